//
// Generated by NVIDIA NVVM Compiler
//
// Compiler Build ID: CL-36424714
// Cuda compilation tools, release 13.0, V13.0.88
// Based on NVVM 20.0.0
//

.version 9.0
.target sm_100
.address_size 64

	// .globl	_Z12sliceColumnsiiPKiPKfPf
// _ZZ12columnArgmaxiiPKfPiE7maxVals has been demoted
// _ZZ12columnArgmaxiiPKfPiE8maxIndxs has been demoted

.visible .entry _Z12sliceColumnsiiPKiPKfPf(
	.param .u32 _Z12sliceColumnsiiPKiPKfPf_param_0,
	.param .u32 _Z12sliceColumnsiiPKiPKfPf_param_1,
	.param .u64 .ptr .align 1 _Z12sliceColumnsiiPKiPKfPf_param_2,
	.param .u64 .ptr .align 1 _Z12sliceColumnsiiPKiPKfPf_param_3,
	.param .u64 .ptr .align 1 _Z12sliceColumnsiiPKiPKfPf_param_4
)
{
	.reg .pred 	%p<7>;
	.reg .b32 	%r<60>;
	.reg .b32 	%f<6>;
	.reg .b64 	%rd<35>;

	ld.param.u32 	%r13, [_Z12sliceColumnsiiPKiPKfPf_param_0];
	ld.param.u32 	%r14, [_Z12sliceColumnsiiPKiPKfPf_param_1];
	ld.param.u64 	%rd4, [_Z12sliceColumnsiiPKiPKfPf_param_2];
	ld.param.u64 	%rd5, [_Z12sliceColumnsiiPKiPKfPf_param_3];
	ld.param.u64 	%rd6, [_Z12sliceColumnsiiPKiPKfPf_param_4];
	cvta.to.global.u64 	%rd1, %rd6;
	cvta.to.global.u64 	%rd2, %rd5;
	cvta.to.global.u64 	%rd3, %rd4;
	mov.u32 	%r15, %ntid.x;
	mov.u32 	%r16, %nctaid.x;
	mul.lo.s32 	%r1, %r15, %r16;
	mov.u32 	%r17, %ctaid.x;
	mov.u32 	%r18, %tid.x;
	mad.lo.s32 	%r58, %r17, %r15, %r18;
	mul.lo.s32 	%r3, %r14, %r13;
	setp.ge.s32 	%p1, %r58, %r3;
	@%p1 bra 	$L__BB0_7;
	add.s32 	%r19, %r58, %r1;
	max.s32 	%r20, %r3, %r19;
	setp.lt.s32 	%p2, %r19, %r3;
	selp.u32 	%r21, 1, 0, %p2;
	add.s32 	%r22, %r19, %r21;
	sub.s32 	%r23, %r20, %r22;
	div.u32 	%r24, %r23, %r1;
	add.s32 	%r4, %r24, %r21;
	and.b32  	%r25, %r4, 3;
	setp.eq.s32 	%p3, %r25, 3;
	@%p3 bra 	$L__BB0_4;
	add.s32 	%r26, %r4, 1;
	and.b32  	%r27, %r26, 3;
	neg.s32 	%r56, %r27;
$L__BB0_3:
	.pragma "nounroll";
	mul.wide.s32 	%rd7, %r58, 4;
	add.s64 	%rd8, %rd1, %rd7;
	div.s32 	%r28, %r58, %r13;
	mul.lo.s32 	%r29, %r28, %r13;
	sub.s32 	%r30, %r58, %r29;
	mul.wide.s32 	%rd9, %r28, 4;
	add.s64 	%rd10, %rd3, %rd9;
	ld.global.nc.u32 	%r31, [%rd10];
	mad.lo.s32 	%r32, %r31, %r13, %r30;
	mul.wide.s32 	%rd11, %r32, 4;
	add.s64 	%rd12, %rd2, %rd11;
	ld.global.nc.f32 	%f1, [%rd12];
	st.global.f32 	[%rd8], %f1;
	add.s32 	%r58, %r58, %r1;
	add.s32 	%r56, %r56, 1;
	setp.ne.s32 	%p4, %r56, 0;
	@%p4 bra 	$L__BB0_3;
$L__BB0_4:
	setp.lt.u32 	%p5, %r4, 3;
	@%p5 bra 	$L__BB0_7;
	mul.wide.s32 	%rd23, %r1, 4;
$L__BB0_6:
	div.s32 	%r33, %r58, %r13;
	mul.lo.s32 	%r34, %r33, %r13;
	sub.s32 	%r35, %r58, %r34;
	mul.wide.s32 	%rd13, %r33, 4;
	add.s64 	%rd14, %rd3, %rd13;
	ld.global.nc.u32 	%r36, [%rd14];
	mad.lo.s32 	%r37, %r36, %r13, %r35;
	mul.wide.s32 	%rd15, %r37, 4;
	add.s64 	%rd16, %rd2, %rd15;
	ld.global.nc.f32 	%f2, [%rd16];
	mul.wide.s32 	%rd17, %r58, 4;
	add.s64 	%rd18, %rd1, %rd17;
	st.global.f32 	[%rd18], %f2;
	add.s32 	%r38, %r58, %r1;
	div.s32 	%r39, %r38, %r13;
	mul.lo.s32 	%r40, %r39, %r13;
	sub.s32 	%r41, %r38, %r40;
	mul.wide.s32 	%rd19, %r39, 4;
	add.s64 	%rd20, %rd3, %rd19;
	ld.global.nc.u32 	%r42, [%rd20];
	mad.lo.s32 	%r43, %r42, %r13, %r41;
	mul.wide.s32 	%rd21, %r43, 4;
	add.s64 	%rd22, %rd2, %rd21;
	ld.global.nc.f32 	%f3, [%rd22];
	add.s64 	%rd24, %rd18, %rd23;
	st.global.f32 	[%rd24], %f3;
	add.s32 	%r44, %r38, %r1;
	div.s32 	%r45, %r44, %r13;
	mul.lo.s32 	%r46, %r45, %r13;
	sub.s32 	%r47, %r44, %r46;
	mul.wide.s32 	%rd25, %r45, 4;
	add.s64 	%rd26, %rd3, %rd25;
	ld.global.nc.u32 	%r48, [%rd26];
	mad.lo.s32 	%r49, %r48, %r13, %r47;
	mul.wide.s32 	%rd27, %r49, 4;
	add.s64 	%rd28, %rd2, %rd27;
	ld.global.nc.f32 	%f4, [%rd28];
	add.s64 	%rd29, %rd24, %rd23;
	st.global.f32 	[%rd29], %f4;
	add.s32 	%r50, %r44, %r1;
	div.s32 	%r51, %r50, %r13;
	mul.lo.s32 	%r52, %r51, %r13;
	sub.s32 	%r53, %r50, %r52;
	mul.wide.s32 	%rd30, %r51, 4;
	add.s64 	%rd31, %rd3, %rd30;
	ld.global.nc.u32 	%r54, [%rd31];
	mad.lo.s32 	%r55, %r54, %r13, %r53;
	mul.wide.s32 	%rd32, %r55, 4;
	add.s64 	%rd33, %rd2, %rd32;
	ld.global.nc.f32 	%f5, [%rd33];
	add.s64 	%rd34, %rd29, %rd23;
	st.global.f32 	[%rd34], %f5;
	add.s32 	%r58, %r50, %r1;
	setp.lt.s32 	%p6, %r58, %r3;
	@%p6 bra 	$L__BB0_6;
$L__BB0_7:
	ret;

}
	// .globl	_Z24sliceColumnsAndTransposeiiPKiPKfPf
.visible .entry _Z24sliceColumnsAndTransposeiiPKiPKfPf(
	.param .u32 _Z24sliceColumnsAndTransposeiiPKiPKfPf_param_0,
	.param .u32 _Z24sliceColumnsAndTransposeiiPKiPKfPf_param_1,
	.param .u64 .ptr .align 1 _Z24sliceColumnsAndTransposeiiPKiPKfPf_param_2,
	.param .u64 .ptr .align 1 _Z24sliceColumnsAndTransposeiiPKiPKfPf_param_3,
	.param .u64 .ptr .align 1 _Z24sliceColumnsAndTransposeiiPKiPKfPf_param_4
)
{
	.reg .pred 	%p<7>;
	.reg .b32 	%r<65>;
	.reg .b32 	%f<6>;
	.reg .b64 	%rd<37>;

	ld.param.u32 	%r13, [_Z24sliceColumnsAndTransposeiiPKiPKfPf_param_0];
	ld.param.u32 	%r14, [_Z24sliceColumnsAndTransposeiiPKiPKfPf_param_1];
	ld.param.u64 	%rd4, [_Z24sliceColumnsAndTransposeiiPKiPKfPf_param_2];
	ld.param.u64 	%rd5, [_Z24sliceColumnsAndTransposeiiPKiPKfPf_param_3];
	ld.param.u64 	%rd6, [_Z24sliceColumnsAndTransposeiiPKiPKfPf_param_4];
	cvta.to.global.u64 	%rd1, %rd6;
	cvta.to.global.u64 	%rd2, %rd5;
	cvta.to.global.u64 	%rd3, %rd4;
	mov.u32 	%r15, %ntid.x;
	mov.u32 	%r16, %nctaid.x;
	mul.lo.s32 	%r1, %r15, %r16;
	mov.u32 	%r17, %ctaid.x;
	mov.u32 	%r18, %tid.x;
	mad.lo.s32 	%r63, %r17, %r15, %r18;
	mul.lo.s32 	%r3, %r14, %r13;
	setp.ge.s32 	%p1, %r63, %r3;
	@%p1 bra 	$L__BB1_6;
	add.s32 	%r19, %r63, %r1;
	max.s32 	%r20, %r3, %r19;
	setp.lt.s32 	%p2, %r19, %r3;
	selp.u32 	%r21, 1, 0, %p2;
	add.s32 	%r22, %r19, %r21;
	sub.s32 	%r23, %r20, %r22;
	div.u32 	%r24, %r23, %r1;
	add.s32 	%r4, %r24, %r21;
	and.b32  	%r25, %r4, 3;
	setp.eq.s32 	%p3, %r25, 3;
	@%p3 bra 	$L__BB1_4;
	add.s32 	%r26, %r4, 1;
	and.b32  	%r27, %r26, 3;
	neg.s32 	%r61, %r27;
$L__BB1_3:
	.pragma "nounroll";
	div.s32 	%r28, %r63, %r14;
	mul.lo.s32 	%r29, %r28, %r14;
	sub.s32 	%r30, %r63, %r29;
	mad.lo.s32 	%r31, %r30, %r13, %r28;
	mul.wide.s32 	%rd7, %r28, 4;
	add.s64 	%rd8, %rd3, %rd7;
	ld.global.nc.u32 	%r32, [%rd8];
	mad.lo.s32 	%r33, %r32, %r14, %r30;
	mul.wide.s32 	%rd9, %r33, 4;
	add.s64 	%rd10, %rd2, %rd9;
	ld.global.nc.f32 	%f1, [%rd10];
	mul.wide.s32 	%rd11, %r31, 4;
	add.s64 	%rd12, %rd1, %rd11;
	st.global.f32 	[%rd12], %f1;
	add.s32 	%r63, %r63, %r1;
	add.s32 	%r61, %r61, 1;
	setp.ne.s32 	%p4, %r61, 0;
	@%p4 bra 	$L__BB1_3;
$L__BB1_4:
	setp.lt.u32 	%p5, %r4, 3;
	@%p5 bra 	$L__BB1_6;
$L__BB1_5:
	div.s32 	%r34, %r63, %r14;
	mul.lo.s32 	%r35, %r34, %r14;
	sub.s32 	%r36, %r63, %r35;
	mad.lo.s32 	%r37, %r36, %r13, %r34;
	mul.wide.s32 	%rd13, %r34, 4;
	add.s64 	%rd14, %rd3, %rd13;
	ld.global.nc.u32 	%r38, [%rd14];
	mad.lo.s32 	%r39, %r38, %r14, %r36;
	mul.wide.s32 	%rd15, %r39, 4;
	add.s64 	%rd16, %rd2, %rd15;
	ld.global.nc.f32 	%f2, [%rd16];
	mul.wide.s32 	%rd17, %r37, 4;
	add.s64 	%rd18, %rd1, %rd17;
	st.global.f32 	[%rd18], %f2;
	add.s32 	%r40, %r63, %r1;
	div.s32 	%r41, %r40, %r14;
	mul.lo.s32 	%r42, %r41, %r14;
	sub.s32 	%r43, %r40, %r42;
	mad.lo.s32 	%r44, %r43, %r13, %r41;
	mul.wide.s32 	%rd19, %r41, 4;
	add.s64 	%rd20, %rd3, %rd19;
	ld.global.nc.u32 	%r45, [%rd20];
	mad.lo.s32 	%r46, %r45, %r14, %r43;
	mul.wide.s32 	%rd21, %r46, 4;
	add.s64 	%rd22, %rd2, %rd21;
	ld.global.nc.f32 	%f3, [%rd22];
	mul.wide.s32 	%rd23, %r44, 4;
	add.s64 	%rd24, %rd1, %rd23;
	st.global.f32 	[%rd24], %f3;
	add.s32 	%r47, %r40, %r1;
	div.s32 	%r48, %r47, %r14;
	mul.lo.s32 	%r49, %r48, %r14;
	sub.s32 	%r50, %r47, %r49;
	mad.lo.s32 	%r51, %r50, %r13, %r48;
	mul.wide.s32 	%rd25, %r48, 4;
	add.s64 	%rd26, %rd3, %rd25;
	ld.global.nc.u32 	%r52, [%rd26];
	mad.lo.s32 	%r53, %r52, %r14, %r50;
	mul.wide.s32 	%rd27, %r53, 4;
	add.s64 	%rd28, %rd2, %rd27;
	ld.global.nc.f32 	%f4, [%rd28];
	mul.wide.s32 	%rd29, %r51, 4;
	add.s64 	%rd30, %rd1, %rd29;
	st.global.f32 	[%rd30], %f4;
	add.s32 	%r54, %r47, %r1;
	div.s32 	%r55, %r54, %r14;
	mul.lo.s32 	%r56, %r55, %r14;
	sub.s32 	%r57, %r54, %r56;
	mad.lo.s32 	%r58, %r57, %r13, %r55;
	mul.wide.s32 	%rd31, %r55, 4;
	add.s64 	%rd32, %rd3, %rd31;
	ld.global.nc.u32 	%r59, [%rd32];
	mad.lo.s32 	%r60, %r59, %r14, %r57;
	mul.wide.s32 	%rd33, %r60, 4;
	add.s64 	%rd34, %rd2, %rd33;
	ld.global.nc.f32 	%f5, [%rd34];
	mul.wide.s32 	%rd35, %r58, 4;
	add.s64 	%rd36, %rd1, %rd35;
	st.global.f32 	[%rd36], %f5;
	add.s32 	%r63, %r54, %r1;
	setp.lt.s32 	%p6, %r63, %r3;
	@%p6 bra 	$L__BB1_5;
$L__BB1_6:
	ret;

}
	// .globl	_Z14sliceRowsBatchPKiiiPKfiiPrPf
.visible .entry _Z14sliceRowsBatchPKiiiPKfiiPrPf(
	.param .u64 .ptr .align 1 _Z14sliceRowsBatchPKiiiPKfiiPrPf_param_0,
	.param .u32 _Z14sliceRowsBatchPKiiiPKfiiPrPf_param_1,
	.param .u32 _Z14sliceRowsBatchPKiiiPKfiiPrPf_param_2,
	.param .u64 .ptr .align 1 _Z14sliceRowsBatchPKiiiPKfiiPrPf_param_3,
	.param .u32 _Z14sliceRowsBatchPKiiiPKfiiPrPf_param_4,
	.param .u32 _Z14sliceRowsBatchPKiiiPKfiiPrPf_param_5,
	.param .u64 .ptr .align 1 _Z14sliceRowsBatchPKiiiPKfiiPrPf_param_6
)
{
	.reg .pred 	%p<7>;
	.reg .b32 	%r<78>;
	.reg .b32 	%f<6>;
	.reg .b64 	%rd<57>;

	ld.param.u64 	%rd4, [_Z14sliceRowsBatchPKiiiPKfiiPrPf_param_0];
	ld.param.u32 	%r14, [_Z14sliceRowsBatchPKiiiPKfiiPrPf_param_1];
	ld.param.u32 	%r16, [_Z14sliceRowsBatchPKiiiPKfiiPrPf_param_2];
	ld.param.u64 	%rd5, [_Z14sliceRowsBatchPKiiiPKfiiPrPf_param_3];
	ld.param.u32 	%r15, [_Z14sliceRowsBatchPKiiiPKfiiPrPf_param_4];
	ld.param.u32 	%r17, [_Z14sliceRowsBatchPKiiiPKfiiPrPf_param_5];
	ld.param.u64 	%rd6, [_Z14sliceRowsBatchPKiiiPKfiiPrPf_param_6];
	cvta.to.global.u64 	%rd1, %rd6;
	cvta.to.global.u64 	%rd2, %rd5;
	cvta.to.global.u64 	%rd3, %rd4;
	mov.u32 	%r18, %ntid.x;
	mov.u32 	%r19, %nctaid.x;
	mul.lo.s32 	%r1, %r18, %r19;
	mov.u32 	%r20, %ctaid.x;
	mov.u32 	%r21, %tid.x;
	mad.lo.s32 	%r76, %r20, %r18, %r21;
	mul.lo.s32 	%r3, %r17, %r14;
	mul.lo.s32 	%r4, %r3, %r16;
	setp.ge.s32 	%p1, %r76, %r4;
	@%p1 bra 	$L__BB2_6;
	add.s32 	%r22, %r76, %r1;
	max.s32 	%r23, %r4, %r22;
	setp.lt.s32 	%p2, %r22, %r4;
	selp.u32 	%r24, 1, 0, %p2;
	add.s32 	%r25, %r22, %r24;
	sub.s32 	%r26, %r23, %r25;
	div.u32 	%r27, %r26, %r1;
	add.s32 	%r5, %r27, %r24;
	and.b32  	%r28, %r5, 3;
	setp.eq.s32 	%p3, %r28, 3;
	@%p3 bra 	$L__BB2_4;
	add.s32 	%r29, %r5, 1;
	and.b32  	%r30, %r29, 3;
	neg.s32 	%r74, %r30;
$L__BB2_3:
	.pragma "nounroll";
	div.s32 	%r31, %r76, %r3;
	mul.lo.s32 	%r32, %r31, %r3;
	sub.s32 	%r33, %r76, %r32;
	rem.s32 	%r34, %r76, %r14;
	mad.lo.s32 	%r35, %r31, %r14, %r34;
	mul.wide.s32 	%rd7, %r35, 4;
	add.s64 	%rd8, %rd3, %rd7;
	ld.global.u32 	%r36, [%rd8];
	div.s32 	%r37, %r33, %r14;
	mad.lo.s32 	%r38, %r37, %r15, %r36;
	mul.wide.s32 	%rd9, %r38, 4;
	add.s64 	%rd10, %rd2, %rd9;
	ld.global.nc.f32 	%f1, [%rd10];
	mul.wide.s32 	%rd11, %r31, 8;
	add.s64 	%rd12, %rd1, %rd11;
	ld.global.u64 	%rd13, [%rd12];
	cvta.to.global.u64 	%rd14, %rd13;
	mul.wide.s32 	%rd15, %r33, 4;
	add.s64 	%rd16, %rd14, %rd15;
	st.global.f32 	[%rd16], %f1;
	add.s32 	%r76, %r76, %r1;
	add.s32 	%r74, %r74, 1;
	setp.ne.s32 	%p4, %r74, 0;
	@%p4 bra 	$L__BB2_3;
$L__BB2_4:
	setp.lt.u32 	%p5, %r5, 3;
	@%p5 bra 	$L__BB2_6;
$L__BB2_5:
	div.s32 	%r39, %r76, %r3;
	mul.lo.s32 	%r40, %r39, %r3;
	sub.s32 	%r41, %r76, %r40;
	rem.s32 	%r42, %r76, %r14;
	mad.lo.s32 	%r43, %r39, %r14, %r42;
	mul.wide.s32 	%rd17, %r43, 4;
	add.s64 	%rd18, %rd3, %rd17;
	ld.global.u32 	%r44, [%rd18];
	div.s32 	%r45, %r41, %r14;
	mad.lo.s32 	%r46, %r45, %r15, %r44;
	mul.wide.s32 	%rd19, %r46, 4;
	add.s64 	%rd20, %rd2, %rd19;
	ld.global.nc.f32 	%f2, [%rd20];
	mul.wide.s32 	%rd21, %r39, 8;
	add.s64 	%rd22, %rd1, %rd21;
	ld.global.u64 	%rd23, [%rd22];
	cvta.to.global.u64 	%rd24, %rd23;
	mul.wide.s32 	%rd25, %r41, 4;
	add.s64 	%rd26, %rd24, %rd25;
	st.global.f32 	[%rd26], %f2;
	add.s32 	%r47, %r76, %r1;
	div.s32 	%r48, %r47, %r3;
	mul.lo.s32 	%r49, %r48, %r3;
	sub.s32 	%r50, %r47, %r49;
	rem.s32 	%r51, %r47, %r14;
	mad.lo.s32 	%r52, %r48, %r14, %r51;
	mul.wide.s32 	%rd27, %r52, 4;
	add.s64 	%rd28, %rd3, %rd27;
	ld.global.u32 	%r53, [%rd28];
	div.s32 	%r54, %r50, %r14;
	mad.lo.s32 	%r55, %r54, %r15, %r53;
	mul.wide.s32 	%rd29, %r55, 4;
	add.s64 	%rd30, %rd2, %rd29;
	ld.global.nc.f32 	%f3, [%rd30];
	mul.wide.s32 	%rd31, %r48, 8;
	add.s64 	%rd32, %rd1, %rd31;
	ld.global.u64 	%rd33, [%rd32];
	cvta.to.global.u64 	%rd34, %rd33;
	mul.wide.s32 	%rd35, %r50, 4;
	add.s64 	%rd36, %rd34, %rd35;
	st.global.f32 	[%rd36], %f3;
	add.s32 	%r56, %r47, %r1;
	div.s32 	%r57, %r56, %r3;
	mul.lo.s32 	%r58, %r57, %r3;
	sub.s32 	%r59, %r56, %r58;
	rem.s32 	%r60, %r56, %r14;
	mad.lo.s32 	%r61, %r57, %r14, %r60;
	mul.wide.s32 	%rd37, %r61, 4;
	add.s64 	%rd38, %rd3, %rd37;
	ld.global.u32 	%r62, [%rd38];
	div.s32 	%r63, %r59, %r14;
	mad.lo.s32 	%r64, %r63, %r15, %r62;
	mul.wide.s32 	%rd39, %r64, 4;
	add.s64 	%rd40, %rd2, %rd39;
	ld.global.nc.f32 	%f4, [%rd40];
	mul.wide.s32 	%rd41, %r57, 8;
	add.s64 	%rd42, %rd1, %rd41;
	ld.global.u64 	%rd43, [%rd42];
	cvta.to.global.u64 	%rd44, %rd43;
	mul.wide.s32 	%rd45, %r59, 4;
	add.s64 	%rd46, %rd44, %rd45;
	st.global.f32 	[%rd46], %f4;
	add.s32 	%r65, %r56, %r1;
	div.s32 	%r66, %r65, %r3;
	mul.lo.s32 	%r67, %r66, %r3;
	sub.s32 	%r68, %r65, %r67;
	rem.s32 	%r69, %r65, %r14;
	mad.lo.s32 	%r70, %r66, %r14, %r69;
	mul.wide.s32 	%rd47, %r70, 4;
	add.s64 	%rd48, %rd3, %rd47;
	ld.global.u32 	%r71, [%rd48];
	div.s32 	%r72, %r68, %r14;
	mad.lo.s32 	%r73, %r72, %r15, %r71;
	mul.wide.s32 	%rd49, %r73, 4;
	add.s64 	%rd50, %rd2, %rd49;
	ld.global.nc.f32 	%f5, [%rd50];
	mul.wide.s32 	%rd51, %r66, 8;
	add.s64 	%rd52, %rd1, %rd51;
	ld.global.u64 	%rd53, [%rd52];
	cvta.to.global.u64 	%rd54, %rd53;
	mul.wide.s32 	%rd55, %r68, 4;
	add.s64 	%rd56, %rd54, %rd55;
	st.global.f32 	[%rd56], %f5;
	add.s32 	%r76, %r65, %r1;
	setp.lt.s32 	%p6, %r76, %r4;
	@%p6 bra 	$L__BB2_5;
$L__BB2_6:
	ret;

}
	// .globl	_Z24slicedRowsBatchScaledAddPKiiifPrPKfiiPf
.visible .entry _Z24slicedRowsBatchScaledAddPKiiifPrPKfiiPf(
	.param .u64 .ptr .align 1 _Z24slicedRowsBatchScaledAddPKiiifPrPKfiiPf_param_0,
	.param .u32 _Z24slicedRowsBatchScaledAddPKiiifPrPKfiiPf_param_1,
	.param .u32 _Z24slicedRowsBatchScaledAddPKiiifPrPKfiiPf_param_2,
	.param .f32 _Z24slicedRowsBatchScaledAddPKiiifPrPKfiiPf_param_3,
	.param .u64 .ptr .align 1 _Z24slicedRowsBatchScaledAddPKiiifPrPKfiiPf_param_4,
	.param .u32 _Z24slicedRowsBatchScaledAddPKiiifPrPKfiiPf_param_5,
	.param .u32 _Z24slicedRowsBatchScaledAddPKiiifPrPKfiiPf_param_6,
	.param .u64 .ptr .align 1 _Z24slicedRowsBatchScaledAddPKiiifPrPKfiiPf_param_7
)
{
	.reg .pred 	%p<7>;
	.reg .b32 	%r<78>;
	.reg .b32 	%f<17>;
	.reg .b64 	%rd<52>;

	ld.param.u64 	%rd4, [_Z24slicedRowsBatchScaledAddPKiiifPrPKfiiPf_param_0];
	ld.param.u32 	%r14, [_Z24slicedRowsBatchScaledAddPKiiifPrPKfiiPf_param_1];
	ld.param.u32 	%r16, [_Z24slicedRowsBatchScaledAddPKiiifPrPKfiiPf_param_2];
	ld.param.f32 	%f1, [_Z24slicedRowsBatchScaledAddPKiiifPrPKfiiPf_param_3];
	ld.param.u64 	%rd5, [_Z24slicedRowsBatchScaledAddPKiiifPrPKfiiPf_param_4];
	ld.param.u32 	%r15, [_Z24slicedRowsBatchScaledAddPKiiifPrPKfiiPf_param_5];
	ld.param.u32 	%r17, [_Z24slicedRowsBatchScaledAddPKiiifPrPKfiiPf_param_6];
	ld.param.u64 	%rd6, [_Z24slicedRowsBatchScaledAddPKiiifPrPKfiiPf_param_7];
	cvta.to.global.u64 	%rd1, %rd6;
	cvta.to.global.u64 	%rd2, %rd5;
	cvta.to.global.u64 	%rd3, %rd4;
	mov.u32 	%r18, %ntid.x;
	mov.u32 	%r19, %nctaid.x;
	mul.lo.s32 	%r1, %r18, %r19;
	mov.u32 	%r20, %ctaid.x;
	mov.u32 	%r21, %tid.x;
	mad.lo.s32 	%r76, %r20, %r18, %r21;
	mul.lo.s32 	%r3, %r17, %r14;
	mul.lo.s32 	%r4, %r3, %r16;
	setp.ge.s32 	%p1, %r76, %r4;
	@%p1 bra 	$L__BB3_6;
	add.s32 	%r22, %r76, %r1;
	max.s32 	%r23, %r4, %r22;
	setp.lt.s32 	%p2, %r22, %r4;
	selp.u32 	%r24, 1, 0, %p2;
	add.s32 	%r25, %r22, %r24;
	sub.s32 	%r26, %r23, %r25;
	div.u32 	%r27, %r26, %r1;
	add.s32 	%r5, %r27, %r24;
	and.b32  	%r28, %r5, 3;
	setp.eq.s32 	%p3, %r28, 3;
	@%p3 bra 	$L__BB3_4;
	add.s32 	%r29, %r5, 1;
	and.b32  	%r30, %r29, 3;
	neg.s32 	%r74, %r30;
$L__BB3_3:
	.pragma "nounroll";
	div.s32 	%r31, %r76, %r3;
	mul.lo.s32 	%r32, %r31, %r3;
	sub.s32 	%r33, %r76, %r32;
	rem.s32 	%r34, %r76, %r14;
	mad.lo.s32 	%r35, %r31, %r14, %r34;
	mul.wide.s32 	%rd7, %r35, 4;
	add.s64 	%rd8, %rd3, %rd7;
	ld.global.nc.u32 	%r36, [%rd8];
	div.s32 	%r37, %r33, %r14;
	mad.lo.s32 	%r38, %r37, %r15, %r36;
	mul.wide.s32 	%rd9, %r38, 4;
	add.s64 	%rd10, %rd1, %rd9;
	mul.wide.s32 	%rd11, %r31, 8;
	add.s64 	%rd12, %rd2, %rd11;
	ld.global.nc.u64 	%rd13, [%rd12];
	mul.wide.s32 	%rd14, %r33, 4;
	add.s64 	%rd15, %rd13, %rd14;
	ld.f32 	%f2, [%rd15];
	mul.f32 	%f3, %f1, %f2;
	atom.global.add.f32 	%f4, [%rd10], %f3;
	add.s32 	%r76, %r76, %r1;
	add.s32 	%r74, %r74, 1;
	setp.ne.s32 	%p4, %r74, 0;
	@%p4 bra 	$L__BB3_3;
$L__BB3_4:
	setp.lt.u32 	%p5, %r5, 3;
	@%p5 bra 	$L__BB3_6;
$L__BB3_5:
	div.s32 	%r39, %r76, %r3;
	mul.lo.s32 	%r40, %r39, %r3;
	sub.s32 	%r41, %r76, %r40;
	rem.s32 	%r42, %r76, %r14;
	mad.lo.s32 	%r43, %r39, %r14, %r42;
	mul.wide.s32 	%rd16, %r43, 4;
	add.s64 	%rd17, %rd3, %rd16;
	ld.global.nc.u32 	%r44, [%rd17];
	div.s32 	%r45, %r41, %r14;
	mad.lo.s32 	%r46, %r45, %r15, %r44;
	mul.wide.s32 	%rd18, %r46, 4;
	add.s64 	%rd19, %rd1, %rd18;
	mul.wide.s32 	%rd20, %r39, 8;
	add.s64 	%rd21, %rd2, %rd20;
	ld.global.nc.u64 	%rd22, [%rd21];
	mul.wide.s32 	%rd23, %r41, 4;
	add.s64 	%rd24, %rd22, %rd23;
	ld.f32 	%f5, [%rd24];
	mul.f32 	%f6, %f1, %f5;
	atom.global.add.f32 	%f7, [%rd19], %f6;
	add.s32 	%r47, %r76, %r1;
	div.s32 	%r48, %r47, %r3;
	mul.lo.s32 	%r49, %r48, %r3;
	sub.s32 	%r50, %r47, %r49;
	rem.s32 	%r51, %r47, %r14;
	mad.lo.s32 	%r52, %r48, %r14, %r51;
	mul.wide.s32 	%rd25, %r52, 4;
	add.s64 	%rd26, %rd3, %rd25;
	ld.global.nc.u32 	%r53, [%rd26];
	div.s32 	%r54, %r50, %r14;
	mad.lo.s32 	%r55, %r54, %r15, %r53;
	mul.wide.s32 	%rd27, %r55, 4;
	add.s64 	%rd28, %rd1, %rd27;
	mul.wide.s32 	%rd29, %r48, 8;
	add.s64 	%rd30, %rd2, %rd29;
	ld.global.nc.u64 	%rd31, [%rd30];
	mul.wide.s32 	%rd32, %r50, 4;
	add.s64 	%rd33, %rd31, %rd32;
	ld.f32 	%f8, [%rd33];
	mul.f32 	%f9, %f1, %f8;
	atom.global.add.f32 	%f10, [%rd28], %f9;
	add.s32 	%r56, %r47, %r1;
	div.s32 	%r57, %r56, %r3;
	mul.lo.s32 	%r58, %r57, %r3;
	sub.s32 	%r59, %r56, %r58;
	rem.s32 	%r60, %r56, %r14;
	mad.lo.s32 	%r61, %r57, %r14, %r60;
	mul.wide.s32 	%rd34, %r61, 4;
	add.s64 	%rd35, %rd3, %rd34;
	ld.global.nc.u32 	%r62, [%rd35];
	div.s32 	%r63, %r59, %r14;
	mad.lo.s32 	%r64, %r63, %r15, %r62;
	mul.wide.s32 	%rd36, %r64, 4;
	add.s64 	%rd37, %rd1, %rd36;
	mul.wide.s32 	%rd38, %r57, 8;
	add.s64 	%rd39, %rd2, %rd38;
	ld.global.nc.u64 	%rd40, [%rd39];
	mul.wide.s32 	%rd41, %r59, 4;
	add.s64 	%rd42, %rd40, %rd41;
	ld.f32 	%f11, [%rd42];
	mul.f32 	%f12, %f1, %f11;
	atom.global.add.f32 	%f13, [%rd37], %f12;
	add.s32 	%r65, %r56, %r1;
	div.s32 	%r66, %r65, %r3;
	mul.lo.s32 	%r67, %r66, %r3;
	sub.s32 	%r68, %r65, %r67;
	rem.s32 	%r69, %r65, %r14;
	mad.lo.s32 	%r70, %r66, %r14, %r69;
	mul.wide.s32 	%rd43, %r70, 4;
	add.s64 	%rd44, %rd3, %rd43;
	ld.global.nc.u32 	%r71, [%rd44];
	div.s32 	%r72, %r68, %r14;
	mad.lo.s32 	%r73, %r72, %r15, %r71;
	mul.wide.s32 	%rd45, %r73, 4;
	add.s64 	%rd46, %rd1, %rd45;
	mul.wide.s32 	%rd47, %r66, 8;
	add.s64 	%rd48, %rd2, %rd47;
	ld.global.nc.u64 	%rd49, [%rd48];
	mul.wide.s32 	%rd50, %r68, 4;
	add.s64 	%rd51, %rd49, %rd50;
	ld.f32 	%f14, [%rd51];
	mul.f32 	%f15, %f1, %f14;
	atom.global.add.f32 	%f16, [%rd46], %f15;
	add.s32 	%r76, %r65, %r1;
	setp.lt.s32 	%p6, %r76, %r4;
	@%p6 bra 	$L__BB3_5;
$L__BB3_6:
	ret;

}
	// .globl	_Z12columnArgmaxiiPKfPi
.visible .entry _Z12columnArgmaxiiPKfPi(
	.param .u32 _Z12columnArgmaxiiPKfPi_param_0,
	.param .u32 _Z12columnArgmaxiiPKfPi_param_1,
	.param .u64 .ptr .align 1 _Z12columnArgmaxiiPKfPi_param_2,
	.param .u64 .ptr .align 1 _Z12columnArgmaxiiPKfPi_param_3
)
{
	.reg .pred 	%p<72>;
	.reg .b32 	%r<286>;
	.reg .b32 	%f<146>;
	.reg .b64 	%rd<66>;
	// demoted variable
	.shared .align 4 .b8 _ZZ12columnArgmaxiiPKfPiE7maxVals[128];
	// demoted variable
	.shared .align 4 .b8 _ZZ12columnArgmaxiiPKfPiE8maxIndxs[128];
	ld.param.u32 	%r89, [_Z12columnArgmaxiiPKfPi_param_0];
	ld.param.u32 	%r90, [_Z12columnArgmaxiiPKfPi_param_1];
	ld.param.u64 	%rd3, [_Z12columnArgmaxiiPKfPi_param_2];
	cvta.to.global.u64 	%rd1, %rd3;
	mov.u32 	%r1, %tid.x;
	setp.ge.s32 	%p1, %r1, %r90;
	mov.b32 	%r285, 0;
	mov.f32 	%f145, 0fFF7FFFFF;
	@%p1 bra 	$L__BB4_13;
	mov.u32 	%r2, %ctaid.x;
	not.b32 	%r94, %r1;
	add.s32 	%r95, %r90, %r94;
	shr.u32 	%r96, %r95, 5;
	add.s32 	%r3, %r96, 1;
	setp.lt.u32 	%p2, %r95, 480;
	mov.f32 	%f145, 0fFF7FFFFF;
	mov.b32 	%r285, 0;
	mov.u32 	%r273, %r1;
	@%p2 bra 	$L__BB4_4;
	add.s32 	%r98, %r1, 256;
	mad.lo.s32 	%r269, %r89, %r98, %r2;
	shl.b32 	%r5, %r89, 9;
	add.s32 	%r99, %r1, 288;
	mad.lo.s32 	%r268, %r89, %r99, %r2;
	add.s32 	%r100, %r1, 320;
	mad.lo.s32 	%r267, %r89, %r100, %r2;
	add.s32 	%r101, %r1, 352;
	mad.lo.s32 	%r266, %r89, %r101, %r2;
	add.s32 	%r102, %r1, 384;
	mad.lo.s32 	%r265, %r89, %r102, %r2;
	add.s32 	%r103, %r1, 416;
	mad.lo.s32 	%r264, %r89, %r103, %r2;
	add.s32 	%r104, %r1, 448;
	mad.lo.s32 	%r263, %r89, %r104, %r2;
	add.s32 	%r105, %r1, 480;
	mad.lo.s32 	%r262, %r89, %r105, %r2;
	add.s32 	%r106, %r1, 128;
	mad.lo.s32 	%r261, %r89, %r106, %r2;
	add.s32 	%r107, %r1, 160;
	mad.lo.s32 	%r260, %r89, %r107, %r2;
	add.s32 	%r108, %r1, 192;
	mad.lo.s32 	%r259, %r89, %r108, %r2;
	add.s32 	%r109, %r1, 224;
	mad.lo.s32 	%r258, %r89, %r109, %r2;
	add.s32 	%r110, %r1, 64;
	mad.lo.s32 	%r257, %r89, %r110, %r2;
	add.s32 	%r111, %r1, 96;
	mad.lo.s32 	%r256, %r89, %r111, %r2;
	add.s32 	%r112, %r1, 32;
	mad.lo.s32 	%r255, %r89, %r112, %r2;
	mad.lo.s32 	%r254, %r1, %r89, %r2;
	and.b32  	%r113, %r3, 268435440;
	neg.s32 	%r253, %r113;
	mov.f32 	%f145, 0fFF7FFFFF;
	mov.b32 	%r285, 0;
	mov.u32 	%r273, %r1;
$L__BB4_3:
	.pragma "nounroll";
	mul.wide.u32 	%rd4, %r254, 4;
	add.s64 	%rd5, %rd1, %rd4;
	ld.global.nc.f32 	%f18, [%rd5];
	setp.gt.f32 	%p3, %f18, %f145;
	selp.f32 	%f19, %f18, %f145, %p3;
	selp.b32 	%r114, %r273, %r285, %p3;
	mul.wide.u32 	%rd6, %r255, 4;
	add.s64 	%rd7, %rd1, %rd6;
	ld.global.nc.f32 	%f20, [%rd7];
	setp.gt.f32 	%p4, %f20, %f19;
	selp.f32 	%f21, %f20, %f19, %p4;
	add.s32 	%r115, %r273, 32;
	selp.b32 	%r116, %r115, %r114, %p4;
	mul.wide.u32 	%rd8, %r257, 4;
	add.s64 	%rd9, %rd1, %rd8;
	ld.global.nc.f32 	%f22, [%rd9];
	setp.gt.f32 	%p5, %f22, %f21;
	selp.f32 	%f23, %f22, %f21, %p5;
	add.s32 	%r117, %r273, 64;
	selp.b32 	%r118, %r117, %r116, %p5;
	mul.wide.u32 	%rd10, %r256, 4;
	add.s64 	%rd11, %rd1, %rd10;
	ld.global.nc.f32 	%f24, [%rd11];
	setp.gt.f32 	%p6, %f24, %f23;
	selp.f32 	%f25, %f24, %f23, %p6;
	add.s32 	%r119, %r273, 96;
	selp.b32 	%r120, %r119, %r118, %p6;
	mul.wide.u32 	%rd12, %r261, 4;
	add.s64 	%rd13, %rd1, %rd12;
	ld.global.nc.f32 	%f26, [%rd13];
	setp.gt.f32 	%p7, %f26, %f25;
	selp.f32 	%f27, %f26, %f25, %p7;
	add.s32 	%r121, %r273, 128;
	selp.b32 	%r122, %r121, %r120, %p7;
	mul.wide.u32 	%rd14, %r260, 4;
	add.s64 	%rd15, %rd1, %rd14;
	ld.global.nc.f32 	%f28, [%rd15];
	setp.gt.f32 	%p8, %f28, %f27;
	selp.f32 	%f29, %f28, %f27, %p8;
	add.s32 	%r123, %r273, 160;
	selp.b32 	%r124, %r123, %r122, %p8;
	mul.wide.u32 	%rd16, %r259, 4;
	add.s64 	%rd17, %rd1, %rd16;
	ld.global.nc.f32 	%f30, [%rd17];
	setp.gt.f32 	%p9, %f30, %f29;
	selp.f32 	%f31, %f30, %f29, %p9;
	add.s32 	%r125, %r273, 192;
	selp.b32 	%r126, %r125, %r124, %p9;
	mul.wide.u32 	%rd18, %r258, 4;
	add.s64 	%rd19, %rd1, %rd18;
	ld.global.nc.f32 	%f32, [%rd19];
	setp.gt.f32 	%p10, %f32, %f31;
	selp.f32 	%f33, %f32, %f31, %p10;
	add.s32 	%r127, %r273, 224;
	selp.b32 	%r128, %r127, %r126, %p10;
	mul.wide.u32 	%rd20, %r269, 4;
	add.s64 	%rd21, %rd1, %rd20;
	ld.global.nc.f32 	%f34, [%rd21];
	setp.gt.f32 	%p11, %f34, %f33;
	selp.f32 	%f35, %f34, %f33, %p11;
	add.s32 	%r129, %r273, 256;
	selp.b32 	%r130, %r129, %r128, %p11;
	mul.wide.u32 	%rd22, %r268, 4;
	add.s64 	%rd23, %rd1, %rd22;
	ld.global.nc.f32 	%f36, [%rd23];
	setp.gt.f32 	%p12, %f36, %f35;
	selp.f32 	%f37, %f36, %f35, %p12;
	add.s32 	%r131, %r273, 288;
	selp.b32 	%r132, %r131, %r130, %p12;
	mul.wide.u32 	%rd24, %r267, 4;
	add.s64 	%rd25, %rd1, %rd24;
	ld.global.nc.f32 	%f38, [%rd25];
	setp.gt.f32 	%p13, %f38, %f37;
	selp.f32 	%f39, %f38, %f37, %p13;
	add.s32 	%r133, %r273, 320;
	selp.b32 	%r134, %r133, %r132, %p13;
	mul.wide.u32 	%rd26, %r266, 4;
	add.s64 	%rd27, %rd1, %rd26;
	ld.global.nc.f32 	%f40, [%rd27];
	setp.gt.f32 	%p14, %f40, %f39;
	selp.f32 	%f41, %f40, %f39, %p14;
	add.s32 	%r135, %r273, 352;
	selp.b32 	%r136, %r135, %r134, %p14;
	mul.wide.u32 	%rd28, %r265, 4;
	add.s64 	%rd29, %rd1, %rd28;
	ld.global.nc.f32 	%f42, [%rd29];
	setp.gt.f32 	%p15, %f42, %f41;
	selp.f32 	%f43, %f42, %f41, %p15;
	add.s32 	%r137, %r273, 384;
	selp.b32 	%r138, %r137, %r136, %p15;
	mul.wide.u32 	%rd30, %r264, 4;
	add.s64 	%rd31, %rd1, %rd30;
	ld.global.nc.f32 	%f44, [%rd31];
	setp.gt.f32 	%p16, %f44, %f43;
	selp.f32 	%f45, %f44, %f43, %p16;
	add.s32 	%r139, %r273, 416;
	selp.b32 	%r140, %r139, %r138, %p16;
	mul.wide.u32 	%rd32, %r263, 4;
	add.s64 	%rd33, %rd1, %rd32;
	ld.global.nc.f32 	%f46, [%rd33];
	setp.gt.f32 	%p17, %f46, %f45;
	selp.f32 	%f47, %f46, %f45, %p17;
	add.s32 	%r141, %r273, 448;
	selp.b32 	%r142, %r141, %r140, %p17;
	mul.wide.u32 	%rd34, %r262, 4;
	add.s64 	%rd35, %rd1, %rd34;
	ld.global.nc.f32 	%f48, [%rd35];
	setp.gt.f32 	%p18, %f48, %f47;
	selp.f32 	%f145, %f48, %f47, %p18;
	add.s32 	%r143, %r273, 480;
	selp.b32 	%r285, %r143, %r142, %p18;
	add.s32 	%r273, %r273, 512;
	add.s32 	%r269, %r269, %r5;
	add.s32 	%r268, %r268, %r5;
	add.s32 	%r267, %r267, %r5;
	add.s32 	%r266, %r266, %r5;
	add.s32 	%r265, %r265, %r5;
	add.s32 	%r264, %r264, %r5;
	add.s32 	%r263, %r263, %r5;
	add.s32 	%r262, %r262, %r5;
	add.s32 	%r261, %r261, %r5;
	add.s32 	%r260, %r260, %r5;
	add.s32 	%r259, %r259, %r5;
	add.s32 	%r258, %r258, %r5;
	add.s32 	%r257, %r257, %r5;
	add.s32 	%r256, %r256, %r5;
	add.s32 	%r255, %r255, %r5;
	add.s32 	%r254, %r254, %r5;
	add.s32 	%r253, %r253, 16;
	setp.ne.s32 	%p19, %r253, 0;
	@%p19 bra 	$L__BB4_3;
$L__BB4_4:
	and.b32  	%r64, %r3, 15;
	setp.eq.s32 	%p20, %r64, 0;
	@%p20 bra 	$L__BB4_13;
	and.b32  	%r65, %r3, 7;
	setp.lt.u32 	%p21, %r64, 8;
	@%p21 bra 	$L__BB4_7;
	mad.lo.s32 	%r145, %r273, %r89, %r2;
	mul.wide.u32 	%rd36, %r145, 4;
	add.s64 	%rd37, %rd1, %rd36;
	ld.global.nc.f32 	%f50, [%rd37];
	setp.gt.f32 	%p22, %f50, %f145;
	selp.f32 	%f51, %f50, %f145, %p22;
	selp.b32 	%r146, %r273, %r285, %p22;
	add.s32 	%r147, %r273, 32;
	shl.b32 	%r148, %r89, 5;
	add.s32 	%r149, %r145, %r148;
	mul.wide.u32 	%rd38, %r149, 4;
	add.s64 	%rd39, %rd1, %rd38;
	ld.global.nc.f32 	%f52, [%rd39];
	setp.gt.f32 	%p23, %f52, %f51;
	selp.f32 	%f53, %f52, %f51, %p23;
	selp.b32 	%r150, %r147, %r146, %p23;
	add.s32 	%r151, %r273, 64;
	shl.b32 	%r152, %r89, 6;
	add.s32 	%r153, %r145, %r152;
	mul.wide.u32 	%rd40, %r153, 4;
	add.s64 	%rd41, %rd1, %rd40;
	ld.global.nc.f32 	%f54, [%rd41];
	setp.gt.f32 	%p24, %f54, %f53;
	selp.f32 	%f55, %f54, %f53, %p24;
	selp.b32 	%r154, %r151, %r150, %p24;
	add.s32 	%r155, %r273, 96;
	add.s32 	%r156, %r153, %r148;
	mul.wide.u32 	%rd42, %r156, 4;
	add.s64 	%rd43, %rd1, %rd42;
	ld.global.nc.f32 	%f56, [%rd43];
	setp.gt.f32 	%p25, %f56, %f55;
	selp.f32 	%f57, %f56, %f55, %p25;
	selp.b32 	%r157, %r155, %r154, %p25;
	add.s32 	%r158, %r273, 128;
	shl.b32 	%r159, %r89, 7;
	add.s32 	%r160, %r145, %r159;
	mul.wide.u32 	%rd44, %r160, 4;
	add.s64 	%rd45, %rd1, %rd44;
	ld.global.nc.f32 	%f58, [%rd45];
	setp.gt.f32 	%p26, %f58, %f57;
	selp.f32 	%f59, %f58, %f57, %p26;
	selp.b32 	%r161, %r158, %r157, %p26;
	add.s32 	%r162, %r273, 160;
	add.s32 	%r163, %r160, %r148;
	mul.wide.u32 	%rd46, %r163, 4;
	add.s64 	%rd47, %rd1, %rd46;
	ld.global.nc.f32 	%f60, [%rd47];
	setp.gt.f32 	%p27, %f60, %f59;
	selp.f32 	%f61, %f60, %f59, %p27;
	selp.b32 	%r164, %r162, %r161, %p27;
	add.s32 	%r165, %r273, 192;
	add.s32 	%r166, %r160, %r152;
	mul.wide.u32 	%rd48, %r166, 4;
	add.s64 	%rd49, %rd1, %rd48;
	ld.global.nc.f32 	%f62, [%rd49];
	setp.gt.f32 	%p28, %f62, %f61;
	selp.f32 	%f63, %f62, %f61, %p28;
	selp.b32 	%r167, %r165, %r164, %p28;
	add.s32 	%r168, %r273, 224;
	add.s32 	%r169, %r166, %r148;
	mul.wide.u32 	%rd50, %r169, 4;
	add.s64 	%rd51, %rd1, %rd50;
	ld.global.nc.f32 	%f64, [%rd51];
	setp.gt.f32 	%p29, %f64, %f63;
	selp.f32 	%f145, %f64, %f63, %p29;
	selp.b32 	%r285, %r168, %r167, %p29;
	add.s32 	%r273, %r273, 256;
$L__BB4_7:
	setp.eq.s32 	%p30, %r65, 0;
	@%p30 bra 	$L__BB4_13;
	and.b32  	%r71, %r3, 3;
	setp.lt.u32 	%p31, %r65, 4;
	@%p31 bra 	$L__BB4_10;
	mad.lo.s32 	%r171, %r273, %r89, %r2;
	mul.wide.u32 	%rd52, %r171, 4;
	add.s64 	%rd53, %rd1, %rd52;
	ld.global.nc.f32 	%f66, [%rd53];
	setp.gt.f32 	%p32, %f66, %f145;
	selp.f32 	%f67, %f66, %f145, %p32;
	selp.b32 	%r172, %r273, %r285, %p32;
	add.s32 	%r173, %r273, 32;
	shl.b32 	%r174, %r89, 5;
	add.s32 	%r175, %r171, %r174;
	mul.wide.u32 	%rd54, %r175, 4;
	add.s64 	%rd55, %rd1, %rd54;
	ld.global.nc.f32 	%f68, [%rd55];
	setp.gt.f32 	%p33, %f68, %f67;
	selp.f32 	%f69, %f68, %f67, %p33;
	selp.b32 	%r176, %r173, %r172, %p33;
	add.s32 	%r177, %r273, 64;
	shl.b32 	%r178, %r89, 6;
	add.s32 	%r179, %r171, %r178;
	mul.wide.u32 	%rd56, %r179, 4;
	add.s64 	%rd57, %rd1, %rd56;
	ld.global.nc.f32 	%f70, [%rd57];
	setp.gt.f32 	%p34, %f70, %f69;
	selp.f32 	%f71, %f70, %f69, %p34;
	selp.b32 	%r180, %r177, %r176, %p34;
	add.s32 	%r181, %r273, 96;
	add.s32 	%r182, %r179, %r174;
	mul.wide.u32 	%rd58, %r182, 4;
	add.s64 	%rd59, %rd1, %rd58;
	ld.global.nc.f32 	%f72, [%rd59];
	setp.gt.f32 	%p35, %f72, %f71;
	selp.f32 	%f145, %f72, %f71, %p35;
	selp.b32 	%r285, %r181, %r180, %p35;
	add.s32 	%r273, %r273, 128;
$L__BB4_10:
	setp.eq.s32 	%p36, %r71, 0;
	@%p36 bra 	$L__BB4_13;
	mad.lo.s32 	%r282, %r273, %r89, %r2;
	shl.b32 	%r78, %r89, 5;
	neg.s32 	%r281, %r71;
$L__BB4_12:
	.pragma "nounroll";
	mul.wide.u32 	%rd60, %r282, 4;
	add.s64 	%rd61, %rd1, %rd60;
	ld.global.nc.f32 	%f73, [%rd61];
	setp.gt.f32 	%p37, %f73, %f145;
	selp.f32 	%f145, %f73, %f145, %p37;
	selp.b32 	%r285, %r273, %r285, %p37;
	add.s32 	%r273, %r273, 32;
	add.s32 	%r282, %r282, %r78;
	add.s32 	%r281, %r281, 1;
	setp.ne.s32 	%p38, %r281, 0;
	@%p38 bra 	$L__BB4_12;
$L__BB4_13:
	shl.b32 	%r183, %r1, 2;
	mov.u32 	%r184, _ZZ12columnArgmaxiiPKfPiE7maxVals;
	add.s32 	%r185, %r184, %r183;
	st.shared.f32 	[%r185], %f145;
	mov.u32 	%r186, _ZZ12columnArgmaxiiPKfPiE8maxIndxs;
	add.s32 	%r187, %r186, %r183;
	st.shared.u32 	[%r187], %r285;
	bar.sync 	0;
	setp.ne.s32 	%p39, %r1, 0;
	@%p39 bra 	$L__BB4_15;
	ld.param.u64 	%rd65, [_Z12columnArgmaxiiPKfPi_param_3];
	ld.shared.f32 	%f74, [_ZZ12columnArgmaxiiPKfPiE7maxVals];
	setp.gt.f32 	%p40, %f74, 0fFF7FFFFF;
	ld.shared.u32 	%r188, [_ZZ12columnArgmaxiiPKfPiE8maxIndxs];
	max.f32 	%f75, %f74, 0fFF7FFFFF;
	selp.b32 	%r189, %r188, 0, %p40;
	ld.shared.f32 	%f76, [_ZZ12columnArgmaxiiPKfPiE7maxVals+4];
	setp.gt.f32 	%p41, %f76, %f75;
	ld.shared.u32 	%r190, [_ZZ12columnArgmaxiiPKfPiE8maxIndxs+4];
	selp.f32 	%f77, %f76, %f75, %p41;
	selp.b32 	%r191, %r190, %r189, %p41;
	ld.shared.f32 	%f78, [_ZZ12columnArgmaxiiPKfPiE7maxVals+8];
	setp.gt.f32 	%p42, %f78, %f77;
	ld.shared.u32 	%r192, [_ZZ12columnArgmaxiiPKfPiE8maxIndxs+8];
	selp.f32 	%f79, %f78, %f77, %p42;
	selp.b32 	%r193, %r192, %r191, %p42;
	ld.shared.f32 	%f80, [_ZZ12columnArgmaxiiPKfPiE7maxVals+12];
	setp.gt.f32 	%p43, %f80, %f79;
	ld.shared.u32 	%r194, [_ZZ12columnArgmaxiiPKfPiE8maxIndxs+12];
	selp.f32 	%f81, %f80, %f79, %p43;
	selp.b32 	%r195, %r194, %r193, %p43;
	ld.shared.f32 	%f82, [_ZZ12columnArgmaxiiPKfPiE7maxVals+16];
	setp.gt.f32 	%p44, %f82, %f81;
	ld.shared.u32 	%r196, [_ZZ12columnArgmaxiiPKfPiE8maxIndxs+16];
	selp.f32 	%f83, %f82, %f81, %p44;
	selp.b32 	%r197, %r196, %r195, %p44;
	ld.shared.f32 	%f84, [_ZZ12columnArgmaxiiPKfPiE7maxVals+20];
	setp.gt.f32 	%p45, %f84, %f83;
	ld.shared.u32 	%r198, [_ZZ12columnArgmaxiiPKfPiE8maxIndxs+20];
	selp.f32 	%f85, %f84, %f83, %p45;
	selp.b32 	%r199, %r198, %r197, %p45;
	ld.shared.f32 	%f86, [_ZZ12columnArgmaxiiPKfPiE7maxVals+24];
	setp.gt.f32 	%p46, %f86, %f85;
	ld.shared.u32 	%r200, [_ZZ12columnArgmaxiiPKfPiE8maxIndxs+24];
	selp.f32 	%f87, %f86, %f85, %p46;
	selp.b32 	%r201, %r200, %r199, %p46;
	ld.shared.f32 	%f88, [_ZZ12columnArgmaxiiPKfPiE7maxVals+28];
	setp.gt.f32 	%p47, %f88, %f87;
	ld.shared.u32 	%r202, [_ZZ12columnArgmaxiiPKfPiE8maxIndxs+28];
	selp.f32 	%f89, %f88, %f87, %p47;
	selp.b32 	%r203, %r202, %r201, %p47;
	ld.shared.f32 	%f90, [_ZZ12columnArgmaxiiPKfPiE7maxVals+32];
	setp.gt.f32 	%p48, %f90, %f89;
	ld.shared.u32 	%r204, [_ZZ12columnArgmaxiiPKfPiE8maxIndxs+32];
	selp.f32 	%f91, %f90, %f89, %p48;
	selp.b32 	%r205, %r204, %r203, %p48;
	ld.shared.f32 	%f92, [_ZZ12columnArgmaxiiPKfPiE7maxVals+36];
	setp.gt.f32 	%p49, %f92, %f91;
	ld.shared.u32 	%r206, [_ZZ12columnArgmaxiiPKfPiE8maxIndxs+36];
	selp.f32 	%f93, %f92, %f91, %p49;
	selp.b32 	%r207, %r206, %r205, %p49;
	ld.shared.f32 	%f94, [_ZZ12columnArgmaxiiPKfPiE7maxVals+40];
	setp.gt.f32 	%p50, %f94, %f93;
	ld.shared.u32 	%r208, [_ZZ12columnArgmaxiiPKfPiE8maxIndxs+40];
	selp.f32 	%f95, %f94, %f93, %p50;
	selp.b32 	%r209, %r208, %r207, %p50;
	ld.shared.f32 	%f96, [_ZZ12columnArgmaxiiPKfPiE7maxVals+44];
	setp.gt.f32 	%p51, %f96, %f95;
	ld.shared.u32 	%r210, [_ZZ12columnArgmaxiiPKfPiE8maxIndxs+44];
	selp.f32 	%f97, %f96, %f95, %p51;
	selp.b32 	%r211, %r210, %r209, %p51;
	ld.shared.f32 	%f98, [_ZZ12columnArgmaxiiPKfPiE7maxVals+48];
	setp.gt.f32 	%p52, %f98, %f97;
	ld.shared.u32 	%r212, [_ZZ12columnArgmaxiiPKfPiE8maxIndxs+48];
	selp.f32 	%f99, %f98, %f97, %p52;
	selp.b32 	%r213, %r212, %r211, %p52;
	ld.shared.f32 	%f100, [_ZZ12columnArgmaxiiPKfPiE7maxVals+52];
	setp.gt.f32 	%p53, %f100, %f99;
	ld.shared.u32 	%r214, [_ZZ12columnArgmaxiiPKfPiE8maxIndxs+52];
	selp.f32 	%f101, %f100, %f99, %p53;
	selp.b32 	%r215, %r214, %r213, %p53;
	ld.shared.f32 	%f102, [_ZZ12columnArgmaxiiPKfPiE7maxVals+56];
	setp.gt.f32 	%p54, %f102, %f101;
	ld.shared.u32 	%r216, [_ZZ12columnArgmaxiiPKfPiE8maxIndxs+56];
	selp.f32 	%f103, %f102, %f101, %p54;
	selp.b32 	%r217, %r216, %r215, %p54;
	ld.shared.f32 	%f104, [_ZZ12columnArgmaxiiPKfPiE7maxVals+60];
	setp.gt.f32 	%p55, %f104, %f103;
	ld.shared.u32 	%r218, [_ZZ12columnArgmaxiiPKfPiE8maxIndxs+60];
	selp.f32 	%f105, %f104, %f103, %p55;
	selp.b32 	%r219, %r218, %r217, %p55;
	ld.shared.f32 	%f106, [_ZZ12columnArgmaxiiPKfPiE7maxVals+64];
	setp.gt.f32 	%p56, %f106, %f105;
	ld.shared.u32 	%r220, [_ZZ12columnArgmaxiiPKfPiE8maxIndxs+64];
	selp.f32 	%f107, %f106, %f105, %p56;
	selp.b32 	%r221, %r220, %r219, %p56;
	ld.shared.f32 	%f108, [_ZZ12columnArgmaxiiPKfPiE7maxVals+68];
	setp.gt.f32 	%p57, %f108, %f107;
	ld.shared.u32 	%r222, [_ZZ12columnArgmaxiiPKfPiE8maxIndxs+68];
	selp.f32 	%f109, %f108, %f107, %p57;
	selp.b32 	%r223, %r222, %r221, %p57;
	ld.shared.f32 	%f110, [_ZZ12columnArgmaxiiPKfPiE7maxVals+72];
	setp.gt.f32 	%p58, %f110, %f109;
	ld.shared.u32 	%r224, [_ZZ12columnArgmaxiiPKfPiE8maxIndxs+72];
	selp.f32 	%f111, %f110, %f109, %p58;
	selp.b32 	%r225, %r224, %r223, %p58;
	ld.shared.f32 	%f112, [_ZZ12columnArgmaxiiPKfPiE7maxVals+76];
	setp.gt.f32 	%p59, %f112, %f111;
	ld.shared.u32 	%r226, [_ZZ12columnArgmaxiiPKfPiE8maxIndxs+76];
	selp.f32 	%f113, %f112, %f111, %p59;
	selp.b32 	%r227, %r226, %r225, %p59;
	ld.shared.f32 	%f114, [_ZZ12columnArgmaxiiPKfPiE7maxVals+80];
	setp.gt.f32 	%p60, %f114, %f113;
	ld.shared.u32 	%r228, [_ZZ12columnArgmaxiiPKfPiE8maxIndxs+80];
	selp.f32 	%f115, %f114, %f113, %p60;
	selp.b32 	%r229, %r228, %r227, %p60;
	ld.shared.f32 	%f116, [_ZZ12columnArgmaxiiPKfPiE7maxVals+84];
	setp.gt.f32 	%p61, %f116, %f115;
	ld.shared.u32 	%r230, [_ZZ12columnArgmaxiiPKfPiE8maxIndxs+84];
	selp.f32 	%f117, %f116, %f115, %p61;
	selp.b32 	%r231, %r230, %r229, %p61;
	ld.shared.f32 	%f118, [_ZZ12columnArgmaxiiPKfPiE7maxVals+88];
	setp.gt.f32 	%p62, %f118, %f117;
	ld.shared.u32 	%r232, [_ZZ12columnArgmaxiiPKfPiE8maxIndxs+88];
	selp.f32 	%f119, %f118, %f117, %p62;
	selp.b32 	%r233, %r232, %r231, %p62;
	ld.shared.f32 	%f120, [_ZZ12columnArgmaxiiPKfPiE7maxVals+92];
	setp.gt.f32 	%p63, %f120, %f119;
	ld.shared.u32 	%r234, [_ZZ12columnArgmaxiiPKfPiE8maxIndxs+92];
	selp.f32 	%f121, %f120, %f119, %p63;
	selp.b32 	%r235, %r234, %r233, %p63;
	ld.shared.f32 	%f122, [_ZZ12columnArgmaxiiPKfPiE7maxVals+96];
	setp.gt.f32 	%p64, %f122, %f121;
	ld.shared.u32 	%r236, [_ZZ12columnArgmaxiiPKfPiE8maxIndxs+96];
	selp.f32 	%f123, %f122, %f121, %p64;
	selp.b32 	%r237, %r236, %r235, %p64;
	ld.shared.f32 	%f124, [_ZZ12columnArgmaxiiPKfPiE7maxVals+100];
	setp.gt.f32 	%p65, %f124, %f123;
	ld.shared.u32 	%r238, [_ZZ12columnArgmaxiiPKfPiE8maxIndxs+100];
	selp.f32 	%f125, %f124, %f123, %p65;
	selp.b32 	%r239, %r238, %r237, %p65;
	ld.shared.f32 	%f126, [_ZZ12columnArgmaxiiPKfPiE7maxVals+104];
	setp.gt.f32 	%p66, %f126, %f125;
	ld.shared.u32 	%r240, [_ZZ12columnArgmaxiiPKfPiE8maxIndxs+104];
	selp.f32 	%f127, %f126, %f125, %p66;
	selp.b32 	%r241, %r240, %r239, %p66;
	ld.shared.f32 	%f128, [_ZZ12columnArgmaxiiPKfPiE7maxVals+108];
	setp.gt.f32 	%p67, %f128, %f127;
	ld.shared.u32 	%r242, [_ZZ12columnArgmaxiiPKfPiE8maxIndxs+108];
	selp.f32 	%f129, %f128, %f127, %p67;
	selp.b32 	%r243, %r242, %r241, %p67;
	ld.shared.f32 	%f130, [_ZZ12columnArgmaxiiPKfPiE7maxVals+112];
	setp.gt.f32 	%p68, %f130, %f129;
	ld.shared.u32 	%r244, [_ZZ12columnArgmaxiiPKfPiE8maxIndxs+112];
	selp.f32 	%f131, %f130, %f129, %p68;
	selp.b32 	%r245, %r244, %r243, %p68;
	ld.shared.f32 	%f132, [_ZZ12columnArgmaxiiPKfPiE7maxVals+116];
	setp.gt.f32 	%p69, %f132, %f131;
	ld.shared.u32 	%r246, [_ZZ12columnArgmaxiiPKfPiE8maxIndxs+116];
	selp.f32 	%f133, %f132, %f131, %p69;
	selp.b32 	%r247, %r246, %r245, %p69;
	ld.shared.f32 	%f134, [_ZZ12columnArgmaxiiPKfPiE7maxVals+120];
	setp.gt.f32 	%p70, %f134, %f133;
	ld.shared.u32 	%r248, [_ZZ12columnArgmaxiiPKfPiE8maxIndxs+120];
	selp.f32 	%f135, %f134, %f133, %p70;
	selp.b32 	%r249, %r248, %r247, %p70;
	ld.shared.f32 	%f136, [_ZZ12columnArgmaxiiPKfPiE7maxVals+124];
	setp.gt.f32 	%p71, %f136, %f135;
	ld.shared.u32 	%r250, [_ZZ12columnArgmaxiiPKfPiE8maxIndxs+124];
	selp.b32 	%r251, %r250, %r249, %p71;
	mov.u32 	%r252, %ctaid.x;
	cvta.to.global.u64 	%rd62, %rd65;
	mul.wide.u32 	%rd63, %r252, 4;
	add.s64 	%rd64, %rd62, %rd63;
	st.global.u32 	[%rd64], %r251;
$L__BB4_15:
	ret;

}
	// .globl	_Z8hprodSumiiPKfS0_Pf
.visible .entry _Z8hprodSumiiPKfS0_Pf(
	.param .u32 _Z8hprodSumiiPKfS0_Pf_param_0,
	.param .u32 _Z8hprodSumiiPKfS0_Pf_param_1,
	.param .u64 .ptr .align 1 _Z8hprodSumiiPKfS0_Pf_param_2,
	.param .u64 .ptr .align 1 _Z8hprodSumiiPKfS0_Pf_param_3,
	.param .u64 .ptr .align 1 _Z8hprodSumiiPKfS0_Pf_param_4
)
{
	.reg .pred 	%p<7>;
	.reg .b32 	%r<39>;
	.reg .b32 	%f<21>;
	.reg .b64 	%rd<30>;

	ld.param.u32 	%r12, [_Z8hprodSumiiPKfS0_Pf_param_0];
	ld.param.u32 	%r13, [_Z8hprodSumiiPKfS0_Pf_param_1];
	ld.param.u64 	%rd4, [_Z8hprodSumiiPKfS0_Pf_param_2];
	ld.param.u64 	%rd5, [_Z8hprodSumiiPKfS0_Pf_param_3];
	ld.param.u64 	%rd6, [_Z8hprodSumiiPKfS0_Pf_param_4];
	cvta.to.global.u64 	%rd1, %rd6;
	cvta.to.global.u64 	%rd2, %rd5;
	cvta.to.global.u64 	%rd3, %rd4;
	mov.u32 	%r14, %ntid.x;
	mov.u32 	%r15, %nctaid.x;
	mul.lo.s32 	%r1, %r14, %r15;
	mov.u32 	%r16, %ctaid.x;
	mov.u32 	%r17, %tid.x;
	mad.lo.s32 	%r37, %r16, %r14, %r17;
	setp.ge.s32 	%p1, %r37, %r12;
	@%p1 bra 	$L__BB5_7;
	add.s32 	%r18, %r37, %r1;
	max.s32 	%r19, %r12, %r18;
	setp.lt.s32 	%p2, %r18, %r12;
	selp.u32 	%r20, 1, 0, %p2;
	add.s32 	%r21, %r18, %r20;
	sub.s32 	%r22, %r19, %r21;
	div.u32 	%r23, %r22, %r1;
	add.s32 	%r3, %r23, %r20;
	and.b32  	%r24, %r3, 3;
	setp.eq.s32 	%p3, %r24, 3;
	@%p3 bra 	$L__BB5_4;
	add.s32 	%r25, %r3, 1;
	and.b32  	%r26, %r25, 3;
	neg.s32 	%r35, %r26;
$L__BB5_3:
	.pragma "nounroll";
	mul.wide.s32 	%rd7, %r37, 4;
	add.s64 	%rd8, %rd2, %rd7;
	add.s64 	%rd9, %rd3, %rd7;
	rem.s32 	%r27, %r37, %r13;
	mul.wide.s32 	%rd10, %r27, 4;
	add.s64 	%rd11, %rd1, %rd10;
	ld.global.nc.f32 	%f1, [%rd9];
	ld.global.nc.f32 	%f2, [%rd8];
	mul.f32 	%f3, %f1, %f2;
	atom.global.add.f32 	%f4, [%rd11], %f3;
	add.s32 	%r37, %r37, %r1;
	add.s32 	%r35, %r35, 1;
	setp.ne.s32 	%p4, %r35, 0;
	@%p4 bra 	$L__BB5_3;
$L__BB5_4:
	setp.lt.u32 	%p5, %r3, 3;
	@%p5 bra 	$L__BB5_7;
	mul.wide.s32 	%rd19, %r1, 4;
$L__BB5_6:
	rem.s32 	%r28, %r37, %r13;
	mul.wide.s32 	%rd12, %r28, 4;
	add.s64 	%rd13, %rd1, %rd12;
	mul.wide.s32 	%rd14, %r37, 4;
	add.s64 	%rd15, %rd3, %rd14;
	ld.global.nc.f32 	%f5, [%rd15];
	add.s64 	%rd16, %rd2, %rd14;
	ld.global.nc.f32 	%f6, [%rd16];
	mul.f32 	%f7, %f5, %f6;
	atom.global.add.f32 	%f8, [%rd13], %f7;
	add.s32 	%r29, %r37, %r1;
	rem.s32 	%r30, %r29, %r13;
	mul.wide.s32 	%rd17, %r30, 4;
	add.s64 	%rd18, %rd1, %rd17;
	add.s64 	%rd20, %rd15, %rd19;
	ld.global.nc.f32 	%f9, [%rd20];
	add.s64 	%rd21, %rd16, %rd19;
	ld.global.nc.f32 	%f10, [%rd21];
	mul.f32 	%f11, %f9, %f10;
	atom.global.add.f32 	%f12, [%rd18], %f11;
	add.s32 	%r31, %r29, %r1;
	rem.s32 	%r32, %r31, %r13;
	mul.wide.s32 	%rd22, %r32, 4;
	add.s64 	%rd23, %rd1, %rd22;
	add.s64 	%rd24, %rd20, %rd19;
	ld.global.nc.f32 	%f13, [%rd24];
	add.s64 	%rd25, %rd21, %rd19;
	ld.global.nc.f32 	%f14, [%rd25];
	mul.f32 	%f15, %f13, %f14;
	atom.global.add.f32 	%f16, [%rd23], %f15;
	add.s32 	%r33, %r31, %r1;
	rem.s32 	%r34, %r33, %r13;
	mul.wide.s32 	%rd26, %r34, 4;
	add.s64 	%rd27, %rd1, %rd26;
	add.s64 	%rd28, %rd24, %rd19;
	ld.global.nc.f32 	%f17, [%rd28];
	add.s64 	%rd29, %rd25, %rd19;
	ld.global.nc.f32 	%f18, [%rd29];
	mul.f32 	%f19, %f17, %f18;
	atom.global.add.f32 	%f20, [%rd27], %f19;
	add.s32 	%r37, %r33, %r1;
	setp.lt.s32 	%p6, %r37, %r12;
	@%p6 bra 	$L__BB5_6;
$L__BB5_7:
	ret;

}
	// .globl	_Z8sumHprodiPKfS0_S0_S0_Pf
.visible .entry _Z8sumHprodiPKfS0_S0_S0_Pf(
	.param .u32 _Z8sumHprodiPKfS0_S0_S0_Pf_param_0,
	.param .u64 .ptr .align 1 _Z8sumHprodiPKfS0_S0_S0_Pf_param_1,
	.param .u64 .ptr .align 1 _Z8sumHprodiPKfS0_S0_S0_Pf_param_2,
	.param .u64 .ptr .align 1 _Z8sumHprodiPKfS0_S0_S0_Pf_param_3,
	.param .u64 .ptr .align 1 _Z8sumHprodiPKfS0_S0_S0_Pf_param_4,
	.param .u64 .ptr .align 1 _Z8sumHprodiPKfS0_S0_S0_Pf_param_5
)
{
	.reg .pred 	%p<7>;
	.reg .b32 	%r<31>;
	.reg .b32 	%f<31>;
	.reg .b64 	%rd<39>;

	ld.param.u32 	%r12, [_Z8sumHprodiPKfS0_S0_S0_Pf_param_0];
	ld.param.u64 	%rd6, [_Z8sumHprodiPKfS0_S0_S0_Pf_param_1];
	ld.param.u64 	%rd7, [_Z8sumHprodiPKfS0_S0_S0_Pf_param_2];
	ld.param.u64 	%rd8, [_Z8sumHprodiPKfS0_S0_S0_Pf_param_3];
	ld.param.u64 	%rd9, [_Z8sumHprodiPKfS0_S0_S0_Pf_param_4];
	ld.param.u64 	%rd10, [_Z8sumHprodiPKfS0_S0_S0_Pf_param_5];
	cvta.to.global.u64 	%rd1, %rd10;
	cvta.to.global.u64 	%rd2, %rd9;
	cvta.to.global.u64 	%rd3, %rd8;
	cvta.to.global.u64 	%rd4, %rd7;
	cvta.to.global.u64 	%rd5, %rd6;
	mov.u32 	%r13, %ntid.x;
	mov.u32 	%r14, %nctaid.x;
	mul.lo.s32 	%r1, %r13, %r14;
	mov.u32 	%r15, %ctaid.x;
	mov.u32 	%r16, %tid.x;
	mad.lo.s32 	%r29, %r15, %r13, %r16;
	setp.ge.s32 	%p1, %r29, %r12;
	@%p1 bra 	$L__BB6_7;
	add.s32 	%r17, %r29, %r1;
	max.s32 	%r18, %r12, %r17;
	setp.lt.s32 	%p2, %r17, %r12;
	selp.u32 	%r19, 1, 0, %p2;
	add.s32 	%r20, %r17, %r19;
	sub.s32 	%r21, %r18, %r20;
	div.u32 	%r22, %r21, %r1;
	add.s32 	%r3, %r22, %r19;
	and.b32  	%r23, %r3, 3;
	setp.eq.s32 	%p3, %r23, 3;
	@%p3 bra 	$L__BB6_4;
	add.s32 	%r24, %r3, 1;
	and.b32  	%r25, %r24, 3;
	neg.s32 	%r27, %r25;
$L__BB6_3:
	.pragma "nounroll";
	mul.wide.s32 	%rd11, %r29, 4;
	add.s64 	%rd12, %rd1, %rd11;
	add.s64 	%rd13, %rd2, %rd11;
	add.s64 	%rd14, %rd3, %rd11;
	add.s64 	%rd15, %rd4, %rd11;
	add.s64 	%rd16, %rd5, %rd11;
	ld.global.nc.f32 	%f1, [%rd16];
	ld.global.nc.f32 	%f2, [%rd15];
	ld.global.nc.f32 	%f3, [%rd14];
	ld.global.nc.f32 	%f4, [%rd13];
	mul.f32 	%f5, %f3, %f4;
	fma.rn.f32 	%f6, %f1, %f2, %f5;
	st.global.f32 	[%rd12], %f6;
	add.s32 	%r29, %r29, %r1;
	add.s32 	%r27, %r27, 1;
	setp.ne.s32 	%p4, %r27, 0;
	@%p4 bra 	$L__BB6_3;
$L__BB6_4:
	setp.lt.u32 	%p5, %r3, 3;
	@%p5 bra 	$L__BB6_7;
	mul.wide.s32 	%rd23, %r1, 4;
	shl.b32 	%r26, %r1, 2;
$L__BB6_6:
	mul.wide.s32 	%rd17, %r29, 4;
	add.s64 	%rd18, %rd5, %rd17;
	ld.global.nc.f32 	%f7, [%rd18];
	add.s64 	%rd19, %rd4, %rd17;
	ld.global.nc.f32 	%f8, [%rd19];
	add.s64 	%rd20, %rd3, %rd17;
	ld.global.nc.f32 	%f9, [%rd20];
	add.s64 	%rd21, %rd2, %rd17;
	ld.global.nc.f32 	%f10, [%rd21];
	mul.f32 	%f11, %f9, %f10;
	fma.rn.f32 	%f12, %f7, %f8, %f11;
	add.s64 	%rd22, %rd1, %rd17;
	st.global.f32 	[%rd22], %f12;
	add.s64 	%rd24, %rd18, %rd23;
	ld.global.nc.f32 	%f13, [%rd24];
	add.s64 	%rd25, %rd19, %rd23;
	ld.global.nc.f32 	%f14, [%rd25];
	add.s64 	%rd26, %rd20, %rd23;
	ld.global.nc.f32 	%f15, [%rd26];
	add.s64 	%rd27, %rd21, %rd23;
	ld.global.nc.f32 	%f16, [%rd27];
	mul.f32 	%f17, %f15, %f16;
	fma.rn.f32 	%f18, %f13, %f14, %f17;
	add.s64 	%rd28, %rd22, %rd23;
	st.global.f32 	[%rd28], %f18;
	add.s64 	%rd29, %rd24, %rd23;
	ld.global.nc.f32 	%f19, [%rd29];
	add.s64 	%rd30, %rd25, %rd23;
	ld.global.nc.f32 	%f20, [%rd30];
	add.s64 	%rd31, %rd26, %rd23;
	ld.global.nc.f32 	%f21, [%rd31];
	add.s64 	%rd32, %rd27, %rd23;
	ld.global.nc.f32 	%f22, [%rd32];
	mul.f32 	%f23, %f21, %f22;
	fma.rn.f32 	%f24, %f19, %f20, %f23;
	add.s64 	%rd33, %rd28, %rd23;
	st.global.f32 	[%rd33], %f24;
	add.s64 	%rd34, %rd29, %rd23;
	ld.global.nc.f32 	%f25, [%rd34];
	add.s64 	%rd35, %rd30, %rd23;
	ld.global.nc.f32 	%f26, [%rd35];
	add.s64 	%rd36, %rd31, %rd23;
	ld.global.nc.f32 	%f27, [%rd36];
	add.s64 	%rd37, %rd32, %rd23;
	ld.global.nc.f32 	%f28, [%rd37];
	mul.f32 	%f29, %f27, %f28;
	fma.rn.f32 	%f30, %f25, %f26, %f29;
	add.s64 	%rd38, %rd33, %rd23;
	st.global.f32 	[%rd38], %f30;
	add.s32 	%r29, %r26, %r29;
	setp.lt.s32 	%p6, %r29, %r12;
	@%p6 bra 	$L__BB6_6;
$L__BB6_7:
	ret;

}
	// .globl	_Z8sumHprodiPKfS0_S0_S0_S0_Pf
.visible .entry _Z8sumHprodiPKfS0_S0_S0_S0_Pf(
	.param .u32 _Z8sumHprodiPKfS0_S0_S0_S0_Pf_param_0,
	.param .u64 .ptr .align 1 _Z8sumHprodiPKfS0_S0_S0_S0_Pf_param_1,
	.param .u64 .ptr .align 1 _Z8sumHprodiPKfS0_S0_S0_S0_Pf_param_2,
	.param .u64 .ptr .align 1 _Z8sumHprodiPKfS0_S0_S0_S0_Pf_param_3,
	.param .u64 .ptr .align 1 _Z8sumHprodiPKfS0_S0_S0_S0_Pf_param_4,
	.param .u64 .ptr .align 1 _Z8sumHprodiPKfS0_S0_S0_S0_Pf_param_5,
	.param .u64 .ptr .align 1 _Z8sumHprodiPKfS0_S0_S0_S0_Pf_param_6
)
{
	.reg .pred 	%p<7>;
	.reg .b32 	%r<31>;
	.reg .b32 	%f<41>;
	.reg .b64 	%rd<49>;

	ld.param.u32 	%r12, [_Z8sumHprodiPKfS0_S0_S0_S0_Pf_param_0];
	ld.param.u64 	%rd7, [_Z8sumHprodiPKfS0_S0_S0_S0_Pf_param_1];
	ld.param.u64 	%rd8, [_Z8sumHprodiPKfS0_S0_S0_S0_Pf_param_2];
	ld.param.u64 	%rd9, [_Z8sumHprodiPKfS0_S0_S0_S0_Pf_param_3];
	ld.param.u64 	%rd10, [_Z8sumHprodiPKfS0_S0_S0_S0_Pf_param_4];
	ld.param.u64 	%rd11, [_Z8sumHprodiPKfS0_S0_S0_S0_Pf_param_5];
	cvta.to.global.u64 	%rd1, %rd11;
	cvta.to.global.u64 	%rd2, %rd10;
	cvta.to.global.u64 	%rd3, %rd9;
	cvta.to.global.u64 	%rd4, %rd8;
	cvta.to.global.u64 	%rd5, %rd7;
	mov.u32 	%r13, %ntid.x;
	mov.u32 	%r14, %nctaid.x;
	mul.lo.s32 	%r1, %r13, %r14;
	mov.u32 	%r15, %ctaid.x;
	mov.u32 	%r16, %tid.x;
	mad.lo.s32 	%r29, %r15, %r13, %r16;
	setp.ge.s32 	%p1, %r29, %r12;
	@%p1 bra 	$L__BB7_7;
	add.s32 	%r17, %r29, %r1;
	max.s32 	%r18, %r12, %r17;
	setp.lt.s32 	%p2, %r17, %r12;
	selp.u32 	%r19, 1, 0, %p2;
	add.s32 	%r20, %r17, %r19;
	sub.s32 	%r21, %r18, %r20;
	div.u32 	%r22, %r21, %r1;
	add.s32 	%r3, %r22, %r19;
	and.b32  	%r23, %r3, 3;
	setp.eq.s32 	%p3, %r23, 3;
	@%p3 bra 	$L__BB7_4;
	add.s32 	%r24, %r3, 1;
	and.b32  	%r25, %r24, 3;
	neg.s32 	%r27, %r25;
$L__BB7_3:
	.pragma "nounroll";
	ld.param.u64 	%rd47, [_Z8sumHprodiPKfS0_S0_S0_S0_Pf_param_6];
	mul.wide.s32 	%rd12, %r29, 4;
	cvta.to.global.u64 	%rd13, %rd47;
	add.s64 	%rd14, %rd13, %rd12;
	add.s64 	%rd15, %rd1, %rd12;
	add.s64 	%rd16, %rd2, %rd12;
	add.s64 	%rd17, %rd3, %rd12;
	add.s64 	%rd18, %rd4, %rd12;
	add.s64 	%rd19, %rd5, %rd12;
	ld.global.nc.f32 	%f1, [%rd19];
	ld.global.nc.f32 	%f2, [%rd18];
	mul.f32 	%f3, %f1, %f2;
	ld.global.nc.f32 	%f4, [%rd17];
	ld.global.nc.f32 	%f5, [%rd16];
	ld.global.nc.f32 	%f6, [%rd15];
	mul.f32 	%f7, %f5, %f6;
	fma.rn.f32 	%f8, %f3, %f4, %f7;
	st.global.f32 	[%rd14], %f8;
	add.s32 	%r29, %r29, %r1;
	add.s32 	%r27, %r27, 1;
	setp.ne.s32 	%p4, %r27, 0;
	@%p4 bra 	$L__BB7_3;
$L__BB7_4:
	setp.lt.u32 	%p5, %r3, 3;
	@%p5 bra 	$L__BB7_7;
	mul.wide.s32 	%rd28, %r1, 4;
	shl.b32 	%r26, %r1, 2;
$L__BB7_6:
	ld.param.u64 	%rd48, [_Z8sumHprodiPKfS0_S0_S0_S0_Pf_param_6];
	mul.wide.s32 	%rd20, %r29, 4;
	add.s64 	%rd21, %rd5, %rd20;
	ld.global.nc.f32 	%f9, [%rd21];
	add.s64 	%rd22, %rd4, %rd20;
	ld.global.nc.f32 	%f10, [%rd22];
	mul.f32 	%f11, %f9, %f10;
	add.s64 	%rd23, %rd3, %rd20;
	ld.global.nc.f32 	%f12, [%rd23];
	add.s64 	%rd24, %rd2, %rd20;
	ld.global.nc.f32 	%f13, [%rd24];
	add.s64 	%rd25, %rd1, %rd20;
	ld.global.nc.f32 	%f14, [%rd25];
	mul.f32 	%f15, %f13, %f14;
	fma.rn.f32 	%f16, %f11, %f12, %f15;
	cvta.to.global.u64 	%rd26, %rd48;
	add.s64 	%rd27, %rd26, %rd20;
	st.global.f32 	[%rd27], %f16;
	add.s64 	%rd29, %rd21, %rd28;
	ld.global.nc.f32 	%f17, [%rd29];
	add.s64 	%rd30, %rd22, %rd28;
	ld.global.nc.f32 	%f18, [%rd30];
	mul.f32 	%f19, %f17, %f18;
	add.s64 	%rd31, %rd23, %rd28;
	ld.global.nc.f32 	%f20, [%rd31];
	add.s64 	%rd32, %rd24, %rd28;
	ld.global.nc.f32 	%f21, [%rd32];
	add.s64 	%rd33, %rd25, %rd28;
	ld.global.nc.f32 	%f22, [%rd33];
	mul.f32 	%f23, %f21, %f22;
	fma.rn.f32 	%f24, %f19, %f20, %f23;
	add.s64 	%rd34, %rd27, %rd28;
	st.global.f32 	[%rd34], %f24;
	add.s64 	%rd35, %rd29, %rd28;
	ld.global.nc.f32 	%f25, [%rd35];
	add.s64 	%rd36, %rd30, %rd28;
	ld.global.nc.f32 	%f26, [%rd36];
	mul.f32 	%f27, %f25, %f26;
	add.s64 	%rd37, %rd31, %rd28;
	ld.global.nc.f32 	%f28, [%rd37];
	add.s64 	%rd38, %rd32, %rd28;
	ld.global.nc.f32 	%f29, [%rd38];
	add.s64 	%rd39, %rd33, %rd28;
	ld.global.nc.f32 	%f30, [%rd39];
	mul.f32 	%f31, %f29, %f30;
	fma.rn.f32 	%f32, %f27, %f28, %f31;
	add.s64 	%rd40, %rd34, %rd28;
	st.global.f32 	[%rd40], %f32;
	add.s64 	%rd41, %rd35, %rd28;
	ld.global.nc.f32 	%f33, [%rd41];
	add.s64 	%rd42, %rd36, %rd28;
	ld.global.nc.f32 	%f34, [%rd42];
	mul.f32 	%f35, %f33, %f34;
	add.s64 	%rd43, %rd37, %rd28;
	ld.global.nc.f32 	%f36, [%rd43];
	add.s64 	%rd44, %rd38, %rd28;
	ld.global.nc.f32 	%f37, [%rd44];
	add.s64 	%rd45, %rd39, %rd28;
	ld.global.nc.f32 	%f38, [%rd45];
	mul.f32 	%f39, %f37, %f38;
	fma.rn.f32 	%f40, %f35, %f36, %f39;
	add.s64 	%rd46, %rd40, %rd28;
	st.global.f32 	[%rd46], %f40;
	add.s32 	%r29, %r26, %r29;
	setp.lt.s32 	%p6, %r29, %r12;
	@%p6 bra 	$L__BB7_6;
$L__BB7_7:
	ret;

}
	// .globl	_Z8sumHprodiPKfS0_S0_S0_S0_S0_S0_S0_S0_S0_S0_Pf
.visible .entry _Z8sumHprodiPKfS0_S0_S0_S0_S0_S0_S0_S0_S0_S0_Pf(
	.param .u32 _Z8sumHprodiPKfS0_S0_S0_S0_S0_S0_S0_S0_S0_S0_Pf_param_0,
	.param .u64 .ptr .align 1 _Z8sumHprodiPKfS0_S0_S0_S0_S0_S0_S0_S0_S0_S0_Pf_param_1,
	.param .u64 .ptr .align 1 _Z8sumHprodiPKfS0_S0_S0_S0_S0_S0_S0_S0_S0_S0_Pf_param_2,
	.param .u64 .ptr .align 1 _Z8sumHprodiPKfS0_S0_S0_S0_S0_S0_S0_S0_S0_S0_Pf_param_3,
	.param .u64 .ptr .align 1 _Z8sumHprodiPKfS0_S0_S0_S0_S0_S0_S0_S0_S0_S0_Pf_param_4,
	.param .u64 .ptr .align 1 _Z8sumHprodiPKfS0_S0_S0_S0_S0_S0_S0_S0_S0_S0_Pf_param_5,
	.param .u64 .ptr .align 1 _Z8sumHprodiPKfS0_S0_S0_S0_S0_S0_S0_S0_S0_S0_Pf_param_6,
	.param .u64 .ptr .align 1 _Z8sumHprodiPKfS0_S0_S0_S0_S0_S0_S0_S0_S0_S0_Pf_param_7,
	.param .u64 .ptr .align 1 _Z8sumHprodiPKfS0_S0_S0_S0_S0_S0_S0_S0_S0_S0_Pf_param_8,
	.param .u64 .ptr .align 1 _Z8sumHprodiPKfS0_S0_S0_S0_S0_S0_S0_S0_S0_S0_Pf_param_9,
	.param .u64 .ptr .align 1 _Z8sumHprodiPKfS0_S0_S0_S0_S0_S0_S0_S0_S0_S0_Pf_param_10,
	.param .u64 .ptr .align 1 _Z8sumHprodiPKfS0_S0_S0_S0_S0_S0_S0_S0_S0_S0_Pf_param_11,
	.param .u64 .ptr .align 1 _Z8sumHprodiPKfS0_S0_S0_S0_S0_S0_S0_S0_S0_S0_Pf_param_12
)
{
	.reg .pred 	%p<3>;
	.reg .b32 	%r<11>;
	.reg .b32 	%f<18>;
	.reg .b64 	%rd<40>;

	ld.param.u32 	%r6, [_Z8sumHprodiPKfS0_S0_S0_S0_S0_S0_S0_S0_S0_S0_Pf_param_0];
	ld.param.u64 	%rd15, [_Z8sumHprodiPKfS0_S0_S0_S0_S0_S0_S0_S0_S0_S0_Pf_param_3];
	ld.param.u64 	%rd16, [_Z8sumHprodiPKfS0_S0_S0_S0_S0_S0_S0_S0_S0_S0_Pf_param_4];
	ld.param.u64 	%rd17, [_Z8sumHprodiPKfS0_S0_S0_S0_S0_S0_S0_S0_S0_S0_Pf_param_5];
	ld.param.u64 	%rd18, [_Z8sumHprodiPKfS0_S0_S0_S0_S0_S0_S0_S0_S0_S0_Pf_param_6];
	ld.param.u64 	%rd19, [_Z8sumHprodiPKfS0_S0_S0_S0_S0_S0_S0_S0_S0_S0_Pf_param_7];
	ld.param.u64 	%rd20, [_Z8sumHprodiPKfS0_S0_S0_S0_S0_S0_S0_S0_S0_S0_Pf_param_8];
	ld.param.u64 	%rd21, [_Z8sumHprodiPKfS0_S0_S0_S0_S0_S0_S0_S0_S0_S0_Pf_param_9];
	ld.param.u64 	%rd22, [_Z8sumHprodiPKfS0_S0_S0_S0_S0_S0_S0_S0_S0_S0_Pf_param_10];
	ld.param.u64 	%rd23, [_Z8sumHprodiPKfS0_S0_S0_S0_S0_S0_S0_S0_S0_S0_Pf_param_11];
	ld.param.u64 	%rd24, [_Z8sumHprodiPKfS0_S0_S0_S0_S0_S0_S0_S0_S0_S0_Pf_param_12];
	mov.u32 	%r1, %ntid.x;
	mov.u32 	%r7, %ctaid.x;
	mov.u32 	%r8, %tid.x;
	mad.lo.s32 	%r10, %r7, %r1, %r8;
	setp.ge.s32 	%p1, %r10, %r6;
	@%p1 bra 	$L__BB8_3;
	ld.param.u64 	%rd39, [_Z8sumHprodiPKfS0_S0_S0_S0_S0_S0_S0_S0_S0_S0_Pf_param_2];
	ld.param.u64 	%rd38, [_Z8sumHprodiPKfS0_S0_S0_S0_S0_S0_S0_S0_S0_S0_Pf_param_1];
	mov.u32 	%r9, %nctaid.x;
	mul.lo.s32 	%r3, %r1, %r9;
	cvta.to.global.u64 	%rd1, %rd38;
	cvta.to.global.u64 	%rd2, %rd39;
	cvta.to.global.u64 	%rd3, %rd15;
	cvta.to.global.u64 	%rd4, %rd16;
	cvta.to.global.u64 	%rd5, %rd17;
	cvta.to.global.u64 	%rd6, %rd18;
	cvta.to.global.u64 	%rd7, %rd19;
	cvta.to.global.u64 	%rd8, %rd20;
	cvta.to.global.u64 	%rd9, %rd21;
	cvta.to.global.u64 	%rd10, %rd22;
	cvta.to.global.u64 	%rd11, %rd23;
	cvta.to.global.u64 	%rd12, %rd24;
$L__BB8_2:
	mul.wide.s32 	%rd25, %r10, 4;
	add.s64 	%rd26, %rd1, %rd25;
	ld.global.nc.f32 	%f1, [%rd26];
	add.s64 	%rd27, %rd2, %rd25;
	ld.global.nc.f32 	%f2, [%rd27];
	mul.f32 	%f3, %f1, %f2;
	add.s64 	%rd28, %rd3, %rd25;
	ld.global.nc.f32 	%f4, [%rd28];
	add.s64 	%rd29, %rd4, %rd25;
	ld.global.nc.f32 	%f5, [%rd29];
	add.s64 	%rd30, %rd5, %rd25;
	ld.global.nc.f32 	%f6, [%rd30];
	mul.f32 	%f7, %f5, %f6;
	fma.rn.f32 	%f8, %f3, %f4, %f7;
	add.s64 	%rd31, %rd6, %rd25;
	ld.global.nc.f32 	%f9, [%rd31];
	add.s64 	%rd32, %rd7, %rd25;
	ld.global.nc.f32 	%f10, [%rd32];
	fma.rn.f32 	%f11, %f9, %f10, %f8;
	add.s64 	%rd33, %rd8, %rd25;
	ld.global.nc.f32 	%f12, [%rd33];
	add.s64 	%rd34, %rd9, %rd25;
	ld.global.nc.f32 	%f13, [%rd34];
	fma.rn.f32 	%f14, %f12, %f13, %f11;
	add.s64 	%rd35, %rd10, %rd25;
	ld.global.nc.f32 	%f15, [%rd35];
	add.s64 	%rd36, %rd11, %rd25;
	ld.global.nc.f32 	%f16, [%rd36];
	fma.rn.f32 	%f17, %f15, %f16, %f14;
	add.s64 	%rd37, %rd12, %rd25;
	st.global.f32 	[%rd37], %f17;
	add.s32 	%r10, %r10, %r3;
	setp.lt.s32 	%p2, %r10, %r6;
	@%p2 bra 	$L__BB8_2;
$L__BB8_3:
	ret;

}
	// .globl	_Z15hadamardProductiPKfS0_Pf
.visible .entry _Z15hadamardProductiPKfS0_Pf(
	.param .u32 _Z15hadamardProductiPKfS0_Pf_param_0,
	.param .u64 .ptr .align 1 _Z15hadamardProductiPKfS0_Pf_param_1,
	.param .u64 .ptr .align 1 _Z15hadamardProductiPKfS0_Pf_param_2,
	.param .u64 .ptr .align 1 _Z15hadamardProductiPKfS0_Pf_param_3
)
{
	.reg .pred 	%p<7>;
	.reg .b32 	%r<31>;
	.reg .b32 	%f<16>;
	.reg .b64 	%rd<25>;

	ld.param.u32 	%r12, [_Z15hadamardProductiPKfS0_Pf_param_0];
	ld.param.u64 	%rd4, [_Z15hadamardProductiPKfS0_Pf_param_1];
	ld.param.u64 	%rd5, [_Z15hadamardProductiPKfS0_Pf_param_2];
	ld.param.u64 	%rd6, [_Z15hadamardProductiPKfS0_Pf_param_3];
	cvta.to.global.u64 	%rd1, %rd6;
	cvta.to.global.u64 	%rd2, %rd5;
	cvta.to.global.u64 	%rd3, %rd4;
	mov.u32 	%r13, %ntid.x;
	mov.u32 	%r14, %nctaid.x;
	mul.lo.s32 	%r1, %r13, %r14;
	mov.u32 	%r15, %ctaid.x;
	mov.u32 	%r16, %tid.x;
	mad.lo.s32 	%r29, %r15, %r13, %r16;
	setp.ge.s32 	%p1, %r29, %r12;
	@%p1 bra 	$L__BB9_7;
	add.s32 	%r17, %r29, %r1;
	max.s32 	%r18, %r12, %r17;
	setp.lt.s32 	%p2, %r17, %r12;
	selp.u32 	%r19, 1, 0, %p2;
	add.s32 	%r20, %r17, %r19;
	sub.s32 	%r21, %r18, %r20;
	div.u32 	%r22, %r21, %r1;
	add.s32 	%r3, %r22, %r19;
	and.b32  	%r23, %r3, 3;
	setp.eq.s32 	%p3, %r23, 3;
	@%p3 bra 	$L__BB9_4;
	add.s32 	%r24, %r3, 1;
	and.b32  	%r25, %r24, 3;
	neg.s32 	%r27, %r25;
$L__BB9_3:
	.pragma "nounroll";
	mul.wide.s32 	%rd7, %r29, 4;
	add.s64 	%rd8, %rd1, %rd7;
	add.s64 	%rd9, %rd2, %rd7;
	add.s64 	%rd10, %rd3, %rd7;
	ld.global.nc.f32 	%f1, [%rd10];
	ld.global.nc.f32 	%f2, [%rd9];
	mul.f32 	%f3, %f1, %f2;
	st.global.f32 	[%rd8], %f3;
	add.s32 	%r29, %r29, %r1;
	add.s32 	%r27, %r27, 1;
	setp.ne.s32 	%p4, %r27, 0;
	@%p4 bra 	$L__BB9_3;
$L__BB9_4:
	setp.lt.u32 	%p5, %r3, 3;
	@%p5 bra 	$L__BB9_7;
	mul.wide.s32 	%rd15, %r1, 4;
	shl.b32 	%r26, %r1, 2;
$L__BB9_6:
	mul.wide.s32 	%rd11, %r29, 4;
	add.s64 	%rd12, %rd3, %rd11;
	ld.global.nc.f32 	%f4, [%rd12];
	add.s64 	%rd13, %rd2, %rd11;
	ld.global.nc.f32 	%f5, [%rd13];
	mul.f32 	%f6, %f4, %f5;
	add.s64 	%rd14, %rd1, %rd11;
	st.global.f32 	[%rd14], %f6;
	add.s64 	%rd16, %rd12, %rd15;
	ld.global.nc.f32 	%f7, [%rd16];
	add.s64 	%rd17, %rd13, %rd15;
	ld.global.nc.f32 	%f8, [%rd17];
	mul.f32 	%f9, %f7, %f8;
	add.s64 	%rd18, %rd14, %rd15;
	st.global.f32 	[%rd18], %f9;
	add.s64 	%rd19, %rd16, %rd15;
	ld.global.nc.f32 	%f10, [%rd19];
	add.s64 	%rd20, %rd17, %rd15;
	ld.global.nc.f32 	%f11, [%rd20];
	mul.f32 	%f12, %f10, %f11;
	add.s64 	%rd21, %rd18, %rd15;
	st.global.f32 	[%rd21], %f12;
	add.s64 	%rd22, %rd19, %rd15;
	ld.global.nc.f32 	%f13, [%rd22];
	add.s64 	%rd23, %rd20, %rd15;
	ld.global.nc.f32 	%f14, [%rd23];
	mul.f32 	%f15, %f13, %f14;
	add.s64 	%rd24, %rd21, %rd15;
	st.global.f32 	[%rd24], %f15;
	add.s32 	%r29, %r26, %r29;
	setp.lt.s32 	%p6, %r29, %r12;
	@%p6 bra 	$L__BB9_6;
$L__BB9_7:
	ret;

}
	// .globl	_Z15hadamardProductiPKfS0_S0_Pf
.visible .entry _Z15hadamardProductiPKfS0_S0_Pf(
	.param .u32 _Z15hadamardProductiPKfS0_S0_Pf_param_0,
	.param .u64 .ptr .align 1 _Z15hadamardProductiPKfS0_S0_Pf_param_1,
	.param .u64 .ptr .align 1 _Z15hadamardProductiPKfS0_S0_Pf_param_2,
	.param .u64 .ptr .align 1 _Z15hadamardProductiPKfS0_S0_Pf_param_3,
	.param .u64 .ptr .align 1 _Z15hadamardProductiPKfS0_S0_Pf_param_4
)
{
	.reg .pred 	%p<7>;
	.reg .b32 	%r<31>;
	.reg .b32 	%f<26>;
	.reg .b64 	%rd<32>;

	ld.param.u32 	%r12, [_Z15hadamardProductiPKfS0_S0_Pf_param_0];
	ld.param.u64 	%rd5, [_Z15hadamardProductiPKfS0_S0_Pf_param_1];
	ld.param.u64 	%rd6, [_Z15hadamardProductiPKfS0_S0_Pf_param_2];
	ld.param.u64 	%rd7, [_Z15hadamardProductiPKfS0_S0_Pf_param_3];
	ld.param.u64 	%rd8, [_Z15hadamardProductiPKfS0_S0_Pf_param_4];
	cvta.to.global.u64 	%rd1, %rd8;
	cvta.to.global.u64 	%rd2, %rd7;
	cvta.to.global.u64 	%rd3, %rd6;
	cvta.to.global.u64 	%rd4, %rd5;
	mov.u32 	%r13, %ntid.x;
	mov.u32 	%r14, %nctaid.x;
	mul.lo.s32 	%r1, %r13, %r14;
	mov.u32 	%r15, %ctaid.x;
	mov.u32 	%r16, %tid.x;
	mad.lo.s32 	%r29, %r15, %r13, %r16;
	setp.ge.s32 	%p1, %r29, %r12;
	@%p1 bra 	$L__BB10_7;
	add.s32 	%r17, %r29, %r1;
	max.s32 	%r18, %r12, %r17;
	setp.lt.s32 	%p2, %r17, %r12;
	selp.u32 	%r19, 1, 0, %p2;
	add.s32 	%r20, %r17, %r19;
	sub.s32 	%r21, %r18, %r20;
	div.u32 	%r22, %r21, %r1;
	add.s32 	%r3, %r22, %r19;
	and.b32  	%r23, %r3, 3;
	setp.eq.s32 	%p3, %r23, 3;
	@%p3 bra 	$L__BB10_4;
	add.s32 	%r24, %r3, 1;
	and.b32  	%r25, %r24, 3;
	neg.s32 	%r27, %r25;
$L__BB10_3:
	.pragma "nounroll";
	mul.wide.s32 	%rd9, %r29, 4;
	add.s64 	%rd10, %rd1, %rd9;
	add.s64 	%rd11, %rd2, %rd9;
	add.s64 	%rd12, %rd3, %rd9;
	add.s64 	%rd13, %rd4, %rd9;
	ld.global.nc.f32 	%f1, [%rd13];
	ld.global.nc.f32 	%f2, [%rd12];
	mul.f32 	%f3, %f1, %f2;
	ld.global.nc.f32 	%f4, [%rd11];
	mul.f32 	%f5, %f3, %f4;
	st.global.f32 	[%rd10], %f5;
	add.s32 	%r29, %r29, %r1;
	add.s32 	%r27, %r27, 1;
	setp.ne.s32 	%p4, %r27, 0;
	@%p4 bra 	$L__BB10_3;
$L__BB10_4:
	setp.lt.u32 	%p5, %r3, 3;
	@%p5 bra 	$L__BB10_7;
	mul.wide.s32 	%rd19, %r1, 4;
	shl.b32 	%r26, %r1, 2;
$L__BB10_6:
	mul.wide.s32 	%rd14, %r29, 4;
	add.s64 	%rd15, %rd4, %rd14;
	ld.global.nc.f32 	%f6, [%rd15];
	add.s64 	%rd16, %rd3, %rd14;
	ld.global.nc.f32 	%f7, [%rd16];
	mul.f32 	%f8, %f6, %f7;
	add.s64 	%rd17, %rd2, %rd14;
	ld.global.nc.f32 	%f9, [%rd17];
	mul.f32 	%f10, %f8, %f9;
	add.s64 	%rd18, %rd1, %rd14;
	st.global.f32 	[%rd18], %f10;
	add.s64 	%rd20, %rd15, %rd19;
	ld.global.nc.f32 	%f11, [%rd20];
	add.s64 	%rd21, %rd16, %rd19;
	ld.global.nc.f32 	%f12, [%rd21];
	mul.f32 	%f13, %f11, %f12;
	add.s64 	%rd22, %rd17, %rd19;
	ld.global.nc.f32 	%f14, [%rd22];
	mul.f32 	%f15, %f13, %f14;
	add.s64 	%rd23, %rd18, %rd19;
	st.global.f32 	[%rd23], %f15;
	add.s64 	%rd24, %rd20, %rd19;
	ld.global.nc.f32 	%f16, [%rd24];
	add.s64 	%rd25, %rd21, %rd19;
	ld.global.nc.f32 	%f17, [%rd25];
	mul.f32 	%f18, %f16, %f17;
	add.s64 	%rd26, %rd22, %rd19;
	ld.global.nc.f32 	%f19, [%rd26];
	mul.f32 	%f20, %f18, %f19;
	add.s64 	%rd27, %rd23, %rd19;
	st.global.f32 	[%rd27], %f20;
	add.s64 	%rd28, %rd24, %rd19;
	ld.global.nc.f32 	%f21, [%rd28];
	add.s64 	%rd29, %rd25, %rd19;
	ld.global.nc.f32 	%f22, [%rd29];
	mul.f32 	%f23, %f21, %f22;
	add.s64 	%rd30, %rd26, %rd19;
	ld.global.nc.f32 	%f24, [%rd30];
	mul.f32 	%f25, %f23, %f24;
	add.s64 	%rd31, %rd27, %rd19;
	st.global.f32 	[%rd31], %f25;
	add.s32 	%r29, %r26, %r29;
	setp.lt.s32 	%p6, %r29, %r12;
	@%p6 bra 	$L__BB10_6;
$L__BB10_7:
	ret;

}
	// .globl	_Z18addHadamardProductiPKfS0_fPf
.visible .entry _Z18addHadamardProductiPKfS0_fPf(
	.param .u32 _Z18addHadamardProductiPKfS0_fPf_param_0,
	.param .u64 .ptr .align 1 _Z18addHadamardProductiPKfS0_fPf_param_1,
	.param .u64 .ptr .align 1 _Z18addHadamardProductiPKfS0_fPf_param_2,
	.param .f32 _Z18addHadamardProductiPKfS0_fPf_param_3,
	.param .u64 .ptr .align 1 _Z18addHadamardProductiPKfS0_fPf_param_4
)
{
	.reg .pred 	%p<7>;
	.reg .b32 	%r<31>;
	.reg .b32 	%f<27>;
	.reg .b64 	%rd<25>;

	ld.param.u32 	%r12, [_Z18addHadamardProductiPKfS0_fPf_param_0];
	ld.param.u64 	%rd4, [_Z18addHadamardProductiPKfS0_fPf_param_1];
	ld.param.u64 	%rd5, [_Z18addHadamardProductiPKfS0_fPf_param_2];
	ld.param.f32 	%f1, [_Z18addHadamardProductiPKfS0_fPf_param_3];
	ld.param.u64 	%rd6, [_Z18addHadamardProductiPKfS0_fPf_param_4];
	cvta.to.global.u64 	%rd1, %rd6;
	cvta.to.global.u64 	%rd2, %rd5;
	cvta.to.global.u64 	%rd3, %rd4;
	mov.u32 	%r13, %ntid.x;
	mov.u32 	%r14, %nctaid.x;
	mul.lo.s32 	%r1, %r13, %r14;
	mov.u32 	%r15, %ctaid.x;
	mov.u32 	%r16, %tid.x;
	mad.lo.s32 	%r29, %r15, %r13, %r16;
	setp.ge.s32 	%p1, %r29, %r12;
	@%p1 bra 	$L__BB11_7;
	add.s32 	%r17, %r29, %r1;
	max.s32 	%r18, %r12, %r17;
	setp.lt.s32 	%p2, %r17, %r12;
	selp.u32 	%r19, 1, 0, %p2;
	add.s32 	%r20, %r17, %r19;
	sub.s32 	%r21, %r18, %r20;
	div.u32 	%r22, %r21, %r1;
	add.s32 	%r3, %r22, %r19;
	and.b32  	%r23, %r3, 3;
	setp.eq.s32 	%p3, %r23, 3;
	@%p3 bra 	$L__BB11_4;
	add.s32 	%r24, %r3, 1;
	and.b32  	%r25, %r24, 3;
	neg.s32 	%r27, %r25;
$L__BB11_3:
	.pragma "nounroll";
	mul.wide.s32 	%rd7, %r29, 4;
	add.s64 	%rd8, %rd1, %rd7;
	add.s64 	%rd9, %rd2, %rd7;
	add.s64 	%rd10, %rd3, %rd7;
	ld.global.nc.f32 	%f2, [%rd10];
	ld.global.nc.f32 	%f3, [%rd9];
	ld.global.f32 	%f4, [%rd8];
	mul.f32 	%f5, %f1, %f4;
	fma.rn.f32 	%f6, %f2, %f3, %f5;
	st.global.f32 	[%rd8], %f6;
	add.s32 	%r29, %r29, %r1;
	add.s32 	%r27, %r27, 1;
	setp.ne.s32 	%p4, %r27, 0;
	@%p4 bra 	$L__BB11_3;
$L__BB11_4:
	setp.lt.u32 	%p5, %r3, 3;
	@%p5 bra 	$L__BB11_7;
	mul.wide.s32 	%rd15, %r1, 4;
	shl.b32 	%r26, %r1, 2;
$L__BB11_6:
	mul.wide.s32 	%rd11, %r29, 4;
	add.s64 	%rd12, %rd3, %rd11;
	ld.global.nc.f32 	%f7, [%rd12];
	add.s64 	%rd13, %rd2, %rd11;
	ld.global.nc.f32 	%f8, [%rd13];
	add.s64 	%rd14, %rd1, %rd11;
	ld.global.f32 	%f9, [%rd14];
	mul.f32 	%f10, %f1, %f9;
	fma.rn.f32 	%f11, %f7, %f8, %f10;
	st.global.f32 	[%rd14], %f11;
	add.s64 	%rd16, %rd12, %rd15;
	ld.global.nc.f32 	%f12, [%rd16];
	add.s64 	%rd17, %rd13, %rd15;
	ld.global.nc.f32 	%f13, [%rd17];
	add.s64 	%rd18, %rd14, %rd15;
	ld.global.f32 	%f14, [%rd18];
	mul.f32 	%f15, %f1, %f14;
	fma.rn.f32 	%f16, %f12, %f13, %f15;
	st.global.f32 	[%rd18], %f16;
	add.s64 	%rd19, %rd16, %rd15;
	ld.global.nc.f32 	%f17, [%rd19];
	add.s64 	%rd20, %rd17, %rd15;
	ld.global.nc.f32 	%f18, [%rd20];
	add.s64 	%rd21, %rd18, %rd15;
	ld.global.f32 	%f19, [%rd21];
	mul.f32 	%f20, %f1, %f19;
	fma.rn.f32 	%f21, %f17, %f18, %f20;
	st.global.f32 	[%rd21], %f21;
	add.s64 	%rd22, %rd19, %rd15;
	ld.global.nc.f32 	%f22, [%rd22];
	add.s64 	%rd23, %rd20, %rd15;
	ld.global.nc.f32 	%f23, [%rd23];
	add.s64 	%rd24, %rd21, %rd15;
	ld.global.f32 	%f24, [%rd24];
	mul.f32 	%f25, %f1, %f24;
	fma.rn.f32 	%f26, %f22, %f23, %f25;
	st.global.f32 	[%rd24], %f26;
	add.s32 	%r29, %r26, %r29;
	setp.lt.s32 	%p6, %r29, %r12;
	@%p6 bra 	$L__BB11_6;
$L__BB11_7:
	ret;

}
	// .globl	_Z18addHadamardProductiPKfS0_S0_fPf
.visible .entry _Z18addHadamardProductiPKfS0_S0_fPf(
	.param .u32 _Z18addHadamardProductiPKfS0_S0_fPf_param_0,
	.param .u64 .ptr .align 1 _Z18addHadamardProductiPKfS0_S0_fPf_param_1,
	.param .u64 .ptr .align 1 _Z18addHadamardProductiPKfS0_S0_fPf_param_2,
	.param .u64 .ptr .align 1 _Z18addHadamardProductiPKfS0_S0_fPf_param_3,
	.param .f32 _Z18addHadamardProductiPKfS0_S0_fPf_param_4,
	.param .u64 .ptr .align 1 _Z18addHadamardProductiPKfS0_S0_fPf_param_5
)
{
	.reg .pred 	%p<7>;
	.reg .b32 	%r<31>;
	.reg .b32 	%f<37>;
	.reg .b64 	%rd<32>;

	ld.param.u32 	%r12, [_Z18addHadamardProductiPKfS0_S0_fPf_param_0];
	ld.param.u64 	%rd5, [_Z18addHadamardProductiPKfS0_S0_fPf_param_1];
	ld.param.u64 	%rd6, [_Z18addHadamardProductiPKfS0_S0_fPf_param_2];
	ld.param.u64 	%rd7, [_Z18addHadamardProductiPKfS0_S0_fPf_param_3];
	ld.param.f32 	%f1, [_Z18addHadamardProductiPKfS0_S0_fPf_param_4];
	ld.param.u64 	%rd8, [_Z18addHadamardProductiPKfS0_S0_fPf_param_5];
	cvta.to.global.u64 	%rd1, %rd8;
	cvta.to.global.u64 	%rd2, %rd7;
	cvta.to.global.u64 	%rd3, %rd6;
	cvta.to.global.u64 	%rd4, %rd5;
	mov.u32 	%r13, %ntid.x;
	mov.u32 	%r14, %nctaid.x;
	mul.lo.s32 	%r1, %r13, %r14;
	mov.u32 	%r15, %ctaid.x;
	mov.u32 	%r16, %tid.x;
	mad.lo.s32 	%r29, %r15, %r13, %r16;
	setp.ge.s32 	%p1, %r29, %r12;
	@%p1 bra 	$L__BB12_7;
	add.s32 	%r17, %r29, %r1;
	max.s32 	%r18, %r12, %r17;
	setp.lt.s32 	%p2, %r17, %r12;
	selp.u32 	%r19, 1, 0, %p2;
	add.s32 	%r20, %r17, %r19;
	sub.s32 	%r21, %r18, %r20;
	div.u32 	%r22, %r21, %r1;
	add.s32 	%r3, %r22, %r19;
	and.b32  	%r23, %r3, 3;
	setp.eq.s32 	%p3, %r23, 3;
	@%p3 bra 	$L__BB12_4;
	add.s32 	%r24, %r3, 1;
	and.b32  	%r25, %r24, 3;
	neg.s32 	%r27, %r25;
$L__BB12_3:
	.pragma "nounroll";
	mul.wide.s32 	%rd9, %r29, 4;
	add.s64 	%rd10, %rd1, %rd9;
	add.s64 	%rd11, %rd2, %rd9;
	add.s64 	%rd12, %rd3, %rd9;
	add.s64 	%rd13, %rd4, %rd9;
	ld.global.nc.f32 	%f2, [%rd13];
	ld.global.nc.f32 	%f3, [%rd12];
	mul.f32 	%f4, %f2, %f3;
	ld.global.nc.f32 	%f5, [%rd11];
	ld.global.f32 	%f6, [%rd10];
	mul.f32 	%f7, %f1, %f6;
	fma.rn.f32 	%f8, %f4, %f5, %f7;
	st.global.f32 	[%rd10], %f8;
	add.s32 	%r29, %r29, %r1;
	add.s32 	%r27, %r27, 1;
	setp.ne.s32 	%p4, %r27, 0;
	@%p4 bra 	$L__BB12_3;
$L__BB12_4:
	setp.lt.u32 	%p5, %r3, 3;
	@%p5 bra 	$L__BB12_7;
	mul.wide.s32 	%rd19, %r1, 4;
	shl.b32 	%r26, %r1, 2;
$L__BB12_6:
	mul.wide.s32 	%rd14, %r29, 4;
	add.s64 	%rd15, %rd4, %rd14;
	ld.global.nc.f32 	%f9, [%rd15];
	add.s64 	%rd16, %rd3, %rd14;
	ld.global.nc.f32 	%f10, [%rd16];
	mul.f32 	%f11, %f9, %f10;
	add.s64 	%rd17, %rd2, %rd14;
	ld.global.nc.f32 	%f12, [%rd17];
	add.s64 	%rd18, %rd1, %rd14;
	ld.global.f32 	%f13, [%rd18];
	mul.f32 	%f14, %f1, %f13;
	fma.rn.f32 	%f15, %f11, %f12, %f14;
	st.global.f32 	[%rd18], %f15;
	add.s64 	%rd20, %rd15, %rd19;
	ld.global.nc.f32 	%f16, [%rd20];
	add.s64 	%rd21, %rd16, %rd19;
	ld.global.nc.f32 	%f17, [%rd21];
	mul.f32 	%f18, %f16, %f17;
	add.s64 	%rd22, %rd17, %rd19;
	ld.global.nc.f32 	%f19, [%rd22];
	add.s64 	%rd23, %rd18, %rd19;
	ld.global.f32 	%f20, [%rd23];
	mul.f32 	%f21, %f1, %f20;
	fma.rn.f32 	%f22, %f18, %f19, %f21;
	st.global.f32 	[%rd23], %f22;
	add.s64 	%rd24, %rd20, %rd19;
	ld.global.nc.f32 	%f23, [%rd24];
	add.s64 	%rd25, %rd21, %rd19;
	ld.global.nc.f32 	%f24, [%rd25];
	mul.f32 	%f25, %f23, %f24;
	add.s64 	%rd26, %rd22, %rd19;
	ld.global.nc.f32 	%f26, [%rd26];
	add.s64 	%rd27, %rd23, %rd19;
	ld.global.f32 	%f27, [%rd27];
	mul.f32 	%f28, %f1, %f27;
	fma.rn.f32 	%f29, %f25, %f26, %f28;
	st.global.f32 	[%rd27], %f29;
	add.s64 	%rd28, %rd24, %rd19;
	ld.global.nc.f32 	%f30, [%rd28];
	add.s64 	%rd29, %rd25, %rd19;
	ld.global.nc.f32 	%f31, [%rd29];
	mul.f32 	%f32, %f30, %f31;
	add.s64 	%rd30, %rd26, %rd19;
	ld.global.nc.f32 	%f33, [%rd30];
	add.s64 	%rd31, %rd27, %rd19;
	ld.global.f32 	%f34, [%rd31];
	mul.f32 	%f35, %f1, %f34;
	fma.rn.f32 	%f36, %f32, %f33, %f35;
	st.global.f32 	[%rd31], %f36;
	add.s32 	%r29, %r26, %r29;
	setp.lt.s32 	%p6, %r29, %r12;
	@%p6 bra 	$L__BB12_6;
$L__BB12_7:
	ret;

}
	// .globl	_Z24addScaledHadamardProductiPKfS0_ffPf
.visible .entry _Z24addScaledHadamardProductiPKfS0_ffPf(
	.param .u32 _Z24addScaledHadamardProductiPKfS0_ffPf_param_0,
	.param .u64 .ptr .align 1 _Z24addScaledHadamardProductiPKfS0_ffPf_param_1,
	.param .u64 .ptr .align 1 _Z24addScaledHadamardProductiPKfS0_ffPf_param_2,
	.param .f32 _Z24addScaledHadamardProductiPKfS0_ffPf_param_3,
	.param .f32 _Z24addScaledHadamardProductiPKfS0_ffPf_param_4,
	.param .u64 .ptr .align 1 _Z24addScaledHadamardProductiPKfS0_ffPf_param_5
)
{
	.reg .pred 	%p<7>;
	.reg .b32 	%r<31>;
	.reg .b32 	%f<33>;
	.reg .b64 	%rd<25>;

	ld.param.u32 	%r12, [_Z24addScaledHadamardProductiPKfS0_ffPf_param_0];
	ld.param.u64 	%rd4, [_Z24addScaledHadamardProductiPKfS0_ffPf_param_1];
	ld.param.u64 	%rd5, [_Z24addScaledHadamardProductiPKfS0_ffPf_param_2];
	ld.param.f32 	%f1, [_Z24addScaledHadamardProductiPKfS0_ffPf_param_3];
	ld.param.f32 	%f2, [_Z24addScaledHadamardProductiPKfS0_ffPf_param_4];
	ld.param.u64 	%rd6, [_Z24addScaledHadamardProductiPKfS0_ffPf_param_5];
	cvta.to.global.u64 	%rd1, %rd5;
	cvta.to.global.u64 	%rd2, %rd4;
	cvta.to.global.u64 	%rd3, %rd6;
	mov.u32 	%r13, %ntid.x;
	mov.u32 	%r14, %nctaid.x;
	mul.lo.s32 	%r1, %r13, %r14;
	mov.u32 	%r15, %ctaid.x;
	mov.u32 	%r16, %tid.x;
	mad.lo.s32 	%r29, %r15, %r13, %r16;
	setp.ge.s32 	%p1, %r29, %r12;
	@%p1 bra 	$L__BB13_7;
	add.s32 	%r17, %r29, %r1;
	max.s32 	%r18, %r12, %r17;
	setp.lt.s32 	%p2, %r17, %r12;
	selp.u32 	%r19, 1, 0, %p2;
	add.s32 	%r20, %r17, %r19;
	sub.s32 	%r21, %r18, %r20;
	div.u32 	%r22, %r21, %r1;
	add.s32 	%r3, %r22, %r19;
	and.b32  	%r23, %r3, 3;
	setp.eq.s32 	%p3, %r23, 3;
	@%p3 bra 	$L__BB13_4;
	add.s32 	%r24, %r3, 1;
	and.b32  	%r25, %r24, 3;
	neg.s32 	%r27, %r25;
$L__BB13_3:
	.pragma "nounroll";
	mul.wide.s32 	%rd7, %r29, 4;
	add.s64 	%rd8, %rd1, %rd7;
	add.s64 	%rd9, %rd2, %rd7;
	add.s64 	%rd10, %rd3, %rd7;
	ld.global.f32 	%f3, [%rd10];
	ld.global.nc.f32 	%f4, [%rd9];
	mul.f32 	%f5, %f2, %f4;
	ld.global.nc.f32 	%f6, [%rd8];
	mul.f32 	%f7, %f5, %f6;
	fma.rn.f32 	%f8, %f1, %f3, %f7;
	st.global.f32 	[%rd10], %f8;
	add.s32 	%r29, %r29, %r1;
	add.s32 	%r27, %r27, 1;
	setp.ne.s32 	%p4, %r27, 0;
	@%p4 bra 	$L__BB13_3;
$L__BB13_4:
	setp.lt.u32 	%p5, %r3, 3;
	@%p5 bra 	$L__BB13_7;
	mul.wide.s32 	%rd15, %r1, 4;
	shl.b32 	%r26, %r1, 2;
$L__BB13_6:
	mul.wide.s32 	%rd11, %r29, 4;
	add.s64 	%rd12, %rd3, %rd11;
	ld.global.f32 	%f9, [%rd12];
	add.s64 	%rd13, %rd2, %rd11;
	ld.global.nc.f32 	%f10, [%rd13];
	mul.f32 	%f11, %f2, %f10;
	add.s64 	%rd14, %rd1, %rd11;
	ld.global.nc.f32 	%f12, [%rd14];
	mul.f32 	%f13, %f11, %f12;
	fma.rn.f32 	%f14, %f1, %f9, %f13;
	st.global.f32 	[%rd12], %f14;
	add.s64 	%rd16, %rd12, %rd15;
	ld.global.f32 	%f15, [%rd16];
	add.s64 	%rd17, %rd13, %rd15;
	ld.global.nc.f32 	%f16, [%rd17];
	mul.f32 	%f17, %f2, %f16;
	add.s64 	%rd18, %rd14, %rd15;
	ld.global.nc.f32 	%f18, [%rd18];
	mul.f32 	%f19, %f17, %f18;
	fma.rn.f32 	%f20, %f1, %f15, %f19;
	st.global.f32 	[%rd16], %f20;
	add.s64 	%rd19, %rd16, %rd15;
	ld.global.f32 	%f21, [%rd19];
	add.s64 	%rd20, %rd17, %rd15;
	ld.global.nc.f32 	%f22, [%rd20];
	mul.f32 	%f23, %f2, %f22;
	add.s64 	%rd21, %rd18, %rd15;
	ld.global.nc.f32 	%f24, [%rd21];
	mul.f32 	%f25, %f23, %f24;
	fma.rn.f32 	%f26, %f1, %f21, %f25;
	st.global.f32 	[%rd19], %f26;
	add.s64 	%rd22, %rd19, %rd15;
	ld.global.f32 	%f27, [%rd22];
	add.s64 	%rd23, %rd20, %rd15;
	ld.global.nc.f32 	%f28, [%rd23];
	mul.f32 	%f29, %f2, %f28;
	add.s64 	%rd24, %rd21, %rd15;
	ld.global.nc.f32 	%f30, [%rd24];
	mul.f32 	%f31, %f29, %f30;
	fma.rn.f32 	%f32, %f1, %f27, %f31;
	st.global.f32 	[%rd22], %f32;
	add.s32 	%r29, %r26, %r29;
	setp.lt.s32 	%p6, %r29, %r12;
	@%p6 bra 	$L__BB13_6;
$L__BB13_7:
	ret;

}
	// .globl	_Z21addScaledColumnsSliceiifPKfPKiPf
.visible .entry _Z21addScaledColumnsSliceiifPKfPKiPf(
	.param .u32 _Z21addScaledColumnsSliceiifPKfPKiPf_param_0,
	.param .u32 _Z21addScaledColumnsSliceiifPKfPKiPf_param_1,
	.param .f32 _Z21addScaledColumnsSliceiifPKfPKiPf_param_2,
	.param .u64 .ptr .align 1 _Z21addScaledColumnsSliceiifPKfPKiPf_param_3,
	.param .u64 .ptr .align 1 _Z21addScaledColumnsSliceiifPKfPKiPf_param_4,
	.param .u64 .ptr .align 1 _Z21addScaledColumnsSliceiifPKfPKiPf_param_5
)
{
	.reg .pred 	%p<7>;
	.reg .b32 	%r<60>;
	.reg .b32 	%f<17>;
	.reg .b64 	%rd<35>;

	ld.param.u32 	%r13, [_Z21addScaledColumnsSliceiifPKfPKiPf_param_0];
	ld.param.u32 	%r14, [_Z21addScaledColumnsSliceiifPKfPKiPf_param_1];
	ld.param.f32 	%f1, [_Z21addScaledColumnsSliceiifPKfPKiPf_param_2];
	ld.param.u64 	%rd4, [_Z21addScaledColumnsSliceiifPKfPKiPf_param_3];
	ld.param.u64 	%rd5, [_Z21addScaledColumnsSliceiifPKfPKiPf_param_4];
	ld.param.u64 	%rd6, [_Z21addScaledColumnsSliceiifPKfPKiPf_param_5];
	cvta.to.global.u64 	%rd1, %rd6;
	cvta.to.global.u64 	%rd2, %rd4;
	cvta.to.global.u64 	%rd3, %rd5;
	mov.u32 	%r15, %ntid.x;
	mov.u32 	%r16, %nctaid.x;
	mul.lo.s32 	%r1, %r15, %r16;
	mov.u32 	%r17, %ctaid.x;
	mov.u32 	%r18, %tid.x;
	mad.lo.s32 	%r58, %r17, %r15, %r18;
	mul.lo.s32 	%r3, %r14, %r13;
	setp.ge.s32 	%p1, %r58, %r3;
	@%p1 bra 	$L__BB14_7;
	add.s32 	%r19, %r58, %r1;
	max.s32 	%r20, %r3, %r19;
	setp.lt.s32 	%p2, %r19, %r3;
	selp.u32 	%r21, 1, 0, %p2;
	add.s32 	%r22, %r19, %r21;
	sub.s32 	%r23, %r20, %r22;
	div.u32 	%r24, %r23, %r1;
	add.s32 	%r4, %r24, %r21;
	and.b32  	%r25, %r4, 3;
	setp.eq.s32 	%p3, %r25, 3;
	@%p3 bra 	$L__BB14_4;
	add.s32 	%r26, %r4, 1;
	and.b32  	%r27, %r26, 3;
	neg.s32 	%r56, %r27;
$L__BB14_3:
	.pragma "nounroll";
	mul.wide.s32 	%rd7, %r58, 4;
	add.s64 	%rd8, %rd2, %rd7;
	div.s32 	%r28, %r58, %r13;
	mul.lo.s32 	%r29, %r28, %r13;
	sub.s32 	%r30, %r58, %r29;
	mul.wide.s32 	%rd9, %r28, 4;
	add.s64 	%rd10, %rd3, %rd9;
	ld.global.nc.u32 	%r31, [%rd10];
	mad.lo.s32 	%r32, %r31, %r13, %r30;
	mul.wide.s32 	%rd11, %r32, 4;
	add.s64 	%rd12, %rd1, %rd11;
	ld.global.nc.f32 	%f2, [%rd8];
	mul.f32 	%f3, %f1, %f2;
	atom.global.add.f32 	%f4, [%rd12], %f3;
	add.s32 	%r58, %r58, %r1;
	add.s32 	%r56, %r56, 1;
	setp.ne.s32 	%p4, %r56, 0;
	@%p4 bra 	$L__BB14_3;
$L__BB14_4:
	setp.lt.u32 	%p5, %r4, 3;
	@%p5 bra 	$L__BB14_7;
	mul.wide.s32 	%rd23, %r1, 4;
$L__BB14_6:
	div.s32 	%r33, %r58, %r13;
	mul.lo.s32 	%r34, %r33, %r13;
	sub.s32 	%r35, %r58, %r34;
	mul.wide.s32 	%rd13, %r33, 4;
	add.s64 	%rd14, %rd3, %rd13;
	ld.global.nc.u32 	%r36, [%rd14];
	mad.lo.s32 	%r37, %r36, %r13, %r35;
	mul.wide.s32 	%rd15, %r37, 4;
	add.s64 	%rd16, %rd1, %rd15;
	mul.wide.s32 	%rd17, %r58, 4;
	add.s64 	%rd18, %rd2, %rd17;
	ld.global.nc.f32 	%f5, [%rd18];
	mul.f32 	%f6, %f1, %f5;
	atom.global.add.f32 	%f7, [%rd16], %f6;
	add.s32 	%r38, %r58, %r1;
	div.s32 	%r39, %r38, %r13;
	mul.lo.s32 	%r40, %r39, %r13;
	sub.s32 	%r41, %r38, %r40;
	mul.wide.s32 	%rd19, %r39, 4;
	add.s64 	%rd20, %rd3, %rd19;
	ld.global.nc.u32 	%r42, [%rd20];
	mad.lo.s32 	%r43, %r42, %r13, %r41;
	mul.wide.s32 	%rd21, %r43, 4;
	add.s64 	%rd22, %rd1, %rd21;
	add.s64 	%rd24, %rd18, %rd23;
	ld.global.nc.f32 	%f8, [%rd24];
	mul.f32 	%f9, %f1, %f8;
	atom.global.add.f32 	%f10, [%rd22], %f9;
	add.s32 	%r44, %r38, %r1;
	div.s32 	%r45, %r44, %r13;
	mul.lo.s32 	%r46, %r45, %r13;
	sub.s32 	%r47, %r44, %r46;
	mul.wide.s32 	%rd25, %r45, 4;
	add.s64 	%rd26, %rd3, %rd25;
	ld.global.nc.u32 	%r48, [%rd26];
	mad.lo.s32 	%r49, %r48, %r13, %r47;
	mul.wide.s32 	%rd27, %r49, 4;
	add.s64 	%rd28, %rd1, %rd27;
	add.s64 	%rd29, %rd24, %rd23;
	ld.global.nc.f32 	%f11, [%rd29];
	mul.f32 	%f12, %f1, %f11;
	atom.global.add.f32 	%f13, [%rd28], %f12;
	add.s32 	%r50, %r44, %r1;
	div.s32 	%r51, %r50, %r13;
	mul.lo.s32 	%r52, %r51, %r13;
	sub.s32 	%r53, %r50, %r52;
	mul.wide.s32 	%rd30, %r51, 4;
	add.s64 	%rd31, %rd3, %rd30;
	ld.global.nc.u32 	%r54, [%rd31];
	mad.lo.s32 	%r55, %r54, %r13, %r53;
	mul.wide.s32 	%rd32, %r55, 4;
	add.s64 	%rd33, %rd1, %rd32;
	add.s64 	%rd34, %rd29, %rd23;
	ld.global.nc.f32 	%f14, [%rd34];
	mul.f32 	%f15, %f1, %f14;
	atom.global.add.f32 	%f16, [%rd33], %f15;
	add.s32 	%r58, %r50, %r1;
	setp.lt.s32 	%p6, %r58, %r3;
	@%p6 bra 	$L__BB14_6;
$L__BB14_7:
	ret;

}
	// .globl	_Z18addScaledRowsSliceiifPKfPKiiPf
.visible .entry _Z18addScaledRowsSliceiifPKfPKiiPf(
	.param .u32 _Z18addScaledRowsSliceiifPKfPKiiPf_param_0,
	.param .u32 _Z18addScaledRowsSliceiifPKfPKiiPf_param_1,
	.param .f32 _Z18addScaledRowsSliceiifPKfPKiiPf_param_2,
	.param .u64 .ptr .align 1 _Z18addScaledRowsSliceiifPKfPKiiPf_param_3,
	.param .u64 .ptr .align 1 _Z18addScaledRowsSliceiifPKfPKiiPf_param_4,
	.param .u32 _Z18addScaledRowsSliceiifPKfPKiiPf_param_5,
	.param .u64 .ptr .align 1 _Z18addScaledRowsSliceiifPKfPKiiPf_param_6
)
{
	.reg .pred 	%p<7>;
	.reg .b32 	%r<61>;
	.reg .b32 	%f<17>;
	.reg .b64 	%rd<35>;

	ld.param.u32 	%r13, [_Z18addScaledRowsSliceiifPKfPKiiPf_param_0];
	ld.param.u32 	%r15, [_Z18addScaledRowsSliceiifPKfPKiiPf_param_1];
	ld.param.f32 	%f1, [_Z18addScaledRowsSliceiifPKfPKiiPf_param_2];
	ld.param.u64 	%rd4, [_Z18addScaledRowsSliceiifPKfPKiiPf_param_3];
	ld.param.u64 	%rd5, [_Z18addScaledRowsSliceiifPKfPKiiPf_param_4];
	ld.param.u32 	%r14, [_Z18addScaledRowsSliceiifPKfPKiiPf_param_5];
	ld.param.u64 	%rd6, [_Z18addScaledRowsSliceiifPKfPKiiPf_param_6];
	cvta.to.global.u64 	%rd1, %rd6;
	cvta.to.global.u64 	%rd2, %rd4;
	cvta.to.global.u64 	%rd3, %rd5;
	mov.u32 	%r16, %ntid.x;
	mov.u32 	%r17, %nctaid.x;
	mul.lo.s32 	%r1, %r16, %r17;
	mov.u32 	%r18, %ctaid.x;
	mov.u32 	%r19, %tid.x;
	mad.lo.s32 	%r59, %r18, %r16, %r19;
	mul.lo.s32 	%r3, %r15, %r13;
	setp.ge.s32 	%p1, %r59, %r3;
	@%p1 bra 	$L__BB15_7;
	add.s32 	%r20, %r59, %r1;
	max.s32 	%r21, %r3, %r20;
	setp.lt.s32 	%p2, %r20, %r3;
	selp.u32 	%r22, 1, 0, %p2;
	add.s32 	%r23, %r20, %r22;
	sub.s32 	%r24, %r21, %r23;
	div.u32 	%r25, %r24, %r1;
	add.s32 	%r4, %r25, %r22;
	and.b32  	%r26, %r4, 3;
	setp.eq.s32 	%p3, %r26, 3;
	@%p3 bra 	$L__BB15_4;
	add.s32 	%r27, %r4, 1;
	and.b32  	%r28, %r27, 3;
	neg.s32 	%r57, %r28;
$L__BB15_3:
	.pragma "nounroll";
	mul.wide.s32 	%rd7, %r59, 4;
	add.s64 	%rd8, %rd2, %rd7;
	div.s32 	%r29, %r59, %r13;
	mul.lo.s32 	%r30, %r29, %r13;
	sub.s32 	%r31, %r59, %r30;
	mul.wide.s32 	%rd9, %r31, 4;
	add.s64 	%rd10, %rd3, %rd9;
	ld.global.nc.u32 	%r32, [%rd10];
	mad.lo.s32 	%r33, %r29, %r14, %r32;
	mul.wide.s32 	%rd11, %r33, 4;
	add.s64 	%rd12, %rd1, %rd11;
	ld.global.nc.f32 	%f2, [%rd8];
	mul.f32 	%f3, %f1, %f2;
	atom.global.add.f32 	%f4, [%rd12], %f3;
	add.s32 	%r59, %r59, %r1;
	add.s32 	%r57, %r57, 1;
	setp.ne.s32 	%p4, %r57, 0;
	@%p4 bra 	$L__BB15_3;
$L__BB15_4:
	setp.lt.u32 	%p5, %r4, 3;
	@%p5 bra 	$L__BB15_7;
	mul.wide.s32 	%rd23, %r1, 4;
$L__BB15_6:
	div.s32 	%r34, %r59, %r13;
	mul.lo.s32 	%r35, %r34, %r13;
	sub.s32 	%r36, %r59, %r35;
	mul.wide.s32 	%rd13, %r36, 4;
	add.s64 	%rd14, %rd3, %rd13;
	ld.global.nc.u32 	%r37, [%rd14];
	mad.lo.s32 	%r38, %r34, %r14, %r37;
	mul.wide.s32 	%rd15, %r38, 4;
	add.s64 	%rd16, %rd1, %rd15;
	mul.wide.s32 	%rd17, %r59, 4;
	add.s64 	%rd18, %rd2, %rd17;
	ld.global.nc.f32 	%f5, [%rd18];
	mul.f32 	%f6, %f1, %f5;
	atom.global.add.f32 	%f7, [%rd16], %f6;
	add.s32 	%r39, %r59, %r1;
	div.s32 	%r40, %r39, %r13;
	mul.lo.s32 	%r41, %r40, %r13;
	sub.s32 	%r42, %r39, %r41;
	mul.wide.s32 	%rd19, %r42, 4;
	add.s64 	%rd20, %rd3, %rd19;
	ld.global.nc.u32 	%r43, [%rd20];
	mad.lo.s32 	%r44, %r40, %r14, %r43;
	mul.wide.s32 	%rd21, %r44, 4;
	add.s64 	%rd22, %rd1, %rd21;
	add.s64 	%rd24, %rd18, %rd23;
	ld.global.nc.f32 	%f8, [%rd24];
	mul.f32 	%f9, %f1, %f8;
	atom.global.add.f32 	%f10, [%rd22], %f9;
	add.s32 	%r45, %r39, %r1;
	div.s32 	%r46, %r45, %r13;
	mul.lo.s32 	%r47, %r46, %r13;
	sub.s32 	%r48, %r45, %r47;
	mul.wide.s32 	%rd25, %r48, 4;
	add.s64 	%rd26, %rd3, %rd25;
	ld.global.nc.u32 	%r49, [%rd26];
	mad.lo.s32 	%r50, %r46, %r14, %r49;
	mul.wide.s32 	%rd27, %r50, 4;
	add.s64 	%rd28, %rd1, %rd27;
	add.s64 	%rd29, %rd24, %rd23;
	ld.global.nc.f32 	%f11, [%rd29];
	mul.f32 	%f12, %f1, %f11;
	atom.global.add.f32 	%f13, [%rd28], %f12;
	add.s32 	%r51, %r45, %r1;
	div.s32 	%r52, %r51, %r13;
	mul.lo.s32 	%r53, %r52, %r13;
	sub.s32 	%r54, %r51, %r53;
	mul.wide.s32 	%rd30, %r54, 4;
	add.s64 	%rd31, %rd3, %rd30;
	ld.global.nc.u32 	%r55, [%rd31];
	mad.lo.s32 	%r56, %r52, %r14, %r55;
	mul.wide.s32 	%rd32, %r56, 4;
	add.s64 	%rd33, %rd1, %rd32;
	add.s64 	%rd34, %rd29, %rd23;
	ld.global.nc.f32 	%f14, [%rd34];
	mul.f32 	%f15, %f1, %f14;
	atom.global.add.f32 	%f16, [%rd33], %f15;
	add.s32 	%r59, %r51, %r1;
	setp.lt.s32 	%p6, %r59, %r3;
	@%p6 bra 	$L__BB15_6;
$L__BB15_7:
	ret;

}
	// .globl	_Z9assignSumiPPKfiPf
.visible .entry _Z9assignSumiPPKfiPf(
	.param .u32 _Z9assignSumiPPKfiPf_param_0,
	.param .u64 .ptr .align 1 _Z9assignSumiPPKfiPf_param_1,
	.param .u32 _Z9assignSumiPPKfiPf_param_2,
	.param .u64 .ptr .align 1 _Z9assignSumiPPKfiPf_param_3
)
{
	.reg .pred 	%p<14>;
	.reg .b32 	%r<35>;
	.reg .b32 	%f<84>;
	.reg .b64 	%rd<118>;

	ld.param.u32 	%r21, [_Z9assignSumiPPKfiPf_param_0];
	ld.param.u64 	%rd7, [_Z9assignSumiPPKfiPf_param_1];
	ld.param.u32 	%r22, [_Z9assignSumiPPKfiPf_param_2];
	ld.param.u64 	%rd8, [_Z9assignSumiPPKfiPf_param_3];
	cvta.to.global.u64 	%rd1, %rd7;
	cvta.to.global.u64 	%rd2, %rd8;
	mov.u32 	%r23, %ntid.x;
	mov.u32 	%r24, %nctaid.x;
	mul.lo.s32 	%r1, %r23, %r24;
	mov.u32 	%r25, %ctaid.x;
	mov.u32 	%r26, %tid.x;
	mad.lo.s32 	%r29, %r25, %r23, %r26;
	setp.ge.s32 	%p1, %r29, %r21;
	@%p1 bra 	$L__BB16_18;
	setp.gt.s32 	%p2, %r22, 0;
	@%p2 bra 	$L__BB16_2;
	bra.uni 	$L__BB16_17;
$L__BB16_2:
	and.b32  	%r3, %r22, 15;
	add.s32 	%r4, %r3, -1;
	and.b32  	%r5, %r22, 7;
	add.s32 	%r6, %r5, -1;
	and.b32  	%r7, %r22, 2147483632;
	and.b32  	%r8, %r22, 3;
	neg.s32 	%r9, %r7;
	add.s64 	%rd3, %rd1, 64;
$L__BB16_3:
	setp.lt.u32 	%p4, %r22, 16;
	mov.b32 	%r32, 0;
	mov.f32 	%f83, 0f00000000;
	@%p4 bra 	$L__BB16_6;
	mov.f32 	%f83, 0f00000000;
	mov.u64 	%rd117, %rd3;
	mov.u32 	%r30, %r9;
$L__BB16_5:
	.pragma "nounroll";
	ld.global.nc.u64 	%rd11, [%rd117+-64];
	cvta.to.global.u64 	%rd12, %rd11;
	mul.wide.s32 	%rd13, %r29, 4;
	add.s64 	%rd14, %rd12, %rd13;
	ld.global.nc.f32 	%f18, [%rd14];
	add.f32 	%f19, %f18, %f83;
	ld.global.nc.u64 	%rd15, [%rd117+-56];
	cvta.to.global.u64 	%rd16, %rd15;
	add.s64 	%rd17, %rd16, %rd13;
	ld.global.nc.f32 	%f20, [%rd17];
	add.f32 	%f21, %f20, %f19;
	ld.global.nc.u64 	%rd18, [%rd117+-48];
	cvta.to.global.u64 	%rd19, %rd18;
	add.s64 	%rd20, %rd19, %rd13;
	ld.global.nc.f32 	%f22, [%rd20];
	add.f32 	%f23, %f22, %f21;
	ld.global.nc.u64 	%rd21, [%rd117+-40];
	cvta.to.global.u64 	%rd22, %rd21;
	add.s64 	%rd23, %rd22, %rd13;
	ld.global.nc.f32 	%f24, [%rd23];
	add.f32 	%f25, %f24, %f23;
	ld.global.nc.u64 	%rd24, [%rd117+-32];
	cvta.to.global.u64 	%rd25, %rd24;
	add.s64 	%rd26, %rd25, %rd13;
	ld.global.nc.f32 	%f26, [%rd26];
	add.f32 	%f27, %f26, %f25;
	ld.global.nc.u64 	%rd27, [%rd117+-24];
	cvta.to.global.u64 	%rd28, %rd27;
	add.s64 	%rd29, %rd28, %rd13;
	ld.global.nc.f32 	%f28, [%rd29];
	add.f32 	%f29, %f28, %f27;
	ld.global.nc.u64 	%rd30, [%rd117+-16];
	cvta.to.global.u64 	%rd31, %rd30;
	add.s64 	%rd32, %rd31, %rd13;
	ld.global.nc.f32 	%f30, [%rd32];
	add.f32 	%f31, %f30, %f29;
	ld.global.nc.u64 	%rd33, [%rd117+-8];
	cvta.to.global.u64 	%rd34, %rd33;
	add.s64 	%rd35, %rd34, %rd13;
	ld.global.nc.f32 	%f32, [%rd35];
	add.f32 	%f33, %f32, %f31;
	ld.global.nc.u64 	%rd36, [%rd117];
	cvta.to.global.u64 	%rd37, %rd36;
	add.s64 	%rd38, %rd37, %rd13;
	ld.global.nc.f32 	%f34, [%rd38];
	add.f32 	%f35, %f34, %f33;
	ld.global.nc.u64 	%rd39, [%rd117+8];
	cvta.to.global.u64 	%rd40, %rd39;
	add.s64 	%rd41, %rd40, %rd13;
	ld.global.nc.f32 	%f36, [%rd41];
	add.f32 	%f37, %f36, %f35;
	ld.global.nc.u64 	%rd42, [%rd117+16];
	cvta.to.global.u64 	%rd43, %rd42;
	add.s64 	%rd44, %rd43, %rd13;
	ld.global.nc.f32 	%f38, [%rd44];
	add.f32 	%f39, %f38, %f37;
	ld.global.nc.u64 	%rd45, [%rd117+24];
	cvta.to.global.u64 	%rd46, %rd45;
	add.s64 	%rd47, %rd46, %rd13;
	ld.global.nc.f32 	%f40, [%rd47];
	add.f32 	%f41, %f40, %f39;
	ld.global.nc.u64 	%rd48, [%rd117+32];
	cvta.to.global.u64 	%rd49, %rd48;
	add.s64 	%rd50, %rd49, %rd13;
	ld.global.nc.f32 	%f42, [%rd50];
	add.f32 	%f43, %f42, %f41;
	ld.global.nc.u64 	%rd51, [%rd117+40];
	cvta.to.global.u64 	%rd52, %rd51;
	add.s64 	%rd53, %rd52, %rd13;
	ld.global.nc.f32 	%f44, [%rd53];
	add.f32 	%f45, %f44, %f43;
	ld.global.nc.u64 	%rd54, [%rd117+48];
	cvta.to.global.u64 	%rd55, %rd54;
	add.s64 	%rd56, %rd55, %rd13;
	ld.global.nc.f32 	%f46, [%rd56];
	add.f32 	%f47, %f46, %f45;
	ld.global.nc.u64 	%rd57, [%rd117+56];
	cvta.to.global.u64 	%rd58, %rd57;
	add.s64 	%rd59, %rd58, %rd13;
	ld.global.nc.f32 	%f48, [%rd59];
	add.f32 	%f83, %f48, %f47;
	add.s32 	%r30, %r30, 16;
	add.s64 	%rd117, %rd117, 128;
	setp.ne.s32 	%p5, %r30, 0;
	mov.u32 	%r32, %r7;
	@%p5 bra 	$L__BB16_5;
$L__BB16_6:
	setp.eq.s32 	%p6, %r3, 0;
	@%p6 bra 	$L__BB16_16;
	setp.lt.u32 	%p7, %r4, 7;
	@%p7 bra 	$L__BB16_9;
	mul.wide.u32 	%rd60, %r32, 8;
	add.s64 	%rd61, %rd1, %rd60;
	ld.global.nc.u64 	%rd62, [%rd61];
	cvta.to.global.u64 	%rd63, %rd62;
	mul.wide.s32 	%rd64, %r29, 4;
	add.s64 	%rd65, %rd63, %rd64;
	ld.global.nc.f32 	%f50, [%rd65];
	add.f32 	%f51, %f50, %f83;
	ld.global.nc.u64 	%rd66, [%rd61+8];
	cvta.to.global.u64 	%rd67, %rd66;
	add.s64 	%rd68, %rd67, %rd64;
	ld.global.nc.f32 	%f52, [%rd68];
	add.f32 	%f53, %f52, %f51;
	ld.global.nc.u64 	%rd69, [%rd61+16];
	cvta.to.global.u64 	%rd70, %rd69;
	add.s64 	%rd71, %rd70, %rd64;
	ld.global.nc.f32 	%f54, [%rd71];
	add.f32 	%f55, %f54, %f53;
	ld.global.nc.u64 	%rd72, [%rd61+24];
	cvta.to.global.u64 	%rd73, %rd72;
	add.s64 	%rd74, %rd73, %rd64;
	ld.global.nc.f32 	%f56, [%rd74];
	add.f32 	%f57, %f56, %f55;
	ld.global.nc.u64 	%rd75, [%rd61+32];
	cvta.to.global.u64 	%rd76, %rd75;
	add.s64 	%rd77, %rd76, %rd64;
	ld.global.nc.f32 	%f58, [%rd77];
	add.f32 	%f59, %f58, %f57;
	ld.global.nc.u64 	%rd78, [%rd61+40];
	cvta.to.global.u64 	%rd79, %rd78;
	add.s64 	%rd80, %rd79, %rd64;
	ld.global.nc.f32 	%f60, [%rd80];
	add.f32 	%f61, %f60, %f59;
	ld.global.nc.u64 	%rd81, [%rd61+48];
	cvta.to.global.u64 	%rd82, %rd81;
	add.s64 	%rd83, %rd82, %rd64;
	ld.global.nc.f32 	%f62, [%rd83];
	add.f32 	%f63, %f62, %f61;
	ld.global.nc.u64 	%rd84, [%rd61+56];
	cvta.to.global.u64 	%rd85, %rd84;
	add.s64 	%rd86, %rd85, %rd64;
	ld.global.nc.f32 	%f64, [%rd86];
	add.f32 	%f83, %f64, %f63;
	add.s32 	%r32, %r32, 8;
$L__BB16_9:
	setp.eq.s32 	%p8, %r5, 0;
	@%p8 bra 	$L__BB16_16;
	setp.lt.u32 	%p9, %r6, 3;
	@%p9 bra 	$L__BB16_12;
	mul.wide.u32 	%rd87, %r32, 8;
	add.s64 	%rd88, %rd1, %rd87;
	ld.global.nc.u64 	%rd89, [%rd88];
	cvta.to.global.u64 	%rd90, %rd89;
	mul.wide.s32 	%rd91, %r29, 4;
	add.s64 	%rd92, %rd90, %rd91;
	ld.global.nc.f32 	%f66, [%rd92];
	add.f32 	%f67, %f66, %f83;
	ld.global.nc.u64 	%rd93, [%rd88+8];
	cvta.to.global.u64 	%rd94, %rd93;
	add.s64 	%rd95, %rd94, %rd91;
	ld.global.nc.f32 	%f68, [%rd95];
	add.f32 	%f69, %f68, %f67;
	ld.global.nc.u64 	%rd96, [%rd88+16];
	cvta.to.global.u64 	%rd97, %rd96;
	add.s64 	%rd98, %rd97, %rd91;
	ld.global.nc.f32 	%f70, [%rd98];
	add.f32 	%f71, %f70, %f69;
	ld.global.nc.u64 	%rd99, [%rd88+24];
	cvta.to.global.u64 	%rd100, %rd99;
	add.s64 	%rd101, %rd100, %rd91;
	ld.global.nc.f32 	%f72, [%rd101];
	add.f32 	%f83, %f72, %f71;
	add.s32 	%r32, %r32, 4;
$L__BB16_12:
	setp.eq.s32 	%p10, %r8, 0;
	@%p10 bra 	$L__BB16_16;
	setp.eq.s32 	%p11, %r8, 1;
	mul.wide.u32 	%rd102, %r32, 8;
	add.s64 	%rd6, %rd1, %rd102;
	ld.global.nc.u64 	%rd103, [%rd6];
	cvta.to.global.u64 	%rd104, %rd103;
	mul.wide.s32 	%rd105, %r29, 4;
	add.s64 	%rd106, %rd104, %rd105;
	ld.global.nc.f32 	%f73, [%rd106];
	add.f32 	%f83, %f73, %f83;
	@%p11 bra 	$L__BB16_16;
	setp.eq.s32 	%p12, %r8, 2;
	ld.global.nc.u64 	%rd107, [%rd6+8];
	cvta.to.global.u64 	%rd108, %rd107;
	add.s64 	%rd110, %rd108, %rd105;
	ld.global.nc.f32 	%f74, [%rd110];
	add.f32 	%f83, %f74, %f83;
	@%p12 bra 	$L__BB16_16;
	ld.global.nc.u64 	%rd111, [%rd6+16];
	cvta.to.global.u64 	%rd112, %rd111;
	add.s64 	%rd114, %rd112, %rd105;
	ld.global.nc.f32 	%f75, [%rd114];
	add.f32 	%f83, %f75, %f83;
$L__BB16_16:
	mul.wide.s32 	%rd115, %r29, 4;
	add.s64 	%rd116, %rd2, %rd115;
	st.global.f32 	[%rd116], %f83;
	add.s32 	%r29, %r29, %r1;
	setp.lt.s32 	%p13, %r29, %r21;
	@%p13 bra 	$L__BB16_3;
	bra.uni 	$L__BB16_18;
$L__BB16_17:
	mul.wide.s32 	%rd9, %r29, 4;
	add.s64 	%rd10, %rd2, %rd9;
	mov.b32 	%r27, 0;
	st.global.u32 	[%rd10], %r27;
	add.s32 	%r29, %r29, %r1;
	setp.lt.s32 	%p3, %r29, %r21;
	@%p3 bra 	$L__BB16_17;
$L__BB16_18:
	ret;

}
	// .globl	_Z6addSumiPPKfiPf
.visible .entry _Z6addSumiPPKfiPf(
	.param .u32 _Z6addSumiPPKfiPf_param_0,
	.param .u64 .ptr .align 1 _Z6addSumiPPKfiPf_param_1,
	.param .u32 _Z6addSumiPPKfiPf_param_2,
	.param .u64 .ptr .align 1 _Z6addSumiPPKfiPf_param_3
)
{
	.reg .pred 	%p<14>;
	.reg .b32 	%r<31>;
	.reg .b32 	%f<83>;
	.reg .b64 	%rd<116>;

	ld.param.u32 	%r20, [_Z6addSumiPPKfiPf_param_0];
	ld.param.u64 	%rd9, [_Z6addSumiPPKfiPf_param_1];
	ld.param.u32 	%r21, [_Z6addSumiPPKfiPf_param_2];
	ld.param.u64 	%rd8, [_Z6addSumiPPKfiPf_param_3];
	cvta.to.global.u64 	%rd1, %rd9;
	mov.u32 	%r1, %ntid.x;
	mov.u32 	%r22, %ctaid.x;
	mov.u32 	%r23, %tid.x;
	mad.lo.s32 	%r26, %r22, %r1, %r23;
	setp.ge.s32 	%p1, %r26, %r20;
	setp.lt.s32 	%p2, %r21, 1;
	or.pred  	%p3, %p1, %p2;
	@%p3 bra 	$L__BB17_16;
	and.b32  	%r3, %r21, 15;
	add.s32 	%r4, %r3, -1;
	and.b32  	%r5, %r21, 7;
	add.s32 	%r6, %r5, -1;
	and.b32  	%r7, %r21, 2147483632;
	and.b32  	%r8, %r21, 3;
	neg.s32 	%r9, %r7;
	add.s64 	%rd2, %rd1, 64;
	mov.u32 	%r24, %nctaid.x;
	mul.lo.s32 	%r10, %r1, %r24;
	cvta.to.global.u64 	%rd3, %rd8;
$L__BB17_2:
	setp.lt.u32 	%p4, %r21, 16;
	mul.wide.s32 	%rd10, %r26, 4;
	add.s64 	%rd4, %rd3, %rd10;
	ld.global.f32 	%f82, [%rd4];
	mov.b32 	%r29, 0;
	@%p4 bra 	$L__BB17_5;
	mov.u64 	%rd115, %rd2;
	mov.u32 	%r27, %r9;
$L__BB17_4:
	.pragma "nounroll";
	ld.global.nc.u64 	%rd11, [%rd115+-64];
	cvta.to.global.u64 	%rd12, %rd11;
	add.s64 	%rd14, %rd12, %rd10;
	ld.global.nc.f32 	%f17, [%rd14];
	add.f32 	%f18, %f17, %f82;
	ld.global.nc.u64 	%rd15, [%rd115+-56];
	cvta.to.global.u64 	%rd16, %rd15;
	add.s64 	%rd17, %rd16, %rd10;
	ld.global.nc.f32 	%f19, [%rd17];
	add.f32 	%f20, %f19, %f18;
	ld.global.nc.u64 	%rd18, [%rd115+-48];
	cvta.to.global.u64 	%rd19, %rd18;
	add.s64 	%rd20, %rd19, %rd10;
	ld.global.nc.f32 	%f21, [%rd20];
	add.f32 	%f22, %f21, %f20;
	ld.global.nc.u64 	%rd21, [%rd115+-40];
	cvta.to.global.u64 	%rd22, %rd21;
	add.s64 	%rd23, %rd22, %rd10;
	ld.global.nc.f32 	%f23, [%rd23];
	add.f32 	%f24, %f23, %f22;
	ld.global.nc.u64 	%rd24, [%rd115+-32];
	cvta.to.global.u64 	%rd25, %rd24;
	add.s64 	%rd26, %rd25, %rd10;
	ld.global.nc.f32 	%f25, [%rd26];
	add.f32 	%f26, %f25, %f24;
	ld.global.nc.u64 	%rd27, [%rd115+-24];
	cvta.to.global.u64 	%rd28, %rd27;
	add.s64 	%rd29, %rd28, %rd10;
	ld.global.nc.f32 	%f27, [%rd29];
	add.f32 	%f28, %f27, %f26;
	ld.global.nc.u64 	%rd30, [%rd115+-16];
	cvta.to.global.u64 	%rd31, %rd30;
	add.s64 	%rd32, %rd31, %rd10;
	ld.global.nc.f32 	%f29, [%rd32];
	add.f32 	%f30, %f29, %f28;
	ld.global.nc.u64 	%rd33, [%rd115+-8];
	cvta.to.global.u64 	%rd34, %rd33;
	add.s64 	%rd35, %rd34, %rd10;
	ld.global.nc.f32 	%f31, [%rd35];
	add.f32 	%f32, %f31, %f30;
	ld.global.nc.u64 	%rd36, [%rd115];
	cvta.to.global.u64 	%rd37, %rd36;
	add.s64 	%rd38, %rd37, %rd10;
	ld.global.nc.f32 	%f33, [%rd38];
	add.f32 	%f34, %f33, %f32;
	ld.global.nc.u64 	%rd39, [%rd115+8];
	cvta.to.global.u64 	%rd40, %rd39;
	add.s64 	%rd41, %rd40, %rd10;
	ld.global.nc.f32 	%f35, [%rd41];
	add.f32 	%f36, %f35, %f34;
	ld.global.nc.u64 	%rd42, [%rd115+16];
	cvta.to.global.u64 	%rd43, %rd42;
	add.s64 	%rd44, %rd43, %rd10;
	ld.global.nc.f32 	%f37, [%rd44];
	add.f32 	%f38, %f37, %f36;
	ld.global.nc.u64 	%rd45, [%rd115+24];
	cvta.to.global.u64 	%rd46, %rd45;
	add.s64 	%rd47, %rd46, %rd10;
	ld.global.nc.f32 	%f39, [%rd47];
	add.f32 	%f40, %f39, %f38;
	ld.global.nc.u64 	%rd48, [%rd115+32];
	cvta.to.global.u64 	%rd49, %rd48;
	add.s64 	%rd50, %rd49, %rd10;
	ld.global.nc.f32 	%f41, [%rd50];
	add.f32 	%f42, %f41, %f40;
	ld.global.nc.u64 	%rd51, [%rd115+40];
	cvta.to.global.u64 	%rd52, %rd51;
	add.s64 	%rd53, %rd52, %rd10;
	ld.global.nc.f32 	%f43, [%rd53];
	add.f32 	%f44, %f43, %f42;
	ld.global.nc.u64 	%rd54, [%rd115+48];
	cvta.to.global.u64 	%rd55, %rd54;
	add.s64 	%rd56, %rd55, %rd10;
	ld.global.nc.f32 	%f45, [%rd56];
	add.f32 	%f46, %f45, %f44;
	ld.global.nc.u64 	%rd57, [%rd115+56];
	cvta.to.global.u64 	%rd58, %rd57;
	add.s64 	%rd59, %rd58, %rd10;
	ld.global.nc.f32 	%f47, [%rd59];
	add.f32 	%f82, %f47, %f46;
	add.s32 	%r27, %r27, 16;
	add.s64 	%rd115, %rd115, 128;
	setp.ne.s32 	%p5, %r27, 0;
	mov.u32 	%r29, %r7;
	@%p5 bra 	$L__BB17_4;
$L__BB17_5:
	setp.eq.s32 	%p6, %r3, 0;
	@%p6 bra 	$L__BB17_15;
	setp.lt.u32 	%p7, %r4, 7;
	@%p7 bra 	$L__BB17_8;
	mul.wide.u32 	%rd60, %r29, 8;
	add.s64 	%rd61, %rd1, %rd60;
	ld.global.nc.u64 	%rd62, [%rd61];
	cvta.to.global.u64 	%rd63, %rd62;
	add.s64 	%rd65, %rd63, %rd10;
	ld.global.nc.f32 	%f49, [%rd65];
	add.f32 	%f50, %f49, %f82;
	ld.global.nc.u64 	%rd66, [%rd61+8];
	cvta.to.global.u64 	%rd67, %rd66;
	add.s64 	%rd68, %rd67, %rd10;
	ld.global.nc.f32 	%f51, [%rd68];
	add.f32 	%f52, %f51, %f50;
	ld.global.nc.u64 	%rd69, [%rd61+16];
	cvta.to.global.u64 	%rd70, %rd69;
	add.s64 	%rd71, %rd70, %rd10;
	ld.global.nc.f32 	%f53, [%rd71];
	add.f32 	%f54, %f53, %f52;
	ld.global.nc.u64 	%rd72, [%rd61+24];
	cvta.to.global.u64 	%rd73, %rd72;
	add.s64 	%rd74, %rd73, %rd10;
	ld.global.nc.f32 	%f55, [%rd74];
	add.f32 	%f56, %f55, %f54;
	ld.global.nc.u64 	%rd75, [%rd61+32];
	cvta.to.global.u64 	%rd76, %rd75;
	add.s64 	%rd77, %rd76, %rd10;
	ld.global.nc.f32 	%f57, [%rd77];
	add.f32 	%f58, %f57, %f56;
	ld.global.nc.u64 	%rd78, [%rd61+40];
	cvta.to.global.u64 	%rd79, %rd78;
	add.s64 	%rd80, %rd79, %rd10;
	ld.global.nc.f32 	%f59, [%rd80];
	add.f32 	%f60, %f59, %f58;
	ld.global.nc.u64 	%rd81, [%rd61+48];
	cvta.to.global.u64 	%rd82, %rd81;
	add.s64 	%rd83, %rd82, %rd10;
	ld.global.nc.f32 	%f61, [%rd83];
	add.f32 	%f62, %f61, %f60;
	ld.global.nc.u64 	%rd84, [%rd61+56];
	cvta.to.global.u64 	%rd85, %rd84;
	add.s64 	%rd86, %rd85, %rd10;
	ld.global.nc.f32 	%f63, [%rd86];
	add.f32 	%f82, %f63, %f62;
	add.s32 	%r29, %r29, 8;
$L__BB17_8:
	setp.eq.s32 	%p8, %r5, 0;
	@%p8 bra 	$L__BB17_15;
	setp.lt.u32 	%p9, %r6, 3;
	@%p9 bra 	$L__BB17_11;
	mul.wide.u32 	%rd87, %r29, 8;
	add.s64 	%rd88, %rd1, %rd87;
	ld.global.nc.u64 	%rd89, [%rd88];
	cvta.to.global.u64 	%rd90, %rd89;
	add.s64 	%rd92, %rd90, %rd10;
	ld.global.nc.f32 	%f65, [%rd92];
	add.f32 	%f66, %f65, %f82;
	ld.global.nc.u64 	%rd93, [%rd88+8];
	cvta.to.global.u64 	%rd94, %rd93;
	add.s64 	%rd95, %rd94, %rd10;
	ld.global.nc.f32 	%f67, [%rd95];
	add.f32 	%f68, %f67, %f66;
	ld.global.nc.u64 	%rd96, [%rd88+16];
	cvta.to.global.u64 	%rd97, %rd96;
	add.s64 	%rd98, %rd97, %rd10;
	ld.global.nc.f32 	%f69, [%rd98];
	add.f32 	%f70, %f69, %f68;
	ld.global.nc.u64 	%rd99, [%rd88+24];
	cvta.to.global.u64 	%rd100, %rd99;
	add.s64 	%rd101, %rd100, %rd10;
	ld.global.nc.f32 	%f71, [%rd101];
	add.f32 	%f82, %f71, %f70;
	add.s32 	%r29, %r29, 4;
$L__BB17_11:
	setp.eq.s32 	%p10, %r8, 0;
	@%p10 bra 	$L__BB17_15;
	setp.eq.s32 	%p11, %r8, 1;
	mul.wide.u32 	%rd102, %r29, 8;
	add.s64 	%rd7, %rd1, %rd102;
	ld.global.nc.u64 	%rd103, [%rd7];
	cvta.to.global.u64 	%rd104, %rd103;
	add.s64 	%rd106, %rd104, %rd10;
	ld.global.nc.f32 	%f72, [%rd106];
	add.f32 	%f82, %f72, %f82;
	@%p11 bra 	$L__BB17_15;
	setp.eq.s32 	%p12, %r8, 2;
	ld.global.nc.u64 	%rd107, [%rd7+8];
	cvta.to.global.u64 	%rd108, %rd107;
	add.s64 	%rd110, %rd108, %rd10;
	ld.global.nc.f32 	%f73, [%rd110];
	add.f32 	%f82, %f73, %f82;
	@%p12 bra 	$L__BB17_15;
	ld.global.nc.u64 	%rd111, [%rd7+16];
	cvta.to.global.u64 	%rd112, %rd111;
	add.s64 	%rd114, %rd112, %rd10;
	ld.global.nc.f32 	%f74, [%rd114];
	add.f32 	%f82, %f74, %f82;
$L__BB17_15:
	st.global.f32 	[%rd4], %f82;
	add.s32 	%r26, %r26, %r10;
	setp.lt.s32 	%p13, %r26, %r20;
	@%p13 bra 	$L__BB17_2;
$L__BB17_16:
	ret;

}
	// .globl	_Z5scaleiPKffPf
.visible .entry _Z5scaleiPKffPf(
	.param .u32 _Z5scaleiPKffPf_param_0,
	.param .u64 .ptr .align 1 _Z5scaleiPKffPf_param_1,
	.param .f32 _Z5scaleiPKffPf_param_2,
	.param .u64 .ptr .align 1 _Z5scaleiPKffPf_param_3
)
{
	.reg .pred 	%p<7>;
	.reg .b32 	%r<31>;
	.reg .b32 	%f<12>;
	.reg .b64 	%rd<18>;

	ld.param.u32 	%r12, [_Z5scaleiPKffPf_param_0];
	ld.param.u64 	%rd3, [_Z5scaleiPKffPf_param_1];
	ld.param.f32 	%f1, [_Z5scaleiPKffPf_param_2];
	ld.param.u64 	%rd4, [_Z5scaleiPKffPf_param_3];
	cvta.to.global.u64 	%rd1, %rd4;
	cvta.to.global.u64 	%rd2, %rd3;
	mov.u32 	%r13, %ntid.x;
	mov.u32 	%r14, %nctaid.x;
	mul.lo.s32 	%r1, %r13, %r14;
	mov.u32 	%r15, %ctaid.x;
	mov.u32 	%r16, %tid.x;
	mad.lo.s32 	%r29, %r15, %r13, %r16;
	setp.ge.s32 	%p1, %r29, %r12;
	@%p1 bra 	$L__BB18_7;
	add.s32 	%r17, %r29, %r1;
	max.s32 	%r18, %r12, %r17;
	setp.lt.s32 	%p2, %r17, %r12;
	selp.u32 	%r19, 1, 0, %p2;
	add.s32 	%r20, %r17, %r19;
	sub.s32 	%r21, %r18, %r20;
	div.u32 	%r22, %r21, %r1;
	add.s32 	%r3, %r22, %r19;
	and.b32  	%r23, %r3, 3;
	setp.eq.s32 	%p3, %r23, 3;
	@%p3 bra 	$L__BB18_4;
	add.s32 	%r24, %r3, 1;
	and.b32  	%r25, %r24, 3;
	neg.s32 	%r27, %r25;
$L__BB18_3:
	.pragma "nounroll";
	mul.wide.s32 	%rd5, %r29, 4;
	add.s64 	%rd6, %rd1, %rd5;
	add.s64 	%rd7, %rd2, %rd5;
	ld.global.nc.f32 	%f2, [%rd7];
	mul.f32 	%f3, %f1, %f2;
	st.global.f32 	[%rd6], %f3;
	add.s32 	%r29, %r29, %r1;
	add.s32 	%r27, %r27, 1;
	setp.ne.s32 	%p4, %r27, 0;
	@%p4 bra 	$L__BB18_3;
$L__BB18_4:
	setp.lt.u32 	%p5, %r3, 3;
	@%p5 bra 	$L__BB18_7;
	mul.wide.s32 	%rd11, %r1, 4;
	shl.b32 	%r26, %r1, 2;
$L__BB18_6:
	mul.wide.s32 	%rd8, %r29, 4;
	add.s64 	%rd9, %rd2, %rd8;
	ld.global.nc.f32 	%f4, [%rd9];
	mul.f32 	%f5, %f1, %f4;
	add.s64 	%rd10, %rd1, %rd8;
	st.global.f32 	[%rd10], %f5;
	add.s64 	%rd12, %rd9, %rd11;
	ld.global.nc.f32 	%f6, [%rd12];
	mul.f32 	%f7, %f1, %f6;
	add.s64 	%rd13, %rd10, %rd11;
	st.global.f32 	[%rd13], %f7;
	add.s64 	%rd14, %rd12, %rd11;
	ld.global.nc.f32 	%f8, [%rd14];
	mul.f32 	%f9, %f1, %f8;
	add.s64 	%rd15, %rd13, %rd11;
	st.global.f32 	[%rd15], %f9;
	add.s64 	%rd16, %rd14, %rd11;
	ld.global.nc.f32 	%f10, [%rd16];
	mul.f32 	%f11, %f1, %f10;
	add.s64 	%rd17, %rd15, %rd11;
	st.global.f32 	[%rd17], %f11;
	add.s32 	%r29, %r26, %r29;
	setp.lt.s32 	%p6, %r29, %r12;
	@%p6 bra 	$L__BB18_6;
$L__BB18_7:
	ret;

}
	// .globl	_Z4fillifPf
.visible .entry _Z4fillifPf(
	.param .u32 _Z4fillifPf_param_0,
	.param .f32 _Z4fillifPf_param_1,
	.param .u64 .ptr .align 1 _Z4fillifPf_param_2
)
{
	.reg .pred 	%p<7>;
	.reg .b32 	%r<31>;
	.reg .b32 	%f<2>;
	.reg .b64 	%rd<11>;

	ld.param.u32 	%r12, [_Z4fillifPf_param_0];
	ld.param.f32 	%f1, [_Z4fillifPf_param_1];
	ld.param.u64 	%rd2, [_Z4fillifPf_param_2];
	cvta.to.global.u64 	%rd1, %rd2;
	mov.u32 	%r13, %ntid.x;
	mov.u32 	%r14, %nctaid.x;
	mul.lo.s32 	%r1, %r13, %r14;
	mov.u32 	%r15, %ctaid.x;
	mov.u32 	%r16, %tid.x;
	mad.lo.s32 	%r29, %r15, %r13, %r16;
	setp.ge.s32 	%p1, %r29, %r12;
	@%p1 bra 	$L__BB19_7;
	add.s32 	%r17, %r29, %r1;
	max.s32 	%r18, %r12, %r17;
	setp.lt.s32 	%p2, %r17, %r12;
	selp.u32 	%r19, 1, 0, %p2;
	add.s32 	%r20, %r17, %r19;
	sub.s32 	%r21, %r18, %r20;
	div.u32 	%r22, %r21, %r1;
	add.s32 	%r3, %r22, %r19;
	and.b32  	%r23, %r3, 3;
	setp.eq.s32 	%p3, %r23, 3;
	@%p3 bra 	$L__BB19_4;
	add.s32 	%r24, %r3, 1;
	and.b32  	%r25, %r24, 3;
	neg.s32 	%r27, %r25;
$L__BB19_3:
	.pragma "nounroll";
	mul.wide.s32 	%rd3, %r29, 4;
	add.s64 	%rd4, %rd1, %rd3;
	st.global.f32 	[%rd4], %f1;
	add.s32 	%r29, %r29, %r1;
	add.s32 	%r27, %r27, 1;
	setp.ne.s32 	%p4, %r27, 0;
	@%p4 bra 	$L__BB19_3;
$L__BB19_4:
	setp.lt.u32 	%p5, %r3, 3;
	@%p5 bra 	$L__BB19_7;
	mul.wide.s32 	%rd7, %r1, 4;
	shl.b32 	%r26, %r1, 2;
$L__BB19_6:
	mul.wide.s32 	%rd5, %r29, 4;
	add.s64 	%rd6, %rd1, %rd5;
	st.global.f32 	[%rd6], %f1;
	add.s64 	%rd8, %rd6, %rd7;
	st.global.f32 	[%rd8], %f1;
	add.s64 	%rd9, %rd8, %rd7;
	st.global.f32 	[%rd9], %f1;
	add.s64 	%rd10, %rd9, %rd7;
	st.global.f32 	[%rd10], %f1;
	add.s32 	%r29, %r26, %r29;
	setp.lt.s32 	%p6, %r29, %r12;
	@%p6 bra 	$L__BB19_6;
$L__BB19_7:
	ret;

}
	// .globl	_Z10maskedFillifPKffPf
.visible .entry _Z10maskedFillifPKffPf(
	.param .u32 _Z10maskedFillifPKffPf_param_0,
	.param .f32 _Z10maskedFillifPKffPf_param_1,
	.param .u64 .ptr .align 1 _Z10maskedFillifPKffPf_param_2,
	.param .f32 _Z10maskedFillifPKffPf_param_3,
	.param .u64 .ptr .align 1 _Z10maskedFillifPKffPf_param_4
)
{
	.reg .pred 	%p<17>;
	.reg .b32 	%r<31>;
	.reg .b32 	%f<33>;
	.reg .b64 	%rd<18>;

	ld.param.u32 	%r12, [_Z10maskedFillifPKffPf_param_0];
	ld.param.f32 	%f1, [_Z10maskedFillifPKffPf_param_1];
	ld.param.u64 	%rd3, [_Z10maskedFillifPKffPf_param_2];
	ld.param.f32 	%f2, [_Z10maskedFillifPKffPf_param_3];
	ld.param.u64 	%rd4, [_Z10maskedFillifPKffPf_param_4];
	cvta.to.global.u64 	%rd1, %rd4;
	cvta.to.global.u64 	%rd2, %rd3;
	mov.u32 	%r13, %ntid.x;
	mov.u32 	%r14, %nctaid.x;
	mul.lo.s32 	%r1, %r13, %r14;
	mov.u32 	%r15, %ctaid.x;
	mov.u32 	%r16, %tid.x;
	mad.lo.s32 	%r29, %r15, %r13, %r16;
	setp.ge.s32 	%p1, %r29, %r12;
	@%p1 bra 	$L__BB20_7;
	add.s32 	%r17, %r29, %r1;
	max.s32 	%r18, %r12, %r17;
	setp.lt.s32 	%p2, %r17, %r12;
	selp.u32 	%r19, 1, 0, %p2;
	add.s32 	%r20, %r17, %r19;
	sub.s32 	%r21, %r18, %r20;
	div.u32 	%r22, %r21, %r1;
	add.s32 	%r3, %r22, %r19;
	and.b32  	%r23, %r3, 3;
	setp.eq.s32 	%p3, %r23, 3;
	@%p3 bra 	$L__BB20_4;
	add.s32 	%r24, %r3, 1;
	and.b32  	%r25, %r24, 3;
	neg.s32 	%r27, %r25;
$L__BB20_3:
	.pragma "nounroll";
	mul.wide.s32 	%rd5, %r29, 4;
	add.s64 	%rd6, %rd1, %rd5;
	add.s64 	%rd7, %rd2, %rd5;
	ld.global.nc.f32 	%f3, [%rd7];
	setp.eq.f32 	%p4, %f3, %f2;
	selp.f32 	%f4, 0f3F800000, 0f00000000, %p4;
	setp.neu.f32 	%p5, %f3, %f2;
	selp.f32 	%f5, 0f3F800000, 0f00000000, %p5;
	ld.global.f32 	%f6, [%rd6];
	mul.f32 	%f7, %f6, %f5;
	fma.rn.f32 	%f8, %f1, %f4, %f7;
	st.global.f32 	[%rd6], %f8;
	add.s32 	%r29, %r29, %r1;
	add.s32 	%r27, %r27, 1;
	setp.ne.s32 	%p6, %r27, 0;
	@%p6 bra 	$L__BB20_3;
$L__BB20_4:
	setp.lt.u32 	%p7, %r3, 3;
	@%p7 bra 	$L__BB20_7;
	mul.wide.s32 	%rd11, %r1, 4;
	shl.b32 	%r26, %r1, 2;
$L__BB20_6:
	mul.wide.s32 	%rd8, %r29, 4;
	add.s64 	%rd9, %rd2, %rd8;
	ld.global.nc.f32 	%f9, [%rd9];
	setp.eq.f32 	%p8, %f9, %f2;
	selp.f32 	%f10, 0f3F800000, 0f00000000, %p8;
	setp.neu.f32 	%p9, %f9, %f2;
	selp.f32 	%f11, 0f3F800000, 0f00000000, %p9;
	add.s64 	%rd10, %rd1, %rd8;
	ld.global.f32 	%f12, [%rd10];
	mul.f32 	%f13, %f12, %f11;
	fma.rn.f32 	%f14, %f1, %f10, %f13;
	st.global.f32 	[%rd10], %f14;
	add.s64 	%rd12, %rd9, %rd11;
	ld.global.nc.f32 	%f15, [%rd12];
	setp.eq.f32 	%p10, %f15, %f2;
	selp.f32 	%f16, 0f3F800000, 0f00000000, %p10;
	setp.neu.f32 	%p11, %f15, %f2;
	selp.f32 	%f17, 0f3F800000, 0f00000000, %p11;
	add.s64 	%rd13, %rd10, %rd11;
	ld.global.f32 	%f18, [%rd13];
	mul.f32 	%f19, %f18, %f17;
	fma.rn.f32 	%f20, %f1, %f16, %f19;
	st.global.f32 	[%rd13], %f20;
	add.s64 	%rd14, %rd12, %rd11;
	ld.global.nc.f32 	%f21, [%rd14];
	setp.eq.f32 	%p12, %f21, %f2;
	selp.f32 	%f22, 0f3F800000, 0f00000000, %p12;
	setp.neu.f32 	%p13, %f21, %f2;
	selp.f32 	%f23, 0f3F800000, 0f00000000, %p13;
	add.s64 	%rd15, %rd13, %rd11;
	ld.global.f32 	%f24, [%rd15];
	mul.f32 	%f25, %f24, %f23;
	fma.rn.f32 	%f26, %f1, %f22, %f25;
	st.global.f32 	[%rd15], %f26;
	add.s64 	%rd16, %rd14, %rd11;
	ld.global.nc.f32 	%f27, [%rd16];
	setp.eq.f32 	%p14, %f27, %f2;
	selp.f32 	%f28, 0f3F800000, 0f00000000, %p14;
	setp.neu.f32 	%p15, %f27, %f2;
	selp.f32 	%f29, 0f3F800000, 0f00000000, %p15;
	add.s64 	%rd17, %rd15, %rd11;
	ld.global.f32 	%f30, [%rd17];
	mul.f32 	%f31, %f30, %f29;
	fma.rn.f32 	%f32, %f1, %f28, %f31;
	st.global.f32 	[%rd17], %f32;
	add.s32 	%r29, %r26, %r29;
	setp.lt.s32 	%p16, %r29, %r12;
	@%p16 bra 	$L__BB20_6;
$L__BB20_7:
	ret;

}
	// .globl	_Z23matrixVectorRowAdditioniiPKffS0_Pf
.visible .entry _Z23matrixVectorRowAdditioniiPKffS0_Pf(
	.param .u32 _Z23matrixVectorRowAdditioniiPKffS0_Pf_param_0,
	.param .u32 _Z23matrixVectorRowAdditioniiPKffS0_Pf_param_1,
	.param .u64 .ptr .align 1 _Z23matrixVectorRowAdditioniiPKffS0_Pf_param_2,
	.param .f32 _Z23matrixVectorRowAdditioniiPKffS0_Pf_param_3,
	.param .u64 .ptr .align 1 _Z23matrixVectorRowAdditioniiPKffS0_Pf_param_4,
	.param .u64 .ptr .align 1 _Z23matrixVectorRowAdditioniiPKffS0_Pf_param_5
)
{
	.reg .pred 	%p<7>;
	.reg .b32 	%r<40>;
	.reg .b32 	%f<17>;
	.reg .b64 	%rd<30>;

	ld.param.u32 	%r13, [_Z23matrixVectorRowAdditioniiPKffS0_Pf_param_0];
	ld.param.u32 	%r14, [_Z23matrixVectorRowAdditioniiPKffS0_Pf_param_1];
	ld.param.u64 	%rd4, [_Z23matrixVectorRowAdditioniiPKffS0_Pf_param_2];
	ld.param.f32 	%f1, [_Z23matrixVectorRowAdditioniiPKffS0_Pf_param_3];
	ld.param.u64 	%rd5, [_Z23matrixVectorRowAdditioniiPKffS0_Pf_param_4];
	ld.param.u64 	%rd6, [_Z23matrixVectorRowAdditioniiPKffS0_Pf_param_5];
	cvta.to.global.u64 	%rd1, %rd6;
	cvta.to.global.u64 	%rd2, %rd5;
	cvta.to.global.u64 	%rd3, %rd4;
	mov.u32 	%r15, %ntid.x;
	mov.u32 	%r16, %nctaid.x;
	mul.lo.s32 	%r1, %r15, %r16;
	mov.u32 	%r17, %ctaid.x;
	mov.u32 	%r18, %tid.x;
	mad.lo.s32 	%r38, %r17, %r15, %r18;
	mul.lo.s32 	%r3, %r14, %r13;
	setp.ge.s32 	%p1, %r38, %r3;
	@%p1 bra 	$L__BB21_7;
	add.s32 	%r19, %r38, %r1;
	max.s32 	%r20, %r3, %r19;
	setp.lt.s32 	%p2, %r19, %r3;
	selp.u32 	%r21, 1, 0, %p2;
	add.s32 	%r22, %r19, %r21;
	sub.s32 	%r23, %r20, %r22;
	div.u32 	%r24, %r23, %r1;
	add.s32 	%r4, %r24, %r21;
	and.b32  	%r25, %r4, 3;
	setp.eq.s32 	%p3, %r25, 3;
	@%p3 bra 	$L__BB21_4;
	add.s32 	%r26, %r4, 1;
	and.b32  	%r27, %r26, 3;
	neg.s32 	%r36, %r27;
$L__BB21_3:
	.pragma "nounroll";
	mul.wide.s32 	%rd7, %r38, 4;
	add.s64 	%rd8, %rd1, %rd7;
	add.s64 	%rd9, %rd3, %rd7;
	ld.global.nc.f32 	%f2, [%rd9];
	div.s32 	%r28, %r38, %r13;
	mul.wide.s32 	%rd10, %r28, 4;
	add.s64 	%rd11, %rd2, %rd10;
	ld.global.nc.f32 	%f3, [%rd11];
	fma.rn.f32 	%f4, %f1, %f3, %f2;
	st.global.f32 	[%rd8], %f4;
	add.s32 	%r38, %r38, %r1;
	add.s32 	%r36, %r36, 1;
	setp.ne.s32 	%p4, %r36, 0;
	@%p4 bra 	$L__BB21_3;
$L__BB21_4:
	setp.lt.u32 	%p5, %r4, 3;
	@%p5 bra 	$L__BB21_7;
	mul.wide.s32 	%rd17, %r1, 4;
$L__BB21_6:
	mul.wide.s32 	%rd12, %r38, 4;
	add.s64 	%rd13, %rd3, %rd12;
	ld.global.nc.f32 	%f5, [%rd13];
	div.s32 	%r29, %r38, %r13;
	mul.wide.s32 	%rd14, %r29, 4;
	add.s64 	%rd15, %rd2, %rd14;
	ld.global.nc.f32 	%f6, [%rd15];
	fma.rn.f32 	%f7, %f1, %f6, %f5;
	add.s64 	%rd16, %rd1, %rd12;
	st.global.f32 	[%rd16], %f7;
	add.s32 	%r30, %r38, %r1;
	add.s64 	%rd18, %rd13, %rd17;
	ld.global.nc.f32 	%f8, [%rd18];
	div.s32 	%r31, %r30, %r13;
	mul.wide.s32 	%rd19, %r31, 4;
	add.s64 	%rd20, %rd2, %rd19;
	ld.global.nc.f32 	%f9, [%rd20];
	fma.rn.f32 	%f10, %f1, %f9, %f8;
	add.s64 	%rd21, %rd16, %rd17;
	st.global.f32 	[%rd21], %f10;
	add.s32 	%r32, %r30, %r1;
	add.s64 	%rd22, %rd18, %rd17;
	ld.global.nc.f32 	%f11, [%rd22];
	div.s32 	%r33, %r32, %r13;
	mul.wide.s32 	%rd23, %r33, 4;
	add.s64 	%rd24, %rd2, %rd23;
	ld.global.nc.f32 	%f12, [%rd24];
	fma.rn.f32 	%f13, %f1, %f12, %f11;
	add.s64 	%rd25, %rd21, %rd17;
	st.global.f32 	[%rd25], %f13;
	add.s32 	%r34, %r32, %r1;
	add.s64 	%rd26, %rd22, %rd17;
	ld.global.nc.f32 	%f14, [%rd26];
	div.s32 	%r35, %r34, %r13;
	mul.wide.s32 	%rd27, %r35, 4;
	add.s64 	%rd28, %rd2, %rd27;
	ld.global.nc.f32 	%f15, [%rd28];
	fma.rn.f32 	%f16, %f1, %f15, %f14;
	add.s64 	%rd29, %rd25, %rd17;
	st.global.f32 	[%rd29], %f16;
	add.s32 	%r38, %r34, %r1;
	setp.lt.s32 	%p6, %r38, %r3;
	@%p6 bra 	$L__BB21_6;
$L__BB21_7:
	ret;

}
	// .globl	_Z20assignScaledAdditionifPKfS0_Pf
.visible .entry _Z20assignScaledAdditionifPKfS0_Pf(
	.param .u32 _Z20assignScaledAdditionifPKfS0_Pf_param_0,
	.param .f32 _Z20assignScaledAdditionifPKfS0_Pf_param_1,
	.param .u64 .ptr .align 1 _Z20assignScaledAdditionifPKfS0_Pf_param_2,
	.param .u64 .ptr .align 1 _Z20assignScaledAdditionifPKfS0_Pf_param_3,
	.param .u64 .ptr .align 1 _Z20assignScaledAdditionifPKfS0_Pf_param_4
)
{
	.reg .pred 	%p<7>;
	.reg .b32 	%r<31>;
	.reg .b32 	%f<22>;
	.reg .b64 	%rd<25>;

	ld.param.u32 	%r12, [_Z20assignScaledAdditionifPKfS0_Pf_param_0];
	ld.param.f32 	%f1, [_Z20assignScaledAdditionifPKfS0_Pf_param_1];
	ld.param.u64 	%rd4, [_Z20assignScaledAdditionifPKfS0_Pf_param_2];
	ld.param.u64 	%rd5, [_Z20assignScaledAdditionifPKfS0_Pf_param_3];
	ld.param.u64 	%rd6, [_Z20assignScaledAdditionifPKfS0_Pf_param_4];
	cvta.to.global.u64 	%rd1, %rd6;
	cvta.to.global.u64 	%rd2, %rd5;
	cvta.to.global.u64 	%rd3, %rd4;
	mov.u32 	%r13, %ntid.x;
	mov.u32 	%r14, %nctaid.x;
	mul.lo.s32 	%r1, %r13, %r14;
	mov.u32 	%r15, %ctaid.x;
	mov.u32 	%r16, %tid.x;
	mad.lo.s32 	%r29, %r15, %r13, %r16;
	setp.ge.s32 	%p1, %r29, %r12;
	@%p1 bra 	$L__BB22_7;
	add.s32 	%r17, %r29, %r1;
	max.s32 	%r18, %r12, %r17;
	setp.lt.s32 	%p2, %r17, %r12;
	selp.u32 	%r19, 1, 0, %p2;
	add.s32 	%r20, %r17, %r19;
	sub.s32 	%r21, %r18, %r20;
	div.u32 	%r22, %r21, %r1;
	add.s32 	%r3, %r22, %r19;
	and.b32  	%r23, %r3, 3;
	setp.eq.s32 	%p3, %r23, 3;
	@%p3 bra 	$L__BB22_4;
	add.s32 	%r24, %r3, 1;
	and.b32  	%r25, %r24, 3;
	neg.s32 	%r27, %r25;
$L__BB22_3:
	.pragma "nounroll";
	mul.wide.s32 	%rd7, %r29, 4;
	add.s64 	%rd8, %rd1, %rd7;
	add.s64 	%rd9, %rd2, %rd7;
	add.s64 	%rd10, %rd3, %rd7;
	ld.global.nc.f32 	%f2, [%rd10];
	ld.global.nc.f32 	%f3, [%rd9];
	add.f32 	%f4, %f2, %f3;
	mul.f32 	%f5, %f1, %f4;
	st.global.f32 	[%rd8], %f5;
	add.s32 	%r29, %r29, %r1;
	add.s32 	%r27, %r27, 1;
	setp.ne.s32 	%p4, %r27, 0;
	@%p4 bra 	$L__BB22_3;
$L__BB22_4:
	setp.lt.u32 	%p5, %r3, 3;
	@%p5 bra 	$L__BB22_7;
	mul.wide.s32 	%rd15, %r1, 4;
	shl.b32 	%r26, %r1, 2;
$L__BB22_6:
	mul.wide.s32 	%rd11, %r29, 4;
	add.s64 	%rd12, %rd3, %rd11;
	ld.global.nc.f32 	%f6, [%rd12];
	add.s64 	%rd13, %rd2, %rd11;
	ld.global.nc.f32 	%f7, [%rd13];
	add.f32 	%f8, %f6, %f7;
	mul.f32 	%f9, %f1, %f8;
	add.s64 	%rd14, %rd1, %rd11;
	st.global.f32 	[%rd14], %f9;
	add.s64 	%rd16, %rd12, %rd15;
	ld.global.nc.f32 	%f10, [%rd16];
	add.s64 	%rd17, %rd13, %rd15;
	ld.global.nc.f32 	%f11, [%rd17];
	add.f32 	%f12, %f10, %f11;
	mul.f32 	%f13, %f1, %f12;
	add.s64 	%rd18, %rd14, %rd15;
	st.global.f32 	[%rd18], %f13;
	add.s64 	%rd19, %rd16, %rd15;
	ld.global.nc.f32 	%f14, [%rd19];
	add.s64 	%rd20, %rd17, %rd15;
	ld.global.nc.f32 	%f15, [%rd20];
	add.f32 	%f16, %f14, %f15;
	mul.f32 	%f17, %f1, %f16;
	add.s64 	%rd21, %rd18, %rd15;
	st.global.f32 	[%rd21], %f17;
	add.s64 	%rd22, %rd19, %rd15;
	ld.global.nc.f32 	%f18, [%rd22];
	add.s64 	%rd23, %rd20, %rd15;
	ld.global.nc.f32 	%f19, [%rd23];
	add.f32 	%f20, %f18, %f19;
	mul.f32 	%f21, %f1, %f20;
	add.s64 	%rd24, %rd21, %rd15;
	st.global.f32 	[%rd24], %f21;
	add.s32 	%r29, %r26, %r29;
	setp.lt.s32 	%p6, %r29, %r12;
	@%p6 bra 	$L__BB22_6;
$L__BB22_7:
	ret;

}
	// .globl	_Z23assignScaledSubtractionifPKfS0_Pf
.visible .entry _Z23assignScaledSubtractionifPKfS0_Pf(
	.param .u32 _Z23assignScaledSubtractionifPKfS0_Pf_param_0,
	.param .f32 _Z23assignScaledSubtractionifPKfS0_Pf_param_1,
	.param .u64 .ptr .align 1 _Z23assignScaledSubtractionifPKfS0_Pf_param_2,
	.param .u64 .ptr .align 1 _Z23assignScaledSubtractionifPKfS0_Pf_param_3,
	.param .u64 .ptr .align 1 _Z23assignScaledSubtractionifPKfS0_Pf_param_4
)
{
	.reg .pred 	%p<7>;
	.reg .b32 	%r<31>;
	.reg .b32 	%f<22>;
	.reg .b64 	%rd<25>;

	ld.param.u32 	%r12, [_Z23assignScaledSubtractionifPKfS0_Pf_param_0];
	ld.param.f32 	%f1, [_Z23assignScaledSubtractionifPKfS0_Pf_param_1];
	ld.param.u64 	%rd4, [_Z23assignScaledSubtractionifPKfS0_Pf_param_2];
	ld.param.u64 	%rd5, [_Z23assignScaledSubtractionifPKfS0_Pf_param_3];
	ld.param.u64 	%rd6, [_Z23assignScaledSubtractionifPKfS0_Pf_param_4];
	cvta.to.global.u64 	%rd1, %rd6;
	cvta.to.global.u64 	%rd2, %rd5;
	cvta.to.global.u64 	%rd3, %rd4;
	mov.u32 	%r13, %ntid.x;
	mov.u32 	%r14, %nctaid.x;
	mul.lo.s32 	%r1, %r13, %r14;
	mov.u32 	%r15, %ctaid.x;
	mov.u32 	%r16, %tid.x;
	mad.lo.s32 	%r29, %r15, %r13, %r16;
	setp.ge.s32 	%p1, %r29, %r12;
	@%p1 bra 	$L__BB23_7;
	add.s32 	%r17, %r29, %r1;
	max.s32 	%r18, %r12, %r17;
	setp.lt.s32 	%p2, %r17, %r12;
	selp.u32 	%r19, 1, 0, %p2;
	add.s32 	%r20, %r17, %r19;
	sub.s32 	%r21, %r18, %r20;
	div.u32 	%r22, %r21, %r1;
	add.s32 	%r3, %r22, %r19;
	and.b32  	%r23, %r3, 3;
	setp.eq.s32 	%p3, %r23, 3;
	@%p3 bra 	$L__BB23_4;
	add.s32 	%r24, %r3, 1;
	and.b32  	%r25, %r24, 3;
	neg.s32 	%r27, %r25;
$L__BB23_3:
	.pragma "nounroll";
	mul.wide.s32 	%rd7, %r29, 4;
	add.s64 	%rd8, %rd1, %rd7;
	add.s64 	%rd9, %rd2, %rd7;
	add.s64 	%rd10, %rd3, %rd7;
	ld.global.nc.f32 	%f2, [%rd10];
	ld.global.nc.f32 	%f3, [%rd9];
	sub.f32 	%f4, %f2, %f3;
	mul.f32 	%f5, %f1, %f4;
	st.global.f32 	[%rd8], %f5;
	add.s32 	%r29, %r29, %r1;
	add.s32 	%r27, %r27, 1;
	setp.ne.s32 	%p4, %r27, 0;
	@%p4 bra 	$L__BB23_3;
$L__BB23_4:
	setp.lt.u32 	%p5, %r3, 3;
	@%p5 bra 	$L__BB23_7;
	mul.wide.s32 	%rd15, %r1, 4;
	shl.b32 	%r26, %r1, 2;
$L__BB23_6:
	mul.wide.s32 	%rd11, %r29, 4;
	add.s64 	%rd12, %rd3, %rd11;
	ld.global.nc.f32 	%f6, [%rd12];
	add.s64 	%rd13, %rd2, %rd11;
	ld.global.nc.f32 	%f7, [%rd13];
	sub.f32 	%f8, %f6, %f7;
	mul.f32 	%f9, %f1, %f8;
	add.s64 	%rd14, %rd1, %rd11;
	st.global.f32 	[%rd14], %f9;
	add.s64 	%rd16, %rd12, %rd15;
	ld.global.nc.f32 	%f10, [%rd16];
	add.s64 	%rd17, %rd13, %rd15;
	ld.global.nc.f32 	%f11, [%rd17];
	sub.f32 	%f12, %f10, %f11;
	mul.f32 	%f13, %f1, %f12;
	add.s64 	%rd18, %rd14, %rd15;
	st.global.f32 	[%rd18], %f13;
	add.s64 	%rd19, %rd16, %rd15;
	ld.global.nc.f32 	%f14, [%rd19];
	add.s64 	%rd20, %rd17, %rd15;
	ld.global.nc.f32 	%f15, [%rd20];
	sub.f32 	%f16, %f14, %f15;
	mul.f32 	%f17, %f1, %f16;
	add.s64 	%rd21, %rd18, %rd15;
	st.global.f32 	[%rd21], %f17;
	add.s64 	%rd22, %rd19, %rd15;
	ld.global.nc.f32 	%f18, [%rd22];
	add.s64 	%rd23, %rd20, %rd15;
	ld.global.nc.f32 	%f19, [%rd23];
	sub.f32 	%f20, %f18, %f19;
	mul.f32 	%f21, %f1, %f20;
	add.s64 	%rd24, %rd21, %rd15;
	st.global.f32 	[%rd24], %f21;
	add.s32 	%r29, %r26, %r29;
	setp.lt.s32 	%p6, %r29, %r12;
	@%p6 bra 	$L__BB23_6;
$L__BB23_7:
	ret;

}
	// .globl	_Z20addScaledSubtractionifPKfS0_Pf
.visible .entry _Z20addScaledSubtractionifPKfS0_Pf(
	.param .u32 _Z20addScaledSubtractionifPKfS0_Pf_param_0,
	.param .f32 _Z20addScaledSubtractionifPKfS0_Pf_param_1,
	.param .u64 .ptr .align 1 _Z20addScaledSubtractionifPKfS0_Pf_param_2,
	.param .u64 .ptr .align 1 _Z20addScaledSubtractionifPKfS0_Pf_param_3,
	.param .u64 .ptr .align 1 _Z20addScaledSubtractionifPKfS0_Pf_param_4
)
{
	.reg .pred 	%p<7>;
	.reg .b32 	%r<31>;
	.reg .b32 	%f<27>;
	.reg .b64 	%rd<25>;

	ld.param.u32 	%r12, [_Z20addScaledSubtractionifPKfS0_Pf_param_0];
	ld.param.f32 	%f1, [_Z20addScaledSubtractionifPKfS0_Pf_param_1];
	ld.param.u64 	%rd4, [_Z20addScaledSubtractionifPKfS0_Pf_param_2];
	ld.param.u64 	%rd5, [_Z20addScaledSubtractionifPKfS0_Pf_param_3];
	ld.param.u64 	%rd6, [_Z20addScaledSubtractionifPKfS0_Pf_param_4];
	cvta.to.global.u64 	%rd1, %rd6;
	cvta.to.global.u64 	%rd2, %rd5;
	cvta.to.global.u64 	%rd3, %rd4;
	mov.u32 	%r13, %ntid.x;
	mov.u32 	%r14, %nctaid.x;
	mul.lo.s32 	%r1, %r13, %r14;
	mov.u32 	%r15, %ctaid.x;
	mov.u32 	%r16, %tid.x;
	mad.lo.s32 	%r29, %r15, %r13, %r16;
	setp.ge.s32 	%p1, %r29, %r12;
	@%p1 bra 	$L__BB24_7;
	add.s32 	%r17, %r29, %r1;
	max.s32 	%r18, %r12, %r17;
	setp.lt.s32 	%p2, %r17, %r12;
	selp.u32 	%r19, 1, 0, %p2;
	add.s32 	%r20, %r17, %r19;
	sub.s32 	%r21, %r18, %r20;
	div.u32 	%r22, %r21, %r1;
	add.s32 	%r3, %r22, %r19;
	and.b32  	%r23, %r3, 3;
	setp.eq.s32 	%p3, %r23, 3;
	@%p3 bra 	$L__BB24_4;
	add.s32 	%r24, %r3, 1;
	and.b32  	%r25, %r24, 3;
	neg.s32 	%r27, %r25;
$L__BB24_3:
	.pragma "nounroll";
	mul.wide.s32 	%rd7, %r29, 4;
	add.s64 	%rd8, %rd1, %rd7;
	add.s64 	%rd9, %rd2, %rd7;
	add.s64 	%rd10, %rd3, %rd7;
	ld.global.nc.f32 	%f2, [%rd10];
	ld.global.nc.f32 	%f3, [%rd9];
	sub.f32 	%f4, %f2, %f3;
	ld.global.f32 	%f5, [%rd8];
	fma.rn.f32 	%f6, %f1, %f4, %f5;
	st.global.f32 	[%rd8], %f6;
	add.s32 	%r29, %r29, %r1;
	add.s32 	%r27, %r27, 1;
	setp.ne.s32 	%p4, %r27, 0;
	@%p4 bra 	$L__BB24_3;
$L__BB24_4:
	setp.lt.u32 	%p5, %r3, 3;
	@%p5 bra 	$L__BB24_7;
	mul.wide.s32 	%rd15, %r1, 4;
	shl.b32 	%r26, %r1, 2;
$L__BB24_6:
	mul.wide.s32 	%rd11, %r29, 4;
	add.s64 	%rd12, %rd3, %rd11;
	ld.global.nc.f32 	%f7, [%rd12];
	add.s64 	%rd13, %rd2, %rd11;
	ld.global.nc.f32 	%f8, [%rd13];
	sub.f32 	%f9, %f7, %f8;
	add.s64 	%rd14, %rd1, %rd11;
	ld.global.f32 	%f10, [%rd14];
	fma.rn.f32 	%f11, %f1, %f9, %f10;
	st.global.f32 	[%rd14], %f11;
	add.s64 	%rd16, %rd12, %rd15;
	ld.global.nc.f32 	%f12, [%rd16];
	add.s64 	%rd17, %rd13, %rd15;
	ld.global.nc.f32 	%f13, [%rd17];
	sub.f32 	%f14, %f12, %f13;
	add.s64 	%rd18, %rd14, %rd15;
	ld.global.f32 	%f15, [%rd18];
	fma.rn.f32 	%f16, %f1, %f14, %f15;
	st.global.f32 	[%rd18], %f16;
	add.s64 	%rd19, %rd16, %rd15;
	ld.global.nc.f32 	%f17, [%rd19];
	add.s64 	%rd20, %rd17, %rd15;
	ld.global.nc.f32 	%f18, [%rd20];
	sub.f32 	%f19, %f17, %f18;
	add.s64 	%rd21, %rd18, %rd15;
	ld.global.f32 	%f20, [%rd21];
	fma.rn.f32 	%f21, %f1, %f19, %f20;
	st.global.f32 	[%rd21], %f21;
	add.s64 	%rd22, %rd19, %rd15;
	ld.global.nc.f32 	%f22, [%rd22];
	add.s64 	%rd23, %rd20, %rd15;
	ld.global.nc.f32 	%f23, [%rd23];
	sub.f32 	%f24, %f22, %f23;
	add.s64 	%rd24, %rd21, %rd15;
	ld.global.f32 	%f25, [%rd24];
	fma.rn.f32 	%f26, %f1, %f24, %f25;
	st.global.f32 	[%rd24], %f26;
	add.s32 	%r29, %r26, %r29;
	setp.lt.s32 	%p6, %r29, %r12;
	@%p6 bra 	$L__BB24_6;
$L__BB24_7:
	ret;

}
	// .globl	_Z19softmaxCeDerivativeiiPKfPKiPf
.visible .entry _Z19softmaxCeDerivativeiiPKfPKiPf(
	.param .u32 _Z19softmaxCeDerivativeiiPKfPKiPf_param_0,
	.param .u32 _Z19softmaxCeDerivativeiiPKfPKiPf_param_1,
	.param .u64 .ptr .align 1 _Z19softmaxCeDerivativeiiPKfPKiPf_param_2,
	.param .u64 .ptr .align 1 _Z19softmaxCeDerivativeiiPKfPKiPf_param_3,
	.param .u64 .ptr .align 1 _Z19softmaxCeDerivativeiiPKfPKiPf_param_4
)
{
	.reg .pred 	%p<12>;
	.reg .b32 	%r<55>;
	.reg .b32 	%f<22>;
	.reg .b64 	%rd<30>;

	ld.param.u32 	%r13, [_Z19softmaxCeDerivativeiiPKfPKiPf_param_0];
	ld.param.u32 	%r14, [_Z19softmaxCeDerivativeiiPKfPKiPf_param_1];
	ld.param.u64 	%rd4, [_Z19softmaxCeDerivativeiiPKfPKiPf_param_2];
	ld.param.u64 	%rd5, [_Z19softmaxCeDerivativeiiPKfPKiPf_param_3];
	ld.param.u64 	%rd6, [_Z19softmaxCeDerivativeiiPKfPKiPf_param_4];
	cvta.to.global.u64 	%rd1, %rd6;
	cvta.to.global.u64 	%rd2, %rd5;
	cvta.to.global.u64 	%rd3, %rd4;
	mov.u32 	%r15, %ntid.x;
	mov.u32 	%r16, %nctaid.x;
	mul.lo.s32 	%r1, %r15, %r16;
	mov.u32 	%r17, %ctaid.x;
	mov.u32 	%r18, %tid.x;
	mad.lo.s32 	%r53, %r17, %r15, %r18;
	mul.lo.s32 	%r3, %r14, %r13;
	setp.ge.s32 	%p1, %r53, %r3;
	@%p1 bra 	$L__BB25_7;
	cvt.rn.f32.s32 	%f1, %r13;
	add.s32 	%r19, %r53, %r1;
	max.s32 	%r20, %r3, %r19;
	setp.lt.s32 	%p2, %r19, %r3;
	selp.u32 	%r21, 1, 0, %p2;
	add.s32 	%r22, %r19, %r21;
	sub.s32 	%r23, %r20, %r22;
	div.u32 	%r24, %r23, %r1;
	add.s32 	%r4, %r24, %r21;
	and.b32  	%r25, %r4, 3;
	setp.eq.s32 	%p3, %r25, 3;
	@%p3 bra 	$L__BB25_4;
	add.s32 	%r26, %r4, 1;
	and.b32  	%r27, %r26, 3;
	neg.s32 	%r51, %r27;
$L__BB25_3:
	.pragma "nounroll";
	mul.wide.s32 	%rd7, %r53, 4;
	add.s64 	%rd8, %rd1, %rd7;
	add.s64 	%rd9, %rd3, %rd7;
	ld.global.nc.f32 	%f2, [%rd9];
	div.s32 	%r28, %r53, %r13;
	mul.lo.s32 	%r29, %r28, %r13;
	sub.s32 	%r30, %r53, %r29;
	mul.wide.s32 	%rd10, %r30, 4;
	add.s64 	%rd11, %rd2, %rd10;
	ld.global.nc.u32 	%r31, [%rd11];
	setp.eq.s32 	%p4, %r28, %r31;
	selp.f32 	%f3, 0f3F800000, 0f00000000, %p4;
	sub.f32 	%f4, %f2, %f3;
	div.rn.f32 	%f5, %f4, %f1;
	st.global.f32 	[%rd8], %f5;
	add.s32 	%r53, %r53, %r1;
	add.s32 	%r51, %r51, 1;
	setp.ne.s32 	%p5, %r51, 0;
	@%p5 bra 	$L__BB25_3;
$L__BB25_4:
	setp.lt.u32 	%p6, %r4, 3;
	@%p6 bra 	$L__BB25_7;
	mul.wide.s32 	%rd17, %r1, 4;
$L__BB25_6:
	mul.wide.s32 	%rd12, %r53, 4;
	add.s64 	%rd13, %rd3, %rd12;
	ld.global.nc.f32 	%f6, [%rd13];
	div.s32 	%r32, %r53, %r13;
	mul.lo.s32 	%r33, %r32, %r13;
	sub.s32 	%r34, %r53, %r33;
	mul.wide.s32 	%rd14, %r34, 4;
	add.s64 	%rd15, %rd2, %rd14;
	ld.global.nc.u32 	%r35, [%rd15];
	setp.eq.s32 	%p7, %r32, %r35;
	selp.f32 	%f7, 0f3F800000, 0f00000000, %p7;
	sub.f32 	%f8, %f6, %f7;
	div.rn.f32 	%f9, %f8, %f1;
	add.s64 	%rd16, %rd1, %rd12;
	st.global.f32 	[%rd16], %f9;
	add.s32 	%r36, %r53, %r1;
	add.s64 	%rd18, %rd13, %rd17;
	ld.global.nc.f32 	%f10, [%rd18];
	div.s32 	%r37, %r36, %r13;
	mul.lo.s32 	%r38, %r37, %r13;
	sub.s32 	%r39, %r36, %r38;
	mul.wide.s32 	%rd19, %r39, 4;
	add.s64 	%rd20, %rd2, %rd19;
	ld.global.nc.u32 	%r40, [%rd20];
	setp.eq.s32 	%p8, %r37, %r40;
	selp.f32 	%f11, 0f3F800000, 0f00000000, %p8;
	sub.f32 	%f12, %f10, %f11;
	div.rn.f32 	%f13, %f12, %f1;
	add.s64 	%rd21, %rd16, %rd17;
	st.global.f32 	[%rd21], %f13;
	add.s32 	%r41, %r36, %r1;
	add.s64 	%rd22, %rd18, %rd17;
	ld.global.nc.f32 	%f14, [%rd22];
	div.s32 	%r42, %r41, %r13;
	mul.lo.s32 	%r43, %r42, %r13;
	sub.s32 	%r44, %r41, %r43;
	mul.wide.s32 	%rd23, %r44, 4;
	add.s64 	%rd24, %rd2, %rd23;
	ld.global.nc.u32 	%r45, [%rd24];
	setp.eq.s32 	%p9, %r42, %r45;
	selp.f32 	%f15, 0f3F800000, 0f00000000, %p9;
	sub.f32 	%f16, %f14, %f15;
	div.rn.f32 	%f17, %f16, %f1;
	add.s64 	%rd25, %rd21, %rd17;
	st.global.f32 	[%rd25], %f17;
	add.s32 	%r46, %r41, %r1;
	add.s64 	%rd26, %rd22, %rd17;
	ld.global.nc.f32 	%f18, [%rd26];
	div.s32 	%r47, %r46, %r13;
	mul.lo.s32 	%r48, %r47, %r13;
	sub.s32 	%r49, %r46, %r48;
	mul.wide.s32 	%rd27, %r49, 4;
	add.s64 	%rd28, %rd2, %rd27;
	ld.global.nc.u32 	%r50, [%rd28];
	setp.eq.s32 	%p10, %r47, %r50;
	selp.f32 	%f19, 0f3F800000, 0f00000000, %p10;
	sub.f32 	%f20, %f18, %f19;
	div.rn.f32 	%f21, %f20, %f1;
	add.s64 	%rd29, %rd25, %rd17;
	st.global.f32 	[%rd29], %f21;
	add.s32 	%r53, %r46, %r1;
	setp.lt.s32 	%p11, %r53, %r3;
	@%p11 bra 	$L__BB25_6;
$L__BB25_7:
	ret;

}
	// .globl	_Z22addSoftmaxCeDerivativeiiPKfPKiPf
.visible .entry _Z22addSoftmaxCeDerivativeiiPKfPKiPf(
	.param .u32 _Z22addSoftmaxCeDerivativeiiPKfPKiPf_param_0,
	.param .u32 _Z22addSoftmaxCeDerivativeiiPKfPKiPf_param_1,
	.param .u64 .ptr .align 1 _Z22addSoftmaxCeDerivativeiiPKfPKiPf_param_2,
	.param .u64 .ptr .align 1 _Z22addSoftmaxCeDerivativeiiPKfPKiPf_param_3,
	.param .u64 .ptr .align 1 _Z22addSoftmaxCeDerivativeiiPKfPKiPf_param_4
)
{
	.reg .pred 	%p<12>;
	.reg .b32 	%r<55>;
	.reg .b32 	%f<32>;
	.reg .b64 	%rd<30>;

	ld.param.u32 	%r13, [_Z22addSoftmaxCeDerivativeiiPKfPKiPf_param_0];
	ld.param.u32 	%r14, [_Z22addSoftmaxCeDerivativeiiPKfPKiPf_param_1];
	ld.param.u64 	%rd4, [_Z22addSoftmaxCeDerivativeiiPKfPKiPf_param_2];
	ld.param.u64 	%rd5, [_Z22addSoftmaxCeDerivativeiiPKfPKiPf_param_3];
	ld.param.u64 	%rd6, [_Z22addSoftmaxCeDerivativeiiPKfPKiPf_param_4];
	cvta.to.global.u64 	%rd1, %rd6;
	cvta.to.global.u64 	%rd2, %rd5;
	cvta.to.global.u64 	%rd3, %rd4;
	mov.u32 	%r15, %ntid.x;
	mov.u32 	%r16, %nctaid.x;
	mul.lo.s32 	%r1, %r15, %r16;
	mov.u32 	%r17, %ctaid.x;
	mov.u32 	%r18, %tid.x;
	mad.lo.s32 	%r53, %r17, %r15, %r18;
	mul.lo.s32 	%r3, %r14, %r13;
	setp.ge.s32 	%p1, %r53, %r3;
	@%p1 bra 	$L__BB26_7;
	cvt.rn.f32.s32 	%f1, %r13;
	add.s32 	%r19, %r53, %r1;
	max.s32 	%r20, %r3, %r19;
	setp.lt.s32 	%p2, %r19, %r3;
	selp.u32 	%r21, 1, 0, %p2;
	add.s32 	%r22, %r19, %r21;
	sub.s32 	%r23, %r20, %r22;
	div.u32 	%r24, %r23, %r1;
	add.s32 	%r4, %r24, %r21;
	and.b32  	%r25, %r4, 3;
	setp.eq.s32 	%p3, %r25, 3;
	@%p3 bra 	$L__BB26_4;
	add.s32 	%r26, %r4, 1;
	and.b32  	%r27, %r26, 3;
	neg.s32 	%r51, %r27;
$L__BB26_3:
	.pragma "nounroll";
	mul.wide.s32 	%rd7, %r53, 4;
	add.s64 	%rd8, %rd1, %rd7;
	add.s64 	%rd9, %rd3, %rd7;
	ld.global.nc.f32 	%f2, [%rd9];
	div.s32 	%r28, %r53, %r13;
	mul.lo.s32 	%r29, %r28, %r13;
	sub.s32 	%r30, %r53, %r29;
	mul.wide.s32 	%rd10, %r30, 4;
	add.s64 	%rd11, %rd2, %rd10;
	ld.global.nc.u32 	%r31, [%rd11];
	setp.eq.s32 	%p4, %r28, %r31;
	selp.f32 	%f3, 0f3F800000, 0f00000000, %p4;
	sub.f32 	%f4, %f2, %f3;
	div.rn.f32 	%f5, %f4, %f1;
	ld.global.f32 	%f6, [%rd8];
	add.f32 	%f7, %f6, %f5;
	st.global.f32 	[%rd8], %f7;
	add.s32 	%r53, %r53, %r1;
	add.s32 	%r51, %r51, 1;
	setp.ne.s32 	%p5, %r51, 0;
	@%p5 bra 	$L__BB26_3;
$L__BB26_4:
	setp.lt.u32 	%p6, %r4, 3;
	@%p6 bra 	$L__BB26_7;
	mul.wide.s32 	%rd17, %r1, 4;
$L__BB26_6:
	mul.wide.s32 	%rd12, %r53, 4;
	add.s64 	%rd13, %rd3, %rd12;
	ld.global.nc.f32 	%f8, [%rd13];
	div.s32 	%r32, %r53, %r13;
	mul.lo.s32 	%r33, %r32, %r13;
	sub.s32 	%r34, %r53, %r33;
	mul.wide.s32 	%rd14, %r34, 4;
	add.s64 	%rd15, %rd2, %rd14;
	ld.global.nc.u32 	%r35, [%rd15];
	setp.eq.s32 	%p7, %r32, %r35;
	selp.f32 	%f9, 0f3F800000, 0f00000000, %p7;
	sub.f32 	%f10, %f8, %f9;
	div.rn.f32 	%f11, %f10, %f1;
	add.s64 	%rd16, %rd1, %rd12;
	ld.global.f32 	%f12, [%rd16];
	add.f32 	%f13, %f12, %f11;
	st.global.f32 	[%rd16], %f13;
	add.s32 	%r36, %r53, %r1;
	add.s64 	%rd18, %rd13, %rd17;
	ld.global.nc.f32 	%f14, [%rd18];
	div.s32 	%r37, %r36, %r13;
	mul.lo.s32 	%r38, %r37, %r13;
	sub.s32 	%r39, %r36, %r38;
	mul.wide.s32 	%rd19, %r39, 4;
	add.s64 	%rd20, %rd2, %rd19;
	ld.global.nc.u32 	%r40, [%rd20];
	setp.eq.s32 	%p8, %r37, %r40;
	selp.f32 	%f15, 0f3F800000, 0f00000000, %p8;
	sub.f32 	%f16, %f14, %f15;
	div.rn.f32 	%f17, %f16, %f1;
	add.s64 	%rd21, %rd16, %rd17;
	ld.global.f32 	%f18, [%rd21];
	add.f32 	%f19, %f18, %f17;
	st.global.f32 	[%rd21], %f19;
	add.s32 	%r41, %r36, %r1;
	add.s64 	%rd22, %rd18, %rd17;
	ld.global.nc.f32 	%f20, [%rd22];
	div.s32 	%r42, %r41, %r13;
	mul.lo.s32 	%r43, %r42, %r13;
	sub.s32 	%r44, %r41, %r43;
	mul.wide.s32 	%rd23, %r44, 4;
	add.s64 	%rd24, %rd2, %rd23;
	ld.global.nc.u32 	%r45, [%rd24];
	setp.eq.s32 	%p9, %r42, %r45;
	selp.f32 	%f21, 0f3F800000, 0f00000000, %p9;
	sub.f32 	%f22, %f20, %f21;
	div.rn.f32 	%f23, %f22, %f1;
	add.s64 	%rd25, %rd21, %rd17;
	ld.global.f32 	%f24, [%rd25];
	add.f32 	%f25, %f24, %f23;
	st.global.f32 	[%rd25], %f25;
	add.s32 	%r46, %r41, %r1;
	add.s64 	%rd26, %rd22, %rd17;
	ld.global.nc.f32 	%f26, [%rd26];
	div.s32 	%r47, %r46, %r13;
	mul.lo.s32 	%r48, %r47, %r13;
	sub.s32 	%r49, %r46, %r48;
	mul.wide.s32 	%rd27, %r49, 4;
	add.s64 	%rd28, %rd2, %rd27;
	ld.global.nc.u32 	%r50, [%rd28];
	setp.eq.s32 	%p10, %r47, %r50;
	selp.f32 	%f27, 0f3F800000, 0f00000000, %p10;
	sub.f32 	%f28, %f26, %f27;
	div.rn.f32 	%f29, %f28, %f1;
	add.s64 	%rd29, %rd25, %rd17;
	ld.global.f32 	%f30, [%rd29];
	add.f32 	%f31, %f30, %f29;
	st.global.f32 	[%rd29], %f31;
	add.s32 	%r53, %r46, %r1;
	setp.lt.s32 	%p11, %r53, %r3;
	@%p11 bra 	$L__BB26_6;
$L__BB26_7:
	ret;

}
	// .globl	_Z27assignSequentialMeanPoolingiiPPKfiPf
.visible .entry _Z27assignSequentialMeanPoolingiiPPKfiPf(
	.param .u32 _Z27assignSequentialMeanPoolingiiPPKfiPf_param_0,
	.param .u32 _Z27assignSequentialMeanPoolingiiPPKfiPf_param_1,
	.param .u64 .ptr .align 1 _Z27assignSequentialMeanPoolingiiPPKfiPf_param_2,
	.param .u32 _Z27assignSequentialMeanPoolingiiPPKfiPf_param_3,
	.param .u64 .ptr .align 1 _Z27assignSequentialMeanPoolingiiPPKfiPf_param_4
)
{
	.reg .pred 	%p<7>;
	.reg .b32 	%r<52>;
	.reg .b32 	%f<17>;
	.reg .b64 	%rd<35>;

	ld.param.u32 	%r15, [_Z27assignSequentialMeanPoolingiiPPKfiPf_param_0];
	ld.param.u32 	%r16, [_Z27assignSequentialMeanPoolingiiPPKfiPf_param_1];
	ld.param.u64 	%rd3, [_Z27assignSequentialMeanPoolingiiPPKfiPf_param_2];
	ld.param.u32 	%r14, [_Z27assignSequentialMeanPoolingiiPPKfiPf_param_3];
	ld.param.u64 	%rd4, [_Z27assignSequentialMeanPoolingiiPPKfiPf_param_4];
	cvta.to.global.u64 	%rd1, %rd4;
	cvta.to.global.u64 	%rd2, %rd3;
	mov.u32 	%r17, %ntid.x;
	mov.u32 	%r18, %nctaid.x;
	mul.lo.s32 	%r1, %r17, %r18;
	mov.u32 	%r19, %ctaid.x;
	mov.u32 	%r20, %tid.x;
	mad.lo.s32 	%r50, %r19, %r17, %r20;
	mul.lo.s32 	%r3, %r16, %r15;
	mul.lo.s32 	%r4, %r14, %r3;
	setp.ge.s32 	%p1, %r50, %r4;
	@%p1 bra 	$L__BB27_6;
	cvt.rn.f32.s32 	%f1, %r14;
	add.s32 	%r21, %r50, %r1;
	max.s32 	%r22, %r4, %r21;
	setp.lt.s32 	%p2, %r21, %r4;
	selp.u32 	%r23, 1, 0, %p2;
	add.s32 	%r24, %r21, %r23;
	sub.s32 	%r25, %r22, %r24;
	div.u32 	%r26, %r25, %r1;
	add.s32 	%r5, %r26, %r23;
	and.b32  	%r27, %r5, 3;
	setp.eq.s32 	%p3, %r27, 3;
	@%p3 bra 	$L__BB27_4;
	add.s32 	%r28, %r5, 1;
	and.b32  	%r29, %r28, 3;
	neg.s32 	%r48, %r29;
$L__BB27_3:
	.pragma "nounroll";
	div.s32 	%r30, %r50, %r3;
	mul.lo.s32 	%r31, %r30, %r3;
	sub.s32 	%r32, %r50, %r31;
	mul.wide.s32 	%rd5, %r32, 4;
	add.s64 	%rd6, %rd1, %rd5;
	mul.wide.s32 	%rd7, %r30, 8;
	add.s64 	%rd8, %rd2, %rd7;
	ld.global.nc.u64 	%rd9, [%rd8];
	add.s64 	%rd10, %rd9, %rd5;
	ld.f32 	%f2, [%rd10];
	div.rn.f32 	%f3, %f2, %f1;
	atom.global.add.f32 	%f4, [%rd6], %f3;
	add.s32 	%r50, %r50, %r1;
	add.s32 	%r48, %r48, 1;
	setp.ne.s32 	%p4, %r48, 0;
	@%p4 bra 	$L__BB27_3;
$L__BB27_4:
	setp.lt.u32 	%p5, %r5, 3;
	@%p5 bra 	$L__BB27_6;
$L__BB27_5:
	div.s32 	%r33, %r50, %r3;
	mul.lo.s32 	%r34, %r33, %r3;
	sub.s32 	%r35, %r50, %r34;
	mul.wide.s32 	%rd11, %r35, 4;
	add.s64 	%rd12, %rd1, %rd11;
	mul.wide.s32 	%rd13, %r33, 8;
	add.s64 	%rd14, %rd2, %rd13;
	ld.global.nc.u64 	%rd15, [%rd14];
	add.s64 	%rd16, %rd15, %rd11;
	ld.f32 	%f5, [%rd16];
	div.rn.f32 	%f6, %f5, %f1;
	atom.global.add.f32 	%f7, [%rd12], %f6;
	add.s32 	%r36, %r50, %r1;
	div.s32 	%r37, %r36, %r3;
	mul.lo.s32 	%r38, %r37, %r3;
	sub.s32 	%r39, %r36, %r38;
	mul.wide.s32 	%rd17, %r39, 4;
	add.s64 	%rd18, %rd1, %rd17;
	mul.wide.s32 	%rd19, %r37, 8;
	add.s64 	%rd20, %rd2, %rd19;
	ld.global.nc.u64 	%rd21, [%rd20];
	add.s64 	%rd22, %rd21, %rd17;
	ld.f32 	%f8, [%rd22];
	div.rn.f32 	%f9, %f8, %f1;
	atom.global.add.f32 	%f10, [%rd18], %f9;
	add.s32 	%r40, %r36, %r1;
	div.s32 	%r41, %r40, %r3;
	mul.lo.s32 	%r42, %r41, %r3;
	sub.s32 	%r43, %r40, %r42;
	mul.wide.s32 	%rd23, %r43, 4;
	add.s64 	%rd24, %rd1, %rd23;
	mul.wide.s32 	%rd25, %r41, 8;
	add.s64 	%rd26, %rd2, %rd25;
	ld.global.nc.u64 	%rd27, [%rd26];
	add.s64 	%rd28, %rd27, %rd23;
	ld.f32 	%f11, [%rd28];
	div.rn.f32 	%f12, %f11, %f1;
	atom.global.add.f32 	%f13, [%rd24], %f12;
	add.s32 	%r44, %r40, %r1;
	div.s32 	%r45, %r44, %r3;
	mul.lo.s32 	%r46, %r45, %r3;
	sub.s32 	%r47, %r44, %r46;
	mul.wide.s32 	%rd29, %r47, 4;
	add.s64 	%rd30, %rd1, %rd29;
	mul.wide.s32 	%rd31, %r45, 8;
	add.s64 	%rd32, %rd2, %rd31;
	ld.global.nc.u64 	%rd33, [%rd32];
	add.s64 	%rd34, %rd33, %rd29;
	ld.f32 	%f14, [%rd34];
	div.rn.f32 	%f15, %f14, %f1;
	atom.global.add.f32 	%f16, [%rd30], %f15;
	add.s32 	%r50, %r44, %r1;
	setp.lt.s32 	%p6, %r50, %r4;
	@%p6 bra 	$L__BB27_5;
$L__BB27_6:
	ret;

}
	// .globl	_Z26assignSequentialSumPoolingiiPPKfiPf
.visible .entry _Z26assignSequentialSumPoolingiiPPKfiPf(
	.param .u32 _Z26assignSequentialSumPoolingiiPPKfiPf_param_0,
	.param .u32 _Z26assignSequentialSumPoolingiiPPKfiPf_param_1,
	.param .u64 .ptr .align 1 _Z26assignSequentialSumPoolingiiPPKfiPf_param_2,
	.param .u32 _Z26assignSequentialSumPoolingiiPPKfiPf_param_3,
	.param .u64 .ptr .align 1 _Z26assignSequentialSumPoolingiiPPKfiPf_param_4
)
{
	.reg .pred 	%p<7>;
	.reg .b32 	%r<52>;
	.reg .b32 	%f<11>;
	.reg .b64 	%rd<35>;

	ld.param.u32 	%r14, [_Z26assignSequentialSumPoolingiiPPKfiPf_param_0];
	ld.param.u32 	%r15, [_Z26assignSequentialSumPoolingiiPPKfiPf_param_1];
	ld.param.u64 	%rd3, [_Z26assignSequentialSumPoolingiiPPKfiPf_param_2];
	ld.param.u32 	%r16, [_Z26assignSequentialSumPoolingiiPPKfiPf_param_3];
	ld.param.u64 	%rd4, [_Z26assignSequentialSumPoolingiiPPKfiPf_param_4];
	cvta.to.global.u64 	%rd1, %rd4;
	cvta.to.global.u64 	%rd2, %rd3;
	mov.u32 	%r17, %ntid.x;
	mov.u32 	%r18, %nctaid.x;
	mul.lo.s32 	%r1, %r17, %r18;
	mov.u32 	%r19, %ctaid.x;
	mov.u32 	%r20, %tid.x;
	mad.lo.s32 	%r50, %r19, %r17, %r20;
	mul.lo.s32 	%r3, %r15, %r14;
	mul.lo.s32 	%r4, %r16, %r3;
	setp.ge.s32 	%p1, %r50, %r4;
	@%p1 bra 	$L__BB28_6;
	add.s32 	%r21, %r50, %r1;
	max.s32 	%r22, %r4, %r21;
	setp.lt.s32 	%p2, %r21, %r4;
	selp.u32 	%r23, 1, 0, %p2;
	add.s32 	%r24, %r21, %r23;
	sub.s32 	%r25, %r22, %r24;
	div.u32 	%r26, %r25, %r1;
	add.s32 	%r5, %r26, %r23;
	and.b32  	%r27, %r5, 3;
	setp.eq.s32 	%p3, %r27, 3;
	@%p3 bra 	$L__BB28_4;
	add.s32 	%r28, %r5, 1;
	and.b32  	%r29, %r28, 3;
	neg.s32 	%r48, %r29;
$L__BB28_3:
	.pragma "nounroll";
	div.s32 	%r30, %r50, %r3;
	mul.lo.s32 	%r31, %r30, %r3;
	sub.s32 	%r32, %r50, %r31;
	mul.wide.s32 	%rd5, %r32, 4;
	add.s64 	%rd6, %rd1, %rd5;
	mul.wide.s32 	%rd7, %r30, 8;
	add.s64 	%rd8, %rd2, %rd7;
	ld.global.nc.u64 	%rd9, [%rd8];
	add.s64 	%rd10, %rd9, %rd5;
	ld.f32 	%f1, [%rd10];
	atom.global.add.f32 	%f2, [%rd6], %f1;
	add.s32 	%r50, %r50, %r1;
	add.s32 	%r48, %r48, 1;
	setp.ne.s32 	%p4, %r48, 0;
	@%p4 bra 	$L__BB28_3;
$L__BB28_4:
	setp.lt.u32 	%p5, %r5, 3;
	@%p5 bra 	$L__BB28_6;
$L__BB28_5:
	div.s32 	%r33, %r50, %r3;
	mul.lo.s32 	%r34, %r33, %r3;
	sub.s32 	%r35, %r50, %r34;
	mul.wide.s32 	%rd11, %r35, 4;
	add.s64 	%rd12, %rd1, %rd11;
	mul.wide.s32 	%rd13, %r33, 8;
	add.s64 	%rd14, %rd2, %rd13;
	ld.global.nc.u64 	%rd15, [%rd14];
	add.s64 	%rd16, %rd15, %rd11;
	ld.f32 	%f3, [%rd16];
	atom.global.add.f32 	%f4, [%rd12], %f3;
	add.s32 	%r36, %r50, %r1;
	div.s32 	%r37, %r36, %r3;
	mul.lo.s32 	%r38, %r37, %r3;
	sub.s32 	%r39, %r36, %r38;
	mul.wide.s32 	%rd17, %r39, 4;
	add.s64 	%rd18, %rd1, %rd17;
	mul.wide.s32 	%rd19, %r37, 8;
	add.s64 	%rd20, %rd2, %rd19;
	ld.global.nc.u64 	%rd21, [%rd20];
	add.s64 	%rd22, %rd21, %rd17;
	ld.f32 	%f5, [%rd22];
	atom.global.add.f32 	%f6, [%rd18], %f5;
	add.s32 	%r40, %r36, %r1;
	div.s32 	%r41, %r40, %r3;
	mul.lo.s32 	%r42, %r41, %r3;
	sub.s32 	%r43, %r40, %r42;
	mul.wide.s32 	%rd23, %r43, 4;
	add.s64 	%rd24, %rd1, %rd23;
	mul.wide.s32 	%rd25, %r41, 8;
	add.s64 	%rd26, %rd2, %rd25;
	ld.global.nc.u64 	%rd27, [%rd26];
	add.s64 	%rd28, %rd27, %rd23;
	ld.f32 	%f7, [%rd28];
	atom.global.add.f32 	%f8, [%rd24], %f7;
	add.s32 	%r44, %r40, %r1;
	div.s32 	%r45, %r44, %r3;
	mul.lo.s32 	%r46, %r45, %r3;
	sub.s32 	%r47, %r44, %r46;
	mul.wide.s32 	%rd29, %r47, 4;
	add.s64 	%rd30, %rd1, %rd29;
	mul.wide.s32 	%rd31, %r45, 8;
	add.s64 	%rd32, %rd2, %rd31;
	ld.global.nc.u64 	%rd33, [%rd32];
	add.s64 	%rd34, %rd33, %rd29;
	ld.f32 	%f9, [%rd34];
	atom.global.add.f32 	%f10, [%rd30], %f9;
	add.s32 	%r50, %r44, %r1;
	setp.lt.s32 	%p6, %r50, %r4;
	@%p6 bra 	$L__BB28_5;
$L__BB28_6:
	ret;

}
	// .globl	_Z27assignSequentialWeightedSumiiPPKfS0_iPf
.visible .entry _Z27assignSequentialWeightedSumiiPPKfS0_iPf(
	.param .u32 _Z27assignSequentialWeightedSumiiPPKfS0_iPf_param_0,
	.param .u32 _Z27assignSequentialWeightedSumiiPPKfS0_iPf_param_1,
	.param .u64 .ptr .align 1 _Z27assignSequentialWeightedSumiiPPKfS0_iPf_param_2,
	.param .u64 .ptr .align 1 _Z27assignSequentialWeightedSumiiPPKfS0_iPf_param_3,
	.param .u32 _Z27assignSequentialWeightedSumiiPPKfS0_iPf_param_4,
	.param .u64 .ptr .align 1 _Z27assignSequentialWeightedSumiiPPKfS0_iPf_param_5
)
{
	.reg .pred 	%p<7>;
	.reg .b32 	%r<62>;
	.reg .b32 	%f<21>;
	.reg .b64 	%rd<47>;

	ld.param.u32 	%r14, [_Z27assignSequentialWeightedSumiiPPKfS0_iPf_param_0];
	ld.param.u32 	%r15, [_Z27assignSequentialWeightedSumiiPPKfS0_iPf_param_1];
	ld.param.u64 	%rd4, [_Z27assignSequentialWeightedSumiiPPKfS0_iPf_param_2];
	ld.param.u64 	%rd5, [_Z27assignSequentialWeightedSumiiPPKfS0_iPf_param_3];
	ld.param.u32 	%r16, [_Z27assignSequentialWeightedSumiiPPKfS0_iPf_param_4];
	ld.param.u64 	%rd6, [_Z27assignSequentialWeightedSumiiPPKfS0_iPf_param_5];
	cvta.to.global.u64 	%rd1, %rd6;
	cvta.to.global.u64 	%rd2, %rd5;
	cvta.to.global.u64 	%rd3, %rd4;
	mov.u32 	%r17, %ntid.x;
	mov.u32 	%r18, %nctaid.x;
	mul.lo.s32 	%r1, %r17, %r18;
	mov.u32 	%r19, %ctaid.x;
	mov.u32 	%r20, %tid.x;
	mad.lo.s32 	%r60, %r19, %r17, %r20;
	mul.lo.s32 	%r3, %r15, %r14;
	mul.lo.s32 	%r4, %r16, %r3;
	setp.ge.s32 	%p1, %r60, %r4;
	@%p1 bra 	$L__BB29_6;
	add.s32 	%r21, %r60, %r1;
	max.s32 	%r22, %r4, %r21;
	setp.lt.s32 	%p2, %r21, %r4;
	selp.u32 	%r23, 1, 0, %p2;
	add.s32 	%r24, %r21, %r23;
	sub.s32 	%r25, %r22, %r24;
	div.u32 	%r26, %r25, %r1;
	add.s32 	%r5, %r26, %r23;
	and.b32  	%r27, %r5, 3;
	setp.eq.s32 	%p3, %r27, 3;
	@%p3 bra 	$L__BB29_4;
	add.s32 	%r28, %r5, 1;
	and.b32  	%r29, %r28, 3;
	neg.s32 	%r58, %r29;
$L__BB29_3:
	.pragma "nounroll";
	div.s32 	%r30, %r60, %r3;
	mul.lo.s32 	%r31, %r30, %r3;
	sub.s32 	%r32, %r60, %r31;
	mul.wide.s32 	%rd7, %r32, 4;
	add.s64 	%rd8, %rd1, %rd7;
	mul.wide.s32 	%rd9, %r30, 8;
	add.s64 	%rd10, %rd3, %rd9;
	ld.global.nc.u64 	%rd11, [%rd10];
	add.s64 	%rd12, %rd11, %rd7;
	ld.f32 	%f1, [%rd12];
	rem.s32 	%r33, %r60, %r14;
	mad.lo.s32 	%r34, %r30, %r14, %r33;
	mul.wide.s32 	%rd13, %r34, 4;
	add.s64 	%rd14, %rd2, %rd13;
	ld.global.nc.f32 	%f2, [%rd14];
	mul.f32 	%f3, %f1, %f2;
	atom.global.add.f32 	%f4, [%rd8], %f3;
	add.s32 	%r60, %r60, %r1;
	add.s32 	%r58, %r58, 1;
	setp.ne.s32 	%p4, %r58, 0;
	@%p4 bra 	$L__BB29_3;
$L__BB29_4:
	setp.lt.u32 	%p5, %r5, 3;
	@%p5 bra 	$L__BB29_6;
$L__BB29_5:
	div.s32 	%r35, %r60, %r3;
	mul.lo.s32 	%r36, %r35, %r3;
	sub.s32 	%r37, %r60, %r36;
	mul.wide.s32 	%rd15, %r37, 4;
	add.s64 	%rd16, %rd1, %rd15;
	mul.wide.s32 	%rd17, %r35, 8;
	add.s64 	%rd18, %rd3, %rd17;
	ld.global.nc.u64 	%rd19, [%rd18];
	add.s64 	%rd20, %rd19, %rd15;
	ld.f32 	%f5, [%rd20];
	rem.s32 	%r38, %r60, %r14;
	mad.lo.s32 	%r39, %r35, %r14, %r38;
	mul.wide.s32 	%rd21, %r39, 4;
	add.s64 	%rd22, %rd2, %rd21;
	ld.global.nc.f32 	%f6, [%rd22];
	mul.f32 	%f7, %f5, %f6;
	atom.global.add.f32 	%f8, [%rd16], %f7;
	add.s32 	%r40, %r60, %r1;
	div.s32 	%r41, %r40, %r3;
	mul.lo.s32 	%r42, %r41, %r3;
	sub.s32 	%r43, %r40, %r42;
	mul.wide.s32 	%rd23, %r43, 4;
	add.s64 	%rd24, %rd1, %rd23;
	mul.wide.s32 	%rd25, %r41, 8;
	add.s64 	%rd26, %rd3, %rd25;
	ld.global.nc.u64 	%rd27, [%rd26];
	add.s64 	%rd28, %rd27, %rd23;
	ld.f32 	%f9, [%rd28];
	rem.s32 	%r44, %r40, %r14;
	mad.lo.s32 	%r45, %r41, %r14, %r44;
	mul.wide.s32 	%rd29, %r45, 4;
	add.s64 	%rd30, %rd2, %rd29;
	ld.global.nc.f32 	%f10, [%rd30];
	mul.f32 	%f11, %f9, %f10;
	atom.global.add.f32 	%f12, [%rd24], %f11;
	add.s32 	%r46, %r40, %r1;
	div.s32 	%r47, %r46, %r3;
	mul.lo.s32 	%r48, %r47, %r3;
	sub.s32 	%r49, %r46, %r48;
	mul.wide.s32 	%rd31, %r49, 4;
	add.s64 	%rd32, %rd1, %rd31;
	mul.wide.s32 	%rd33, %r47, 8;
	add.s64 	%rd34, %rd3, %rd33;
	ld.global.nc.u64 	%rd35, [%rd34];
	add.s64 	%rd36, %rd35, %rd31;
	ld.f32 	%f13, [%rd36];
	rem.s32 	%r50, %r46, %r14;
	mad.lo.s32 	%r51, %r47, %r14, %r50;
	mul.wide.s32 	%rd37, %r51, 4;
	add.s64 	%rd38, %rd2, %rd37;
	ld.global.nc.f32 	%f14, [%rd38];
	mul.f32 	%f15, %f13, %f14;
	atom.global.add.f32 	%f16, [%rd32], %f15;
	add.s32 	%r52, %r46, %r1;
	div.s32 	%r53, %r52, %r3;
	mul.lo.s32 	%r54, %r53, %r3;
	sub.s32 	%r55, %r52, %r54;
	mul.wide.s32 	%rd39, %r55, 4;
	add.s64 	%rd40, %rd1, %rd39;
	mul.wide.s32 	%rd41, %r53, 8;
	add.s64 	%rd42, %rd3, %rd41;
	ld.global.nc.u64 	%rd43, [%rd42];
	add.s64 	%rd44, %rd43, %rd39;
	ld.f32 	%f17, [%rd44];
	rem.s32 	%r56, %r52, %r14;
	mad.lo.s32 	%r57, %r53, %r14, %r56;
	mul.wide.s32 	%rd45, %r57, 4;
	add.s64 	%rd46, %rd2, %rd45;
	ld.global.nc.f32 	%f18, [%rd46];
	mul.f32 	%f19, %f17, %f18;
	atom.global.add.f32 	%f20, [%rd40], %f19;
	add.s32 	%r60, %r52, %r1;
	setp.lt.s32 	%p6, %r60, %r4;
	@%p6 bra 	$L__BB29_5;
$L__BB29_6:
	ret;

}
	// .globl	_Z16sequentiallyTileiPKfPPfi
.visible .entry _Z16sequentiallyTileiPKfPPfi(
	.param .u32 _Z16sequentiallyTileiPKfPPfi_param_0,
	.param .u64 .ptr .align 1 _Z16sequentiallyTileiPKfPPfi_param_1,
	.param .u64 .ptr .align 1 _Z16sequentiallyTileiPKfPPfi_param_2,
	.param .u32 _Z16sequentiallyTileiPKfPPfi_param_3
)
{
	.reg .pred 	%p<7>;
	.reg .b32 	%r<50>;
	.reg .b32 	%f<6>;
	.reg .b64 	%rd<40>;

	ld.param.u32 	%r13, [_Z16sequentiallyTileiPKfPPfi_param_0];
	ld.param.u64 	%rd3, [_Z16sequentiallyTileiPKfPPfi_param_1];
	ld.param.u64 	%rd4, [_Z16sequentiallyTileiPKfPPfi_param_2];
	ld.param.u32 	%r14, [_Z16sequentiallyTileiPKfPPfi_param_3];
	cvta.to.global.u64 	%rd1, %rd4;
	cvta.to.global.u64 	%rd2, %rd3;
	mov.u32 	%r15, %ntid.x;
	mov.u32 	%r16, %nctaid.x;
	mul.lo.s32 	%r1, %r15, %r16;
	mov.u32 	%r17, %ctaid.x;
	mov.u32 	%r18, %tid.x;
	mad.lo.s32 	%r48, %r17, %r15, %r18;
	mul.lo.s32 	%r3, %r14, %r13;
	setp.ge.s32 	%p1, %r48, %r3;
	@%p1 bra 	$L__BB30_6;
	add.s32 	%r19, %r48, %r1;
	max.s32 	%r20, %r3, %r19;
	setp.lt.s32 	%p2, %r19, %r3;
	selp.u32 	%r21, 1, 0, %p2;
	add.s32 	%r22, %r19, %r21;
	sub.s32 	%r23, %r20, %r22;
	div.u32 	%r24, %r23, %r1;
	add.s32 	%r4, %r24, %r21;
	and.b32  	%r25, %r4, 3;
	setp.eq.s32 	%p3, %r25, 3;
	@%p3 bra 	$L__BB30_4;
	add.s32 	%r26, %r4, 1;
	and.b32  	%r27, %r26, 3;
	neg.s32 	%r46, %r27;
$L__BB30_3:
	.pragma "nounroll";
	div.s32 	%r28, %r48, %r13;
	mul.lo.s32 	%r29, %r28, %r13;
	sub.s32 	%r30, %r48, %r29;
	mul.wide.s32 	%rd5, %r30, 4;
	add.s64 	%rd6, %rd2, %rd5;
	ld.global.nc.f32 	%f1, [%rd6];
	mul.wide.s32 	%rd7, %r28, 8;
	add.s64 	%rd8, %rd1, %rd7;
	ld.global.u64 	%rd9, [%rd8];
	cvta.to.global.u64 	%rd10, %rd9;
	add.s64 	%rd11, %rd10, %rd5;
	st.global.f32 	[%rd11], %f1;
	add.s32 	%r48, %r48, %r1;
	add.s32 	%r46, %r46, 1;
	setp.ne.s32 	%p4, %r46, 0;
	@%p4 bra 	$L__BB30_3;
$L__BB30_4:
	setp.lt.u32 	%p5, %r4, 3;
	@%p5 bra 	$L__BB30_6;
$L__BB30_5:
	div.s32 	%r31, %r48, %r13;
	mul.lo.s32 	%r32, %r31, %r13;
	sub.s32 	%r33, %r48, %r32;
	mul.wide.s32 	%rd12, %r33, 4;
	add.s64 	%rd13, %rd2, %rd12;
	ld.global.nc.f32 	%f2, [%rd13];
	mul.wide.s32 	%rd14, %r31, 8;
	add.s64 	%rd15, %rd1, %rd14;
	ld.global.u64 	%rd16, [%rd15];
	cvta.to.global.u64 	%rd17, %rd16;
	add.s64 	%rd18, %rd17, %rd12;
	st.global.f32 	[%rd18], %f2;
	add.s32 	%r34, %r48, %r1;
	div.s32 	%r35, %r34, %r13;
	mul.lo.s32 	%r36, %r35, %r13;
	sub.s32 	%r37, %r34, %r36;
	mul.wide.s32 	%rd19, %r37, 4;
	add.s64 	%rd20, %rd2, %rd19;
	ld.global.nc.f32 	%f3, [%rd20];
	mul.wide.s32 	%rd21, %r35, 8;
	add.s64 	%rd22, %rd1, %rd21;
	ld.global.u64 	%rd23, [%rd22];
	cvta.to.global.u64 	%rd24, %rd23;
	add.s64 	%rd25, %rd24, %rd19;
	st.global.f32 	[%rd25], %f3;
	add.s32 	%r38, %r34, %r1;
	div.s32 	%r39, %r38, %r13;
	mul.lo.s32 	%r40, %r39, %r13;
	sub.s32 	%r41, %r38, %r40;
	mul.wide.s32 	%rd26, %r41, 4;
	add.s64 	%rd27, %rd2, %rd26;
	ld.global.nc.f32 	%f4, [%rd27];
	mul.wide.s32 	%rd28, %r39, 8;
	add.s64 	%rd29, %rd1, %rd28;
	ld.global.u64 	%rd30, [%rd29];
	cvta.to.global.u64 	%rd31, %rd30;
	add.s64 	%rd32, %rd31, %rd26;
	st.global.f32 	[%rd32], %f4;
	add.s32 	%r42, %r38, %r1;
	div.s32 	%r43, %r42, %r13;
	mul.lo.s32 	%r44, %r43, %r13;
	sub.s32 	%r45, %r42, %r44;
	mul.wide.s32 	%rd33, %r45, 4;
	add.s64 	%rd34, %rd2, %rd33;
	ld.global.nc.f32 	%f5, [%rd34];
	mul.wide.s32 	%rd35, %r43, 8;
	add.s64 	%rd36, %rd1, %rd35;
	ld.global.u64 	%rd37, [%rd36];
	cvta.to.global.u64 	%rd38, %rd37;
	add.s64 	%rd39, %rd38, %rd33;
	st.global.f32 	[%rd39], %f5;
	add.s32 	%r48, %r42, %r1;
	setp.lt.s32 	%p6, %r48, %r3;
	@%p6 bra 	$L__BB30_5;
$L__BB30_6:
	ret;

}
	// .globl	_Z7dropoutifPKfS0_Pf
.visible .entry _Z7dropoutifPKfS0_Pf(
	.param .u32 _Z7dropoutifPKfS0_Pf_param_0,
	.param .f32 _Z7dropoutifPKfS0_Pf_param_1,
	.param .u64 .ptr .align 1 _Z7dropoutifPKfS0_Pf_param_2,
	.param .u64 .ptr .align 1 _Z7dropoutifPKfS0_Pf_param_3,
	.param .u64 .ptr .align 1 _Z7dropoutifPKfS0_Pf_param_4
)
{
	.reg .pred 	%p<12>;
	.reg .b32 	%r<31>;
	.reg .b32 	%f<22>;
	.reg .b64 	%rd<25>;

	ld.param.u32 	%r12, [_Z7dropoutifPKfS0_Pf_param_0];
	ld.param.f32 	%f1, [_Z7dropoutifPKfS0_Pf_param_1];
	ld.param.u64 	%rd4, [_Z7dropoutifPKfS0_Pf_param_2];
	ld.param.u64 	%rd5, [_Z7dropoutifPKfS0_Pf_param_3];
	ld.param.u64 	%rd6, [_Z7dropoutifPKfS0_Pf_param_4];
	cvta.to.global.u64 	%rd1, %rd6;
	cvta.to.global.u64 	%rd2, %rd5;
	cvta.to.global.u64 	%rd3, %rd4;
	mov.u32 	%r13, %ntid.x;
	mov.u32 	%r14, %nctaid.x;
	mul.lo.s32 	%r1, %r13, %r14;
	mov.u32 	%r15, %ctaid.x;
	mov.u32 	%r16, %tid.x;
	mad.lo.s32 	%r29, %r15, %r13, %r16;
	setp.ge.s32 	%p1, %r29, %r12;
	@%p1 bra 	$L__BB31_7;
	add.s32 	%r17, %r29, %r1;
	max.s32 	%r18, %r12, %r17;
	setp.lt.s32 	%p2, %r17, %r12;
	selp.u32 	%r19, 1, 0, %p2;
	add.s32 	%r20, %r17, %r19;
	sub.s32 	%r21, %r18, %r20;
	div.u32 	%r22, %r21, %r1;
	add.s32 	%r3, %r22, %r19;
	and.b32  	%r23, %r3, 3;
	setp.eq.s32 	%p3, %r23, 3;
	@%p3 bra 	$L__BB31_4;
	add.s32 	%r24, %r3, 1;
	and.b32  	%r25, %r24, 3;
	neg.s32 	%r27, %r25;
$L__BB31_3:
	.pragma "nounroll";
	mul.wide.s32 	%rd7, %r29, 4;
	add.s64 	%rd8, %rd1, %rd7;
	add.s64 	%rd9, %rd2, %rd7;
	add.s64 	%rd10, %rd3, %rd7;
	ld.global.nc.f32 	%f2, [%rd10];
	ld.global.nc.f32 	%f3, [%rd9];
	setp.gt.f32 	%p4, %f3, %f1;
	selp.f32 	%f4, 0f3F800000, 0f00000000, %p4;
	mul.f32 	%f5, %f2, %f4;
	st.global.f32 	[%rd8], %f5;
	add.s32 	%r29, %r29, %r1;
	add.s32 	%r27, %r27, 1;
	setp.ne.s32 	%p5, %r27, 0;
	@%p5 bra 	$L__BB31_3;
$L__BB31_4:
	setp.lt.u32 	%p6, %r3, 3;
	@%p6 bra 	$L__BB31_7;
	mul.wide.s32 	%rd15, %r1, 4;
	shl.b32 	%r26, %r1, 2;
$L__BB31_6:
	mul.wide.s32 	%rd11, %r29, 4;
	add.s64 	%rd12, %rd3, %rd11;
	ld.global.nc.f32 	%f6, [%rd12];
	add.s64 	%rd13, %rd2, %rd11;
	ld.global.nc.f32 	%f7, [%rd13];
	setp.gt.f32 	%p7, %f7, %f1;
	selp.f32 	%f8, 0f3F800000, 0f00000000, %p7;
	mul.f32 	%f9, %f6, %f8;
	add.s64 	%rd14, %rd1, %rd11;
	st.global.f32 	[%rd14], %f9;
	add.s64 	%rd16, %rd12, %rd15;
	ld.global.nc.f32 	%f10, [%rd16];
	add.s64 	%rd17, %rd13, %rd15;
	ld.global.nc.f32 	%f11, [%rd17];
	setp.gt.f32 	%p8, %f11, %f1;
	selp.f32 	%f12, 0f3F800000, 0f00000000, %p8;
	mul.f32 	%f13, %f10, %f12;
	add.s64 	%rd18, %rd14, %rd15;
	st.global.f32 	[%rd18], %f13;
	add.s64 	%rd19, %rd16, %rd15;
	ld.global.nc.f32 	%f14, [%rd19];
	add.s64 	%rd20, %rd17, %rd15;
	ld.global.nc.f32 	%f15, [%rd20];
	setp.gt.f32 	%p9, %f15, %f1;
	selp.f32 	%f16, 0f3F800000, 0f00000000, %p9;
	mul.f32 	%f17, %f14, %f16;
	add.s64 	%rd21, %rd18, %rd15;
	st.global.f32 	[%rd21], %f17;
	add.s64 	%rd22, %rd19, %rd15;
	ld.global.nc.f32 	%f18, [%rd22];
	add.s64 	%rd23, %rd20, %rd15;
	ld.global.nc.f32 	%f19, [%rd23];
	setp.gt.f32 	%p10, %f19, %f1;
	selp.f32 	%f20, 0f3F800000, 0f00000000, %p10;
	mul.f32 	%f21, %f18, %f20;
	add.s64 	%rd24, %rd21, %rd15;
	st.global.f32 	[%rd24], %f21;
	add.s32 	%r29, %r26, %r29;
	setp.lt.s32 	%p11, %r29, %r12;
	@%p11 bra 	$L__BB31_6;
$L__BB31_7:
	ret;

}
	// .globl	_Z9maskZerosiPKfS0_Pf
.visible .entry _Z9maskZerosiPKfS0_Pf(
	.param .u32 _Z9maskZerosiPKfS0_Pf_param_0,
	.param .u64 .ptr .align 1 _Z9maskZerosiPKfS0_Pf_param_1,
	.param .u64 .ptr .align 1 _Z9maskZerosiPKfS0_Pf_param_2,
	.param .u64 .ptr .align 1 _Z9maskZerosiPKfS0_Pf_param_3
)
{
	.reg .pred 	%p<12>;
	.reg .b32 	%r<31>;
	.reg .b32 	%f<21>;
	.reg .b64 	%rd<25>;

	ld.param.u32 	%r12, [_Z9maskZerosiPKfS0_Pf_param_0];
	ld.param.u64 	%rd4, [_Z9maskZerosiPKfS0_Pf_param_1];
	ld.param.u64 	%rd5, [_Z9maskZerosiPKfS0_Pf_param_2];
	ld.param.u64 	%rd6, [_Z9maskZerosiPKfS0_Pf_param_3];
	cvta.to.global.u64 	%rd1, %rd6;
	cvta.to.global.u64 	%rd2, %rd5;
	cvta.to.global.u64 	%rd3, %rd4;
	mov.u32 	%r13, %ntid.x;
	mov.u32 	%r14, %nctaid.x;
	mul.lo.s32 	%r1, %r13, %r14;
	mov.u32 	%r15, %ctaid.x;
	mov.u32 	%r16, %tid.x;
	mad.lo.s32 	%r29, %r15, %r13, %r16;
	setp.ge.s32 	%p1, %r29, %r12;
	@%p1 bra 	$L__BB32_7;
	add.s32 	%r17, %r29, %r1;
	max.s32 	%r18, %r12, %r17;
	setp.lt.s32 	%p2, %r17, %r12;
	selp.u32 	%r19, 1, 0, %p2;
	add.s32 	%r20, %r17, %r19;
	sub.s32 	%r21, %r18, %r20;
	div.u32 	%r22, %r21, %r1;
	add.s32 	%r3, %r22, %r19;
	and.b32  	%r23, %r3, 3;
	setp.eq.s32 	%p3, %r23, 3;
	@%p3 bra 	$L__BB32_4;
	add.s32 	%r24, %r3, 1;
	and.b32  	%r25, %r24, 3;
	neg.s32 	%r27, %r25;
$L__BB32_3:
	.pragma "nounroll";
	mul.wide.s32 	%rd7, %r29, 4;
	add.s64 	%rd8, %rd1, %rd7;
	add.s64 	%rd9, %rd2, %rd7;
	add.s64 	%rd10, %rd3, %rd7;
	ld.global.nc.f32 	%f1, [%rd10];
	ld.global.nc.f32 	%f2, [%rd9];
	setp.neu.f32 	%p4, %f2, 0f00000000;
	selp.f32 	%f3, 0f3F800000, 0f00000000, %p4;
	mul.f32 	%f4, %f1, %f3;
	st.global.f32 	[%rd8], %f4;
	add.s32 	%r29, %r29, %r1;
	add.s32 	%r27, %r27, 1;
	setp.ne.s32 	%p5, %r27, 0;
	@%p5 bra 	$L__BB32_3;
$L__BB32_4:
	setp.lt.u32 	%p6, %r3, 3;
	@%p6 bra 	$L__BB32_7;
	mul.wide.s32 	%rd15, %r1, 4;
	shl.b32 	%r26, %r1, 2;
$L__BB32_6:
	mul.wide.s32 	%rd11, %r29, 4;
	add.s64 	%rd12, %rd3, %rd11;
	ld.global.nc.f32 	%f5, [%rd12];
	add.s64 	%rd13, %rd2, %rd11;
	ld.global.nc.f32 	%f6, [%rd13];
	setp.neu.f32 	%p7, %f6, 0f00000000;
	selp.f32 	%f7, 0f3F800000, 0f00000000, %p7;
	mul.f32 	%f8, %f5, %f7;
	add.s64 	%rd14, %rd1, %rd11;
	st.global.f32 	[%rd14], %f8;
	add.s64 	%rd16, %rd12, %rd15;
	ld.global.nc.f32 	%f9, [%rd16];
	add.s64 	%rd17, %rd13, %rd15;
	ld.global.nc.f32 	%f10, [%rd17];
	setp.neu.f32 	%p8, %f10, 0f00000000;
	selp.f32 	%f11, 0f3F800000, 0f00000000, %p8;
	mul.f32 	%f12, %f9, %f11;
	add.s64 	%rd18, %rd14, %rd15;
	st.global.f32 	[%rd18], %f12;
	add.s64 	%rd19, %rd16, %rd15;
	ld.global.nc.f32 	%f13, [%rd19];
	add.s64 	%rd20, %rd17, %rd15;
	ld.global.nc.f32 	%f14, [%rd20];
	setp.neu.f32 	%p9, %f14, 0f00000000;
	selp.f32 	%f15, 0f3F800000, 0f00000000, %p9;
	mul.f32 	%f16, %f13, %f15;
	add.s64 	%rd21, %rd18, %rd15;
	st.global.f32 	[%rd21], %f16;
	add.s64 	%rd22, %rd19, %rd15;
	ld.global.nc.f32 	%f17, [%rd22];
	add.s64 	%rd23, %rd20, %rd15;
	ld.global.nc.f32 	%f18, [%rd23];
	setp.neu.f32 	%p10, %f18, 0f00000000;
	selp.f32 	%f19, 0f3F800000, 0f00000000, %p10;
	mul.f32 	%f20, %f17, %f19;
	add.s64 	%rd24, %rd21, %rd15;
	st.global.f32 	[%rd24], %f20;
	add.s32 	%r29, %r26, %r29;
	setp.lt.s32 	%p11, %r29, %r12;
	@%p11 bra 	$L__BB32_6;
$L__BB32_7:
	ret;

}
	// .globl	_Z12addMaskZerosiPKfS0_Pf
.visible .entry _Z12addMaskZerosiPKfS0_Pf(
	.param .u32 _Z12addMaskZerosiPKfS0_Pf_param_0,
	.param .u64 .ptr .align 1 _Z12addMaskZerosiPKfS0_Pf_param_1,
	.param .u64 .ptr .align 1 _Z12addMaskZerosiPKfS0_Pf_param_2,
	.param .u64 .ptr .align 1 _Z12addMaskZerosiPKfS0_Pf_param_3
)
{
	.reg .pred 	%p<12>;
	.reg .b32 	%r<31>;
	.reg .b32 	%f<26>;
	.reg .b64 	%rd<25>;

	ld.param.u32 	%r12, [_Z12addMaskZerosiPKfS0_Pf_param_0];
	ld.param.u64 	%rd4, [_Z12addMaskZerosiPKfS0_Pf_param_1];
	ld.param.u64 	%rd5, [_Z12addMaskZerosiPKfS0_Pf_param_2];
	ld.param.u64 	%rd6, [_Z12addMaskZerosiPKfS0_Pf_param_3];
	cvta.to.global.u64 	%rd1, %rd6;
	cvta.to.global.u64 	%rd2, %rd5;
	cvta.to.global.u64 	%rd3, %rd4;
	mov.u32 	%r13, %ntid.x;
	mov.u32 	%r14, %nctaid.x;
	mul.lo.s32 	%r1, %r13, %r14;
	mov.u32 	%r15, %ctaid.x;
	mov.u32 	%r16, %tid.x;
	mad.lo.s32 	%r29, %r15, %r13, %r16;
	setp.ge.s32 	%p1, %r29, %r12;
	@%p1 bra 	$L__BB33_7;
	add.s32 	%r17, %r29, %r1;
	max.s32 	%r18, %r12, %r17;
	setp.lt.s32 	%p2, %r17, %r12;
	selp.u32 	%r19, 1, 0, %p2;
	add.s32 	%r20, %r17, %r19;
	sub.s32 	%r21, %r18, %r20;
	div.u32 	%r22, %r21, %r1;
	add.s32 	%r3, %r22, %r19;
	and.b32  	%r23, %r3, 3;
	setp.eq.s32 	%p3, %r23, 3;
	@%p3 bra 	$L__BB33_4;
	add.s32 	%r24, %r3, 1;
	and.b32  	%r25, %r24, 3;
	neg.s32 	%r27, %r25;
$L__BB33_3:
	.pragma "nounroll";
	mul.wide.s32 	%rd7, %r29, 4;
	add.s64 	%rd8, %rd1, %rd7;
	add.s64 	%rd9, %rd2, %rd7;
	add.s64 	%rd10, %rd3, %rd7;
	ld.global.nc.f32 	%f1, [%rd10];
	ld.global.nc.f32 	%f2, [%rd9];
	setp.neu.f32 	%p4, %f2, 0f00000000;
	selp.f32 	%f3, 0f3F800000, 0f00000000, %p4;
	ld.global.f32 	%f4, [%rd8];
	fma.rn.f32 	%f5, %f1, %f3, %f4;
	st.global.f32 	[%rd8], %f5;
	add.s32 	%r29, %r29, %r1;
	add.s32 	%r27, %r27, 1;
	setp.ne.s32 	%p5, %r27, 0;
	@%p5 bra 	$L__BB33_3;
$L__BB33_4:
	setp.lt.u32 	%p6, %r3, 3;
	@%p6 bra 	$L__BB33_7;
	mul.wide.s32 	%rd15, %r1, 4;
	shl.b32 	%r26, %r1, 2;
$L__BB33_6:
	mul.wide.s32 	%rd11, %r29, 4;
	add.s64 	%rd12, %rd3, %rd11;
	ld.global.nc.f32 	%f6, [%rd12];
	add.s64 	%rd13, %rd2, %rd11;
	ld.global.nc.f32 	%f7, [%rd13];
	setp.neu.f32 	%p7, %f7, 0f00000000;
	selp.f32 	%f8, 0f3F800000, 0f00000000, %p7;
	add.s64 	%rd14, %rd1, %rd11;
	ld.global.f32 	%f9, [%rd14];
	fma.rn.f32 	%f10, %f6, %f8, %f9;
	st.global.f32 	[%rd14], %f10;
	add.s64 	%rd16, %rd12, %rd15;
	ld.global.nc.f32 	%f11, [%rd16];
	add.s64 	%rd17, %rd13, %rd15;
	ld.global.nc.f32 	%f12, [%rd17];
	setp.neu.f32 	%p8, %f12, 0f00000000;
	selp.f32 	%f13, 0f3F800000, 0f00000000, %p8;
	add.s64 	%rd18, %rd14, %rd15;
	ld.global.f32 	%f14, [%rd18];
	fma.rn.f32 	%f15, %f11, %f13, %f14;
	st.global.f32 	[%rd18], %f15;
	add.s64 	%rd19, %rd16, %rd15;
	ld.global.nc.f32 	%f16, [%rd19];
	add.s64 	%rd20, %rd17, %rd15;
	ld.global.nc.f32 	%f17, [%rd20];
	setp.neu.f32 	%p9, %f17, 0f00000000;
	selp.f32 	%f18, 0f3F800000, 0f00000000, %p9;
	add.s64 	%rd21, %rd18, %rd15;
	ld.global.f32 	%f19, [%rd21];
	fma.rn.f32 	%f20, %f16, %f18, %f19;
	st.global.f32 	[%rd21], %f20;
	add.s64 	%rd22, %rd19, %rd15;
	ld.global.nc.f32 	%f21, [%rd22];
	add.s64 	%rd23, %rd20, %rd15;
	ld.global.nc.f32 	%f22, [%rd23];
	setp.neu.f32 	%p10, %f22, 0f00000000;
	selp.f32 	%f23, 0f3F800000, 0f00000000, %p10;
	add.s64 	%rd24, %rd21, %rd15;
	ld.global.f32 	%f24, [%rd24];
	fma.rn.f32 	%f25, %f21, %f23, %f24;
	st.global.f32 	[%rd24], %f25;
	add.s32 	%r29, %r26, %r29;
	setp.lt.s32 	%p11, %r29, %r12;
	@%p11 bra 	$L__BB33_6;
$L__BB33_7:
	ret;

}
	// .globl	_Z20assignMaskedAdditioniPKfS0_S0_Pf
.visible .entry _Z20assignMaskedAdditioniPKfS0_S0_Pf(
	.param .u32 _Z20assignMaskedAdditioniPKfS0_S0_Pf_param_0,
	.param .u64 .ptr .align 1 _Z20assignMaskedAdditioniPKfS0_S0_Pf_param_1,
	.param .u64 .ptr .align 1 _Z20assignMaskedAdditioniPKfS0_S0_Pf_param_2,
	.param .u64 .ptr .align 1 _Z20assignMaskedAdditioniPKfS0_S0_Pf_param_3,
	.param .u64 .ptr .align 1 _Z20assignMaskedAdditioniPKfS0_S0_Pf_param_4
)
{
	.reg .pred 	%p<7>;
	.reg .b32 	%r<31>;
	.reg .b32 	%f<33>;
	.reg .b64 	%rd<32>;

	ld.param.u32 	%r12, [_Z20assignMaskedAdditioniPKfS0_S0_Pf_param_0];
	ld.param.u64 	%rd5, [_Z20assignMaskedAdditioniPKfS0_S0_Pf_param_1];
	ld.param.u64 	%rd6, [_Z20assignMaskedAdditioniPKfS0_S0_Pf_param_2];
	ld.param.u64 	%rd7, [_Z20assignMaskedAdditioniPKfS0_S0_Pf_param_3];
	ld.param.u64 	%rd8, [_Z20assignMaskedAdditioniPKfS0_S0_Pf_param_4];
	cvta.to.global.u64 	%rd1, %rd8;
	cvta.to.global.u64 	%rd2, %rd7;
	cvta.to.global.u64 	%rd3, %rd6;
	cvta.to.global.u64 	%rd4, %rd5;
	mov.u32 	%r13, %ntid.x;
	mov.u32 	%r14, %nctaid.x;
	mul.lo.s32 	%r1, %r13, %r14;
	mov.u32 	%r15, %ctaid.x;
	mov.u32 	%r16, %tid.x;
	mad.lo.s32 	%r29, %r15, %r13, %r16;
	setp.ge.s32 	%p1, %r29, %r12;
	@%p1 bra 	$L__BB34_7;
	add.s32 	%r17, %r29, %r1;
	max.s32 	%r18, %r12, %r17;
	setp.lt.s32 	%p2, %r17, %r12;
	selp.u32 	%r19, 1, 0, %p2;
	add.s32 	%r20, %r17, %r19;
	sub.s32 	%r21, %r18, %r20;
	div.u32 	%r22, %r21, %r1;
	add.s32 	%r3, %r22, %r19;
	and.b32  	%r23, %r3, 3;
	setp.eq.s32 	%p3, %r23, 3;
	@%p3 bra 	$L__BB34_4;
	add.s32 	%r24, %r3, 1;
	and.b32  	%r25, %r24, 3;
	neg.s32 	%r27, %r25;
$L__BB34_3:
	.pragma "nounroll";
	mul.wide.s32 	%rd9, %r29, 4;
	add.s64 	%rd10, %rd1, %rd9;
	add.s64 	%rd11, %rd2, %rd9;
	add.s64 	%rd12, %rd3, %rd9;
	add.s64 	%rd13, %rd4, %rd9;
	ld.global.nc.f32 	%f1, [%rd13];
	ld.global.nc.f32 	%f2, [%rd12];
	mov.f32 	%f3, 0f3F800000;
	sub.f32 	%f4, %f3, %f1;
	ld.global.nc.f32 	%f5, [%rd11];
	mul.f32 	%f6, %f4, %f5;
	fma.rn.f32 	%f7, %f1, %f2, %f6;
	st.global.f32 	[%rd10], %f7;
	add.s32 	%r29, %r29, %r1;
	add.s32 	%r27, %r27, 1;
	setp.ne.s32 	%p4, %r27, 0;
	@%p4 bra 	$L__BB34_3;
$L__BB34_4:
	setp.lt.u32 	%p5, %r3, 3;
	@%p5 bra 	$L__BB34_7;
	mul.wide.s32 	%rd19, %r1, 4;
	shl.b32 	%r26, %r1, 2;
$L__BB34_6:
	mul.wide.s32 	%rd14, %r29, 4;
	add.s64 	%rd15, %rd4, %rd14;
	ld.global.nc.f32 	%f8, [%rd15];
	add.s64 	%rd16, %rd3, %rd14;
	ld.global.nc.f32 	%f9, [%rd16];
	mov.f32 	%f10, 0f3F800000;
	sub.f32 	%f11, %f10, %f8;
	add.s64 	%rd17, %rd2, %rd14;
	ld.global.nc.f32 	%f12, [%rd17];
	mul.f32 	%f13, %f11, %f12;
	fma.rn.f32 	%f14, %f8, %f9, %f13;
	add.s64 	%rd18, %rd1, %rd14;
	st.global.f32 	[%rd18], %f14;
	add.s64 	%rd20, %rd15, %rd19;
	ld.global.nc.f32 	%f15, [%rd20];
	add.s64 	%rd21, %rd16, %rd19;
	ld.global.nc.f32 	%f16, [%rd21];
	sub.f32 	%f17, %f10, %f15;
	add.s64 	%rd22, %rd17, %rd19;
	ld.global.nc.f32 	%f18, [%rd22];
	mul.f32 	%f19, %f17, %f18;
	fma.rn.f32 	%f20, %f15, %f16, %f19;
	add.s64 	%rd23, %rd18, %rd19;
	st.global.f32 	[%rd23], %f20;
	add.s64 	%rd24, %rd20, %rd19;
	ld.global.nc.f32 	%f21, [%rd24];
	add.s64 	%rd25, %rd21, %rd19;
	ld.global.nc.f32 	%f22, [%rd25];
	sub.f32 	%f23, %f10, %f21;
	add.s64 	%rd26, %rd22, %rd19;
	ld.global.nc.f32 	%f24, [%rd26];
	mul.f32 	%f25, %f23, %f24;
	fma.rn.f32 	%f26, %f21, %f22, %f25;
	add.s64 	%rd27, %rd23, %rd19;
	st.global.f32 	[%rd27], %f26;
	add.s64 	%rd28, %rd24, %rd19;
	ld.global.nc.f32 	%f27, [%rd28];
	add.s64 	%rd29, %rd25, %rd19;
	ld.global.nc.f32 	%f28, [%rd29];
	sub.f32 	%f29, %f10, %f27;
	add.s64 	%rd30, %rd26, %rd19;
	ld.global.nc.f32 	%f30, [%rd30];
	mul.f32 	%f31, %f29, %f30;
	fma.rn.f32 	%f32, %f27, %f28, %f31;
	add.s64 	%rd31, %rd27, %rd19;
	st.global.f32 	[%rd31], %f32;
	add.s32 	%r29, %r26, %r29;
	setp.lt.s32 	%p6, %r29, %r12;
	@%p6 bra 	$L__BB34_6;
$L__BB34_7:
	ret;

}
	// .globl	_Z37assignMaskedAdditionColumnBroadcastediiPKfS0_S0_Pf
.visible .entry _Z37assignMaskedAdditionColumnBroadcastediiPKfS0_S0_Pf(
	.param .u32 _Z37assignMaskedAdditionColumnBroadcastediiPKfS0_S0_Pf_param_0,
	.param .u32 _Z37assignMaskedAdditionColumnBroadcastediiPKfS0_S0_Pf_param_1,
	.param .u64 .ptr .align 1 _Z37assignMaskedAdditionColumnBroadcastediiPKfS0_S0_Pf_param_2,
	.param .u64 .ptr .align 1 _Z37assignMaskedAdditionColumnBroadcastediiPKfS0_S0_Pf_param_3,
	.param .u64 .ptr .align 1 _Z37assignMaskedAdditionColumnBroadcastediiPKfS0_S0_Pf_param_4,
	.param .u64 .ptr .align 1 _Z37assignMaskedAdditionColumnBroadcastediiPKfS0_S0_Pf_param_5
)
{
	.reg .pred 	%p<7>;
	.reg .b32 	%r<40>;
	.reg .b32 	%f<33>;
	.reg .b64 	%rd<37>;

	ld.param.u32 	%r13, [_Z37assignMaskedAdditionColumnBroadcastediiPKfS0_S0_Pf_param_0];
	ld.param.u32 	%r14, [_Z37assignMaskedAdditionColumnBroadcastediiPKfS0_S0_Pf_param_1];
	ld.param.u64 	%rd5, [_Z37assignMaskedAdditionColumnBroadcastediiPKfS0_S0_Pf_param_2];
	ld.param.u64 	%rd6, [_Z37assignMaskedAdditionColumnBroadcastediiPKfS0_S0_Pf_param_3];
	ld.param.u64 	%rd7, [_Z37assignMaskedAdditionColumnBroadcastediiPKfS0_S0_Pf_param_4];
	ld.param.u64 	%rd8, [_Z37assignMaskedAdditionColumnBroadcastediiPKfS0_S0_Pf_param_5];
	cvta.to.global.u64 	%rd1, %rd8;
	cvta.to.global.u64 	%rd2, %rd7;
	cvta.to.global.u64 	%rd3, %rd6;
	cvta.to.global.u64 	%rd4, %rd5;
	mov.u32 	%r15, %ntid.x;
	mov.u32 	%r16, %nctaid.x;
	mul.lo.s32 	%r1, %r15, %r16;
	mov.u32 	%r17, %ctaid.x;
	mov.u32 	%r18, %tid.x;
	mad.lo.s32 	%r38, %r17, %r15, %r18;
	mul.lo.s32 	%r3, %r14, %r13;
	setp.ge.s32 	%p1, %r38, %r3;
	@%p1 bra 	$L__BB35_7;
	add.s32 	%r19, %r38, %r1;
	max.s32 	%r20, %r3, %r19;
	setp.lt.s32 	%p2, %r19, %r3;
	selp.u32 	%r21, 1, 0, %p2;
	add.s32 	%r22, %r19, %r21;
	sub.s32 	%r23, %r20, %r22;
	div.u32 	%r24, %r23, %r1;
	add.s32 	%r4, %r24, %r21;
	and.b32  	%r25, %r4, 3;
	setp.eq.s32 	%p3, %r25, 3;
	@%p3 bra 	$L__BB35_4;
	add.s32 	%r26, %r4, 1;
	and.b32  	%r27, %r26, 3;
	neg.s32 	%r36, %r27;
$L__BB35_3:
	.pragma "nounroll";
	mul.wide.s32 	%rd9, %r38, 4;
	add.s64 	%rd10, %rd1, %rd9;
	add.s64 	%rd11, %rd2, %rd9;
	add.s64 	%rd12, %rd3, %rd9;
	rem.s32 	%r28, %r38, %r13;
	mul.wide.s32 	%rd13, %r28, 4;
	add.s64 	%rd14, %rd4, %rd13;
	ld.global.nc.f32 	%f1, [%rd14];
	ld.global.nc.f32 	%f2, [%rd12];
	mov.f32 	%f3, 0f3F800000;
	sub.f32 	%f4, %f3, %f1;
	ld.global.nc.f32 	%f5, [%rd11];
	mul.f32 	%f6, %f4, %f5;
	fma.rn.f32 	%f7, %f1, %f2, %f6;
	st.global.f32 	[%rd10], %f7;
	add.s32 	%r38, %r38, %r1;
	add.s32 	%r36, %r36, 1;
	setp.ne.s32 	%p4, %r36, 0;
	@%p4 bra 	$L__BB35_3;
$L__BB35_4:
	setp.lt.u32 	%p5, %r4, 3;
	@%p5 bra 	$L__BB35_7;
	mul.wide.s32 	%rd23, %r1, 4;
$L__BB35_6:
	rem.s32 	%r29, %r38, %r13;
	mul.wide.s32 	%rd15, %r29, 4;
	add.s64 	%rd16, %rd4, %rd15;
	ld.global.nc.f32 	%f8, [%rd16];
	mul.wide.s32 	%rd17, %r38, 4;
	add.s64 	%rd18, %rd3, %rd17;
	ld.global.nc.f32 	%f9, [%rd18];
	mov.f32 	%f10, 0f3F800000;
	sub.f32 	%f11, %f10, %f8;
	add.s64 	%rd19, %rd2, %rd17;
	ld.global.nc.f32 	%f12, [%rd19];
	mul.f32 	%f13, %f11, %f12;
	fma.rn.f32 	%f14, %f8, %f9, %f13;
	add.s64 	%rd20, %rd1, %rd17;
	st.global.f32 	[%rd20], %f14;
	add.s32 	%r30, %r38, %r1;
	rem.s32 	%r31, %r30, %r13;
	mul.wide.s32 	%rd21, %r31, 4;
	add.s64 	%rd22, %rd4, %rd21;
	ld.global.nc.f32 	%f15, [%rd22];
	add.s64 	%rd24, %rd18, %rd23;
	ld.global.nc.f32 	%f16, [%rd24];
	sub.f32 	%f17, %f10, %f15;
	add.s64 	%rd25, %rd19, %rd23;
	ld.global.nc.f32 	%f18, [%rd25];
	mul.f32 	%f19, %f17, %f18;
	fma.rn.f32 	%f20, %f15, %f16, %f19;
	add.s64 	%rd26, %rd20, %rd23;
	st.global.f32 	[%rd26], %f20;
	add.s32 	%r32, %r30, %r1;
	rem.s32 	%r33, %r32, %r13;
	mul.wide.s32 	%rd27, %r33, 4;
	add.s64 	%rd28, %rd4, %rd27;
	ld.global.nc.f32 	%f21, [%rd28];
	add.s64 	%rd29, %rd24, %rd23;
	ld.global.nc.f32 	%f22, [%rd29];
	sub.f32 	%f23, %f10, %f21;
	add.s64 	%rd30, %rd25, %rd23;
	ld.global.nc.f32 	%f24, [%rd30];
	mul.f32 	%f25, %f23, %f24;
	fma.rn.f32 	%f26, %f21, %f22, %f25;
	add.s64 	%rd31, %rd26, %rd23;
	st.global.f32 	[%rd31], %f26;
	add.s32 	%r34, %r32, %r1;
	rem.s32 	%r35, %r34, %r13;
	mul.wide.s32 	%rd32, %r35, 4;
	add.s64 	%rd33, %rd4, %rd32;
	ld.global.nc.f32 	%f27, [%rd33];
	add.s64 	%rd34, %rd29, %rd23;
	ld.global.nc.f32 	%f28, [%rd34];
	sub.f32 	%f29, %f10, %f27;
	add.s64 	%rd35, %rd30, %rd23;
	ld.global.nc.f32 	%f30, [%rd35];
	mul.f32 	%f31, %f29, %f30;
	fma.rn.f32 	%f32, %f27, %f28, %f31;
	add.s64 	%rd36, %rd31, %rd23;
	st.global.f32 	[%rd36], %f32;
	add.s32 	%r38, %r34, %r1;
	setp.lt.s32 	%p6, %r38, %r3;
	@%p6 bra 	$L__BB35_6;
$L__BB35_7:
	ret;

}
	// .globl	_Z20addHprodOneMinusMaskiPKfS0_Pf
.visible .entry _Z20addHprodOneMinusMaskiPKfS0_Pf(
	.param .u32 _Z20addHprodOneMinusMaskiPKfS0_Pf_param_0,
	.param .u64 .ptr .align 1 _Z20addHprodOneMinusMaskiPKfS0_Pf_param_1,
	.param .u64 .ptr .align 1 _Z20addHprodOneMinusMaskiPKfS0_Pf_param_2,
	.param .u64 .ptr .align 1 _Z20addHprodOneMinusMaskiPKfS0_Pf_param_3
)
{
	.reg .pred 	%p<7>;
	.reg .b32 	%r<31>;
	.reg .b32 	%f<28>;
	.reg .b64 	%rd<25>;

	ld.param.u32 	%r12, [_Z20addHprodOneMinusMaskiPKfS0_Pf_param_0];
	ld.param.u64 	%rd4, [_Z20addHprodOneMinusMaskiPKfS0_Pf_param_1];
	ld.param.u64 	%rd5, [_Z20addHprodOneMinusMaskiPKfS0_Pf_param_2];
	ld.param.u64 	%rd6, [_Z20addHprodOneMinusMaskiPKfS0_Pf_param_3];
	cvta.to.global.u64 	%rd1, %rd6;
	cvta.to.global.u64 	%rd2, %rd5;
	cvta.to.global.u64 	%rd3, %rd4;
	mov.u32 	%r13, %ntid.x;
	mov.u32 	%r14, %nctaid.x;
	mul.lo.s32 	%r1, %r13, %r14;
	mov.u32 	%r15, %ctaid.x;
	mov.u32 	%r16, %tid.x;
	mad.lo.s32 	%r29, %r15, %r13, %r16;
	setp.ge.s32 	%p1, %r29, %r12;
	@%p1 bra 	$L__BB36_7;
	add.s32 	%r17, %r29, %r1;
	max.s32 	%r18, %r12, %r17;
	setp.lt.s32 	%p2, %r17, %r12;
	selp.u32 	%r19, 1, 0, %p2;
	add.s32 	%r20, %r17, %r19;
	sub.s32 	%r21, %r18, %r20;
	div.u32 	%r22, %r21, %r1;
	add.s32 	%r3, %r22, %r19;
	and.b32  	%r23, %r3, 3;
	setp.eq.s32 	%p3, %r23, 3;
	@%p3 bra 	$L__BB36_4;
	add.s32 	%r24, %r3, 1;
	and.b32  	%r25, %r24, 3;
	neg.s32 	%r27, %r25;
$L__BB36_3:
	.pragma "nounroll";
	mul.wide.s32 	%rd7, %r29, 4;
	add.s64 	%rd8, %rd1, %rd7;
	add.s64 	%rd9, %rd2, %rd7;
	add.s64 	%rd10, %rd3, %rd7;
	ld.global.nc.f32 	%f1, [%rd10];
	mov.f32 	%f2, 0f3F800000;
	sub.f32 	%f3, %f2, %f1;
	ld.global.nc.f32 	%f4, [%rd9];
	ld.global.f32 	%f5, [%rd8];
	fma.rn.f32 	%f6, %f3, %f4, %f5;
	st.global.f32 	[%rd8], %f6;
	add.s32 	%r29, %r29, %r1;
	add.s32 	%r27, %r27, 1;
	setp.ne.s32 	%p4, %r27, 0;
	@%p4 bra 	$L__BB36_3;
$L__BB36_4:
	setp.lt.u32 	%p5, %r3, 3;
	@%p5 bra 	$L__BB36_7;
	mul.wide.s32 	%rd15, %r1, 4;
	shl.b32 	%r26, %r1, 2;
$L__BB36_6:
	mul.wide.s32 	%rd11, %r29, 4;
	add.s64 	%rd12, %rd3, %rd11;
	ld.global.nc.f32 	%f7, [%rd12];
	mov.f32 	%f8, 0f3F800000;
	sub.f32 	%f9, %f8, %f7;
	add.s64 	%rd13, %rd2, %rd11;
	ld.global.nc.f32 	%f10, [%rd13];
	add.s64 	%rd14, %rd1, %rd11;
	ld.global.f32 	%f11, [%rd14];
	fma.rn.f32 	%f12, %f9, %f10, %f11;
	st.global.f32 	[%rd14], %f12;
	add.s64 	%rd16, %rd12, %rd15;
	ld.global.nc.f32 	%f13, [%rd16];
	sub.f32 	%f14, %f8, %f13;
	add.s64 	%rd17, %rd13, %rd15;
	ld.global.nc.f32 	%f15, [%rd17];
	add.s64 	%rd18, %rd14, %rd15;
	ld.global.f32 	%f16, [%rd18];
	fma.rn.f32 	%f17, %f14, %f15, %f16;
	st.global.f32 	[%rd18], %f17;
	add.s64 	%rd19, %rd16, %rd15;
	ld.global.nc.f32 	%f18, [%rd19];
	sub.f32 	%f19, %f8, %f18;
	add.s64 	%rd20, %rd17, %rd15;
	ld.global.nc.f32 	%f20, [%rd20];
	add.s64 	%rd21, %rd18, %rd15;
	ld.global.f32 	%f21, [%rd21];
	fma.rn.f32 	%f22, %f19, %f20, %f21;
	st.global.f32 	[%rd21], %f22;
	add.s64 	%rd22, %rd19, %rd15;
	ld.global.nc.f32 	%f23, [%rd22];
	sub.f32 	%f24, %f8, %f23;
	add.s64 	%rd23, %rd20, %rd15;
	ld.global.nc.f32 	%f25, [%rd23];
	add.s64 	%rd24, %rd21, %rd15;
	ld.global.f32 	%f26, [%rd24];
	fma.rn.f32 	%f27, %f24, %f25, %f26;
	st.global.f32 	[%rd24], %f27;
	add.s32 	%r29, %r26, %r29;
	setp.lt.s32 	%p6, %r29, %r12;
	@%p6 bra 	$L__BB36_6;
$L__BB36_7:
	ret;

}
	// .globl	_Z37addHprodOneMinusMaskColumnBroadcastediiPKfS0_Pf
.visible .entry _Z37addHprodOneMinusMaskColumnBroadcastediiPKfS0_Pf(
	.param .u32 _Z37addHprodOneMinusMaskColumnBroadcastediiPKfS0_Pf_param_0,
	.param .u32 _Z37addHprodOneMinusMaskColumnBroadcastediiPKfS0_Pf_param_1,
	.param .u64 .ptr .align 1 _Z37addHprodOneMinusMaskColumnBroadcastediiPKfS0_Pf_param_2,
	.param .u64 .ptr .align 1 _Z37addHprodOneMinusMaskColumnBroadcastediiPKfS0_Pf_param_3,
	.param .u64 .ptr .align 1 _Z37addHprodOneMinusMaskColumnBroadcastediiPKfS0_Pf_param_4
)
{
	.reg .pred 	%p<7>;
	.reg .b32 	%r<40>;
	.reg .b32 	%f<28>;
	.reg .b64 	%rd<30>;

	ld.param.u32 	%r13, [_Z37addHprodOneMinusMaskColumnBroadcastediiPKfS0_Pf_param_0];
	ld.param.u32 	%r14, [_Z37addHprodOneMinusMaskColumnBroadcastediiPKfS0_Pf_param_1];
	ld.param.u64 	%rd4, [_Z37addHprodOneMinusMaskColumnBroadcastediiPKfS0_Pf_param_2];
	ld.param.u64 	%rd5, [_Z37addHprodOneMinusMaskColumnBroadcastediiPKfS0_Pf_param_3];
	ld.param.u64 	%rd6, [_Z37addHprodOneMinusMaskColumnBroadcastediiPKfS0_Pf_param_4];
	cvta.to.global.u64 	%rd1, %rd6;
	cvta.to.global.u64 	%rd2, %rd5;
	cvta.to.global.u64 	%rd3, %rd4;
	mov.u32 	%r15, %ntid.x;
	mov.u32 	%r16, %nctaid.x;
	mul.lo.s32 	%r1, %r15, %r16;
	mov.u32 	%r17, %ctaid.x;
	mov.u32 	%r18, %tid.x;
	mad.lo.s32 	%r38, %r17, %r15, %r18;
	mul.lo.s32 	%r3, %r14, %r13;
	setp.ge.s32 	%p1, %r38, %r3;
	@%p1 bra 	$L__BB37_7;
	add.s32 	%r19, %r38, %r1;
	max.s32 	%r20, %r3, %r19;
	setp.lt.s32 	%p2, %r19, %r3;
	selp.u32 	%r21, 1, 0, %p2;
	add.s32 	%r22, %r19, %r21;
	sub.s32 	%r23, %r20, %r22;
	div.u32 	%r24, %r23, %r1;
	add.s32 	%r4, %r24, %r21;
	and.b32  	%r25, %r4, 3;
	setp.eq.s32 	%p3, %r25, 3;
	@%p3 bra 	$L__BB37_4;
	add.s32 	%r26, %r4, 1;
	and.b32  	%r27, %r26, 3;
	neg.s32 	%r36, %r27;
$L__BB37_3:
	.pragma "nounroll";
	mul.wide.s32 	%rd7, %r38, 4;
	add.s64 	%rd8, %rd1, %rd7;
	add.s64 	%rd9, %rd2, %rd7;
	rem.s32 	%r28, %r38, %r13;
	mul.wide.s32 	%rd10, %r28, 4;
	add.s64 	%rd11, %rd3, %rd10;
	ld.global.nc.f32 	%f1, [%rd11];
	mov.f32 	%f2, 0f3F800000;
	sub.f32 	%f3, %f2, %f1;
	ld.global.nc.f32 	%f4, [%rd9];
	ld.global.f32 	%f5, [%rd8];
	fma.rn.f32 	%f6, %f3, %f4, %f5;
	st.global.f32 	[%rd8], %f6;
	add.s32 	%r38, %r38, %r1;
	add.s32 	%r36, %r36, 1;
	setp.ne.s32 	%p4, %r36, 0;
	@%p4 bra 	$L__BB37_3;
$L__BB37_4:
	setp.lt.u32 	%p5, %r4, 3;
	@%p5 bra 	$L__BB37_7;
	mul.wide.s32 	%rd19, %r1, 4;
$L__BB37_6:
	rem.s32 	%r29, %r38, %r13;
	mul.wide.s32 	%rd12, %r29, 4;
	add.s64 	%rd13, %rd3, %rd12;
	ld.global.nc.f32 	%f7, [%rd13];
	mov.f32 	%f8, 0f3F800000;
	sub.f32 	%f9, %f8, %f7;
	mul.wide.s32 	%rd14, %r38, 4;
	add.s64 	%rd15, %rd2, %rd14;
	ld.global.nc.f32 	%f10, [%rd15];
	add.s64 	%rd16, %rd1, %rd14;
	ld.global.f32 	%f11, [%rd16];
	fma.rn.f32 	%f12, %f9, %f10, %f11;
	st.global.f32 	[%rd16], %f12;
	add.s32 	%r30, %r38, %r1;
	rem.s32 	%r31, %r30, %r13;
	mul.wide.s32 	%rd17, %r31, 4;
	add.s64 	%rd18, %rd3, %rd17;
	ld.global.nc.f32 	%f13, [%rd18];
	sub.f32 	%f14, %f8, %f13;
	add.s64 	%rd20, %rd15, %rd19;
	ld.global.nc.f32 	%f15, [%rd20];
	add.s64 	%rd21, %rd16, %rd19;
	ld.global.f32 	%f16, [%rd21];
	fma.rn.f32 	%f17, %f14, %f15, %f16;
	st.global.f32 	[%rd21], %f17;
	add.s32 	%r32, %r30, %r1;
	rem.s32 	%r33, %r32, %r13;
	mul.wide.s32 	%rd22, %r33, 4;
	add.s64 	%rd23, %rd3, %rd22;
	ld.global.nc.f32 	%f18, [%rd23];
	sub.f32 	%f19, %f8, %f18;
	add.s64 	%rd24, %rd20, %rd19;
	ld.global.nc.f32 	%f20, [%rd24];
	add.s64 	%rd25, %rd21, %rd19;
	ld.global.f32 	%f21, [%rd25];
	fma.rn.f32 	%f22, %f19, %f20, %f21;
	st.global.f32 	[%rd25], %f22;
	add.s32 	%r34, %r32, %r1;
	rem.s32 	%r35, %r34, %r13;
	mul.wide.s32 	%rd26, %r35, 4;
	add.s64 	%rd27, %rd3, %rd26;
	ld.global.nc.f32 	%f23, [%rd27];
	sub.f32 	%f24, %f8, %f23;
	add.s64 	%rd28, %rd24, %rd19;
	ld.global.nc.f32 	%f25, [%rd28];
	add.s64 	%rd29, %rd25, %rd19;
	ld.global.f32 	%f26, [%rd29];
	fma.rn.f32 	%f27, %f24, %f25, %f26;
	st.global.f32 	[%rd29], %f27;
	add.s32 	%r38, %r34, %r1;
	setp.lt.s32 	%p6, %r38, %r3;
	@%p6 bra 	$L__BB37_6;
$L__BB37_7:
	ret;

}
	// .globl	_Z23matrixVectorColumnHprodiiPKfS0_Pf
.visible .entry _Z23matrixVectorColumnHprodiiPKfS0_Pf(
	.param .u32 _Z23matrixVectorColumnHprodiiPKfS0_Pf_param_0,
	.param .u32 _Z23matrixVectorColumnHprodiiPKfS0_Pf_param_1,
	.param .u64 .ptr .align 1 _Z23matrixVectorColumnHprodiiPKfS0_Pf_param_2,
	.param .u64 .ptr .align 1 _Z23matrixVectorColumnHprodiiPKfS0_Pf_param_3,
	.param .u64 .ptr .align 1 _Z23matrixVectorColumnHprodiiPKfS0_Pf_param_4
)
{
	.reg .pred 	%p<7>;
	.reg .b32 	%r<40>;
	.reg .b32 	%f<16>;
	.reg .b64 	%rd<30>;

	ld.param.u32 	%r13, [_Z23matrixVectorColumnHprodiiPKfS0_Pf_param_0];
	ld.param.u32 	%r14, [_Z23matrixVectorColumnHprodiiPKfS0_Pf_param_1];
	ld.param.u64 	%rd4, [_Z23matrixVectorColumnHprodiiPKfS0_Pf_param_2];
	ld.param.u64 	%rd5, [_Z23matrixVectorColumnHprodiiPKfS0_Pf_param_3];
	ld.param.u64 	%rd6, [_Z23matrixVectorColumnHprodiiPKfS0_Pf_param_4];
	cvta.to.global.u64 	%rd1, %rd6;
	cvta.to.global.u64 	%rd2, %rd5;
	cvta.to.global.u64 	%rd3, %rd4;
	mov.u32 	%r15, %ntid.x;
	mov.u32 	%r16, %nctaid.x;
	mul.lo.s32 	%r1, %r15, %r16;
	mov.u32 	%r17, %ctaid.x;
	mov.u32 	%r18, %tid.x;
	mad.lo.s32 	%r38, %r17, %r15, %r18;
	mul.lo.s32 	%r3, %r14, %r13;
	setp.ge.s32 	%p1, %r38, %r3;
	@%p1 bra 	$L__BB38_7;
	add.s32 	%r19, %r38, %r1;
	max.s32 	%r20, %r3, %r19;
	setp.lt.s32 	%p2, %r19, %r3;
	selp.u32 	%r21, 1, 0, %p2;
	add.s32 	%r22, %r19, %r21;
	sub.s32 	%r23, %r20, %r22;
	div.u32 	%r24, %r23, %r1;
	add.s32 	%r4, %r24, %r21;
	and.b32  	%r25, %r4, 3;
	setp.eq.s32 	%p3, %r25, 3;
	@%p3 bra 	$L__BB38_4;
	add.s32 	%r26, %r4, 1;
	and.b32  	%r27, %r26, 3;
	neg.s32 	%r36, %r27;
$L__BB38_3:
	.pragma "nounroll";
	mul.wide.s32 	%rd7, %r38, 4;
	add.s64 	%rd8, %rd1, %rd7;
	add.s64 	%rd9, %rd3, %rd7;
	ld.global.nc.f32 	%f1, [%rd9];
	rem.s32 	%r28, %r38, %r13;
	mul.wide.s32 	%rd10, %r28, 4;
	add.s64 	%rd11, %rd2, %rd10;
	ld.global.nc.f32 	%f2, [%rd11];
	mul.f32 	%f3, %f1, %f2;
	st.global.f32 	[%rd8], %f3;
	add.s32 	%r38, %r38, %r1;
	add.s32 	%r36, %r36, 1;
	setp.ne.s32 	%p4, %r36, 0;
	@%p4 bra 	$L__BB38_3;
$L__BB38_4:
	setp.lt.u32 	%p5, %r4, 3;
	@%p5 bra 	$L__BB38_7;
	mul.wide.s32 	%rd17, %r1, 4;
$L__BB38_6:
	mul.wide.s32 	%rd12, %r38, 4;
	add.s64 	%rd13, %rd3, %rd12;
	ld.global.nc.f32 	%f4, [%rd13];
	rem.s32 	%r29, %r38, %r13;
	mul.wide.s32 	%rd14, %r29, 4;
	add.s64 	%rd15, %rd2, %rd14;
	ld.global.nc.f32 	%f5, [%rd15];
	mul.f32 	%f6, %f4, %f5;
	add.s64 	%rd16, %rd1, %rd12;
	st.global.f32 	[%rd16], %f6;
	add.s32 	%r30, %r38, %r1;
	add.s64 	%rd18, %rd13, %rd17;
	ld.global.nc.f32 	%f7, [%rd18];
	rem.s32 	%r31, %r30, %r13;
	mul.wide.s32 	%rd19, %r31, 4;
	add.s64 	%rd20, %rd2, %rd19;
	ld.global.nc.f32 	%f8, [%rd20];
	mul.f32 	%f9, %f7, %f8;
	add.s64 	%rd21, %rd16, %rd17;
	st.global.f32 	[%rd21], %f9;
	add.s32 	%r32, %r30, %r1;
	add.s64 	%rd22, %rd18, %rd17;
	ld.global.nc.f32 	%f10, [%rd22];
	rem.s32 	%r33, %r32, %r13;
	mul.wide.s32 	%rd23, %r33, 4;
	add.s64 	%rd24, %rd2, %rd23;
	ld.global.nc.f32 	%f11, [%rd24];
	mul.f32 	%f12, %f10, %f11;
	add.s64 	%rd25, %rd21, %rd17;
	st.global.f32 	[%rd25], %f12;
	add.s32 	%r34, %r32, %r1;
	add.s64 	%rd26, %rd22, %rd17;
	ld.global.nc.f32 	%f13, [%rd26];
	rem.s32 	%r35, %r34, %r13;
	mul.wide.s32 	%rd27, %r35, 4;
	add.s64 	%rd28, %rd2, %rd27;
	ld.global.nc.f32 	%f14, [%rd28];
	mul.f32 	%f15, %f13, %f14;
	add.s64 	%rd29, %rd25, %rd17;
	st.global.f32 	[%rd29], %f15;
	add.s32 	%r38, %r34, %r1;
	setp.lt.s32 	%p6, %r38, %r3;
	@%p6 bra 	$L__BB38_6;
$L__BB38_7:
	ret;

}
	// .globl	_Z24maskColumnNumbersRowWiseiiPKiPf
.visible .entry _Z24maskColumnNumbersRowWiseiiPKiPf(
	.param .u32 _Z24maskColumnNumbersRowWiseiiPKiPf_param_0,
	.param .u32 _Z24maskColumnNumbersRowWiseiiPKiPf_param_1,
	.param .u64 .ptr .align 1 _Z24maskColumnNumbersRowWiseiiPKiPf_param_2,
	.param .u64 .ptr .align 1 _Z24maskColumnNumbersRowWiseiiPKiPf_param_3
)
{
	.reg .pred 	%p<12>;
	.reg .b32 	%r<55>;
	.reg .b32 	%f<6>;
	.reg .b64 	%rd<23>;

	ld.param.u32 	%r13, [_Z24maskColumnNumbersRowWiseiiPKiPf_param_0];
	ld.param.u32 	%r14, [_Z24maskColumnNumbersRowWiseiiPKiPf_param_1];
	ld.param.u64 	%rd3, [_Z24maskColumnNumbersRowWiseiiPKiPf_param_2];
	ld.param.u64 	%rd4, [_Z24maskColumnNumbersRowWiseiiPKiPf_param_3];
	cvta.to.global.u64 	%rd1, %rd4;
	cvta.to.global.u64 	%rd2, %rd3;
	mov.u32 	%r15, %ntid.x;
	mov.u32 	%r16, %nctaid.x;
	mul.lo.s32 	%r1, %r15, %r16;
	mov.u32 	%r17, %ctaid.x;
	mov.u32 	%r18, %tid.x;
	mad.lo.s32 	%r53, %r17, %r15, %r18;
	mul.lo.s32 	%r3, %r14, %r13;
	setp.ge.s32 	%p1, %r53, %r3;
	@%p1 bra 	$L__BB39_7;
	add.s32 	%r19, %r53, %r1;
	max.s32 	%r20, %r3, %r19;
	setp.lt.s32 	%p2, %r19, %r3;
	selp.u32 	%r21, 1, 0, %p2;
	add.s32 	%r22, %r19, %r21;
	sub.s32 	%r23, %r20, %r22;
	div.u32 	%r24, %r23, %r1;
	add.s32 	%r4, %r24, %r21;
	and.b32  	%r25, %r4, 3;
	setp.eq.s32 	%p3, %r25, 3;
	@%p3 bra 	$L__BB39_4;
	add.s32 	%r26, %r4, 1;
	and.b32  	%r27, %r26, 3;
	neg.s32 	%r51, %r27;
$L__BB39_3:
	.pragma "nounroll";
	mul.wide.s32 	%rd5, %r53, 4;
	add.s64 	%rd6, %rd1, %rd5;
	div.s32 	%r28, %r53, %r13;
	mul.lo.s32 	%r29, %r28, %r13;
	sub.s32 	%r30, %r53, %r29;
	mul.wide.s32 	%rd7, %r30, 4;
	add.s64 	%rd8, %rd2, %rd7;
	ld.global.nc.u32 	%r31, [%rd8];
	setp.lt.s32 	%p4, %r28, %r31;
	selp.f32 	%f1, 0f3F800000, 0f00000000, %p4;
	st.global.f32 	[%rd6], %f1;
	add.s32 	%r53, %r53, %r1;
	add.s32 	%r51, %r51, 1;
	setp.ne.s32 	%p5, %r51, 0;
	@%p5 bra 	$L__BB39_3;
$L__BB39_4:
	setp.lt.u32 	%p6, %r4, 3;
	@%p6 bra 	$L__BB39_7;
	mul.wide.s32 	%rd15, %r1, 4;
$L__BB39_6:
	div.s32 	%r32, %r53, %r13;
	mul.lo.s32 	%r33, %r32, %r13;
	sub.s32 	%r34, %r53, %r33;
	mul.wide.s32 	%rd9, %r34, 4;
	add.s64 	%rd10, %rd2, %rd9;
	ld.global.nc.u32 	%r35, [%rd10];
	setp.lt.s32 	%p7, %r32, %r35;
	selp.f32 	%f2, 0f3F800000, 0f00000000, %p7;
	mul.wide.s32 	%rd11, %r53, 4;
	add.s64 	%rd12, %rd1, %rd11;
	st.global.f32 	[%rd12], %f2;
	add.s32 	%r36, %r53, %r1;
	div.s32 	%r37, %r36, %r13;
	mul.lo.s32 	%r38, %r37, %r13;
	sub.s32 	%r39, %r36, %r38;
	mul.wide.s32 	%rd13, %r39, 4;
	add.s64 	%rd14, %rd2, %rd13;
	ld.global.nc.u32 	%r40, [%rd14];
	setp.lt.s32 	%p8, %r37, %r40;
	selp.f32 	%f3, 0f3F800000, 0f00000000, %p8;
	add.s64 	%rd16, %rd12, %rd15;
	st.global.f32 	[%rd16], %f3;
	add.s32 	%r41, %r36, %r1;
	div.s32 	%r42, %r41, %r13;
	mul.lo.s32 	%r43, %r42, %r13;
	sub.s32 	%r44, %r41, %r43;
	mul.wide.s32 	%rd17, %r44, 4;
	add.s64 	%rd18, %rd2, %rd17;
	ld.global.nc.u32 	%r45, [%rd18];
	setp.lt.s32 	%p9, %r42, %r45;
	selp.f32 	%f4, 0f3F800000, 0f00000000, %p9;
	add.s64 	%rd19, %rd16, %rd15;
	st.global.f32 	[%rd19], %f4;
	add.s32 	%r46, %r41, %r1;
	div.s32 	%r47, %r46, %r13;
	mul.lo.s32 	%r48, %r47, %r13;
	sub.s32 	%r49, %r46, %r48;
	mul.wide.s32 	%rd20, %r49, 4;
	add.s64 	%rd21, %rd2, %rd20;
	ld.global.nc.u32 	%r50, [%rd21];
	setp.lt.s32 	%p10, %r47, %r50;
	selp.f32 	%f5, 0f3F800000, 0f00000000, %p10;
	add.s64 	%rd22, %rd19, %rd15;
	st.global.f32 	[%rd22], %f5;
	add.s32 	%r53, %r46, %r1;
	setp.lt.s32 	%p11, %r53, %r3;
	@%p11 bra 	$L__BB39_6;
$L__BB39_7:
	ret;

}
	// .globl	_Z20batchHorizontalStackiiiiPPKfS1_PPf
.visible .entry _Z20batchHorizontalStackiiiiPPKfS1_PPf(
	.param .u32 _Z20batchHorizontalStackiiiiPPKfS1_PPf_param_0,
	.param .u32 _Z20batchHorizontalStackiiiiPPKfS1_PPf_param_1,
	.param .u32 _Z20batchHorizontalStackiiiiPPKfS1_PPf_param_2,
	.param .u32 _Z20batchHorizontalStackiiiiPPKfS1_PPf_param_3,
	.param .u64 .ptr .align 1 _Z20batchHorizontalStackiiiiPPKfS1_PPf_param_4,
	.param .u64 .ptr .align 1 _Z20batchHorizontalStackiiiiPPKfS1_PPf_param_5,
	.param .u64 .ptr .align 1 _Z20batchHorizontalStackiiiiPPKfS1_PPf_param_6
)
{
	.reg .pred 	%p<4>;
	.reg .b32 	%r<21>;
	.reg .b32 	%f<3>;
	.reg .b64 	%rd<28>;

	ld.param.u32 	%r11, [_Z20batchHorizontalStackiiiiPPKfS1_PPf_param_0];
	ld.param.u32 	%r12, [_Z20batchHorizontalStackiiiiPPKfS1_PPf_param_1];
	ld.param.u32 	%r13, [_Z20batchHorizontalStackiiiiPPKfS1_PPf_param_2];
	ld.param.u32 	%r14, [_Z20batchHorizontalStackiiiiPPKfS1_PPf_param_3];
	ld.param.u64 	%rd4, [_Z20batchHorizontalStackiiiiPPKfS1_PPf_param_4];
	ld.param.u64 	%rd5, [_Z20batchHorizontalStackiiiiPPKfS1_PPf_param_5];
	ld.param.u64 	%rd6, [_Z20batchHorizontalStackiiiiPPKfS1_PPf_param_6];
	cvta.to.global.u64 	%rd1, %rd6;
	mov.u32 	%r1, %ntid.x;
	mov.u32 	%r15, %ctaid.x;
	mov.u32 	%r16, %tid.x;
	mad.lo.s32 	%r20, %r15, %r1, %r16;
	mul.lo.s32 	%r3, %r13, %r12;
	mad.lo.s32 	%r4, %r14, %r12, %r3;
	mul.lo.s32 	%r5, %r4, %r11;
	setp.ge.s32 	%p1, %r20, %r5;
	@%p1 bra 	$L__BB40_6;
	mov.u32 	%r17, %nctaid.x;
	mul.lo.s32 	%r6, %r1, %r17;
	cvta.to.global.u64 	%rd2, %rd5;
	cvta.to.global.u64 	%rd3, %rd4;
$L__BB40_2:
	div.s32 	%r8, %r20, %r4;
	mul.lo.s32 	%r18, %r8, %r4;
	sub.s32 	%r9, %r20, %r18;
	setp.ge.s32 	%p2, %r9, %r3;
	@%p2 bra 	$L__BB40_4;
	mul.wide.s32 	%rd18, %r8, 8;
	add.s64 	%rd19, %rd3, %rd18;
	ld.global.u64 	%rd20, [%rd19];
	cvta.to.global.u64 	%rd21, %rd20;
	mul.wide.s32 	%rd22, %r9, 4;
	add.s64 	%rd23, %rd21, %rd22;
	add.s64 	%rd24, %rd1, %rd18;
	ld.global.u64 	%rd25, [%rd24];
	cvta.to.global.u64 	%rd26, %rd25;
	add.s64 	%rd27, %rd26, %rd22;
	ld.global.f32 	%f2, [%rd23];
	st.global.f32 	[%rd27], %f2;
	bra.uni 	$L__BB40_5;
$L__BB40_4:
	mul.wide.s32 	%rd7, %r8, 8;
	add.s64 	%rd8, %rd2, %rd7;
	ld.global.u64 	%rd9, [%rd8];
	cvta.to.global.u64 	%rd10, %rd9;
	sub.s32 	%r19, %r9, %r3;
	mul.wide.s32 	%rd11, %r19, 4;
	add.s64 	%rd12, %rd10, %rd11;
	add.s64 	%rd13, %rd1, %rd7;
	ld.global.u64 	%rd14, [%rd13];
	cvta.to.global.u64 	%rd15, %rd14;
	mul.wide.s32 	%rd16, %r9, 4;
	add.s64 	%rd17, %rd15, %rd16;
	ld.global.f32 	%f1, [%rd12];
	st.global.f32 	[%rd17], %f1;
$L__BB40_5:
	add.s32 	%r20, %r20, %r6;
	setp.lt.s32 	%p3, %r20, %r5;
	@%p3 bra 	$L__BB40_2;
$L__BB40_6:
	ret;

}
	// .globl	_Z20batchHorizontalSplitiiiiPPKfPPfS3_
.visible .entry _Z20batchHorizontalSplitiiiiPPKfPPfS3_(
	.param .u32 _Z20batchHorizontalSplitiiiiPPKfPPfS3__param_0,
	.param .u32 _Z20batchHorizontalSplitiiiiPPKfPPfS3__param_1,
	.param .u32 _Z20batchHorizontalSplitiiiiPPKfPPfS3__param_2,
	.param .u32 _Z20batchHorizontalSplitiiiiPPKfPPfS3__param_3,
	.param .u64 .ptr .align 1 _Z20batchHorizontalSplitiiiiPPKfPPfS3__param_4,
	.param .u64 .ptr .align 1 _Z20batchHorizontalSplitiiiiPPKfPPfS3__param_5,
	.param .u64 .ptr .align 1 _Z20batchHorizontalSplitiiiiPPKfPPfS3__param_6
)
{
	.reg .pred 	%p<4>;
	.reg .b32 	%r<21>;
	.reg .b32 	%f<3>;
	.reg .b64 	%rd<28>;

	ld.param.u32 	%r11, [_Z20batchHorizontalSplitiiiiPPKfPPfS3__param_0];
	ld.param.u32 	%r12, [_Z20batchHorizontalSplitiiiiPPKfPPfS3__param_1];
	ld.param.u32 	%r13, [_Z20batchHorizontalSplitiiiiPPKfPPfS3__param_2];
	ld.param.u32 	%r14, [_Z20batchHorizontalSplitiiiiPPKfPPfS3__param_3];
	ld.param.u64 	%rd6, [_Z20batchHorizontalSplitiiiiPPKfPPfS3__param_4];
	ld.param.u64 	%rd4, [_Z20batchHorizontalSplitiiiiPPKfPPfS3__param_5];
	ld.param.u64 	%rd5, [_Z20batchHorizontalSplitiiiiPPKfPPfS3__param_6];
	cvta.to.global.u64 	%rd1, %rd6;
	mov.u32 	%r1, %ntid.x;
	mov.u32 	%r15, %ctaid.x;
	mov.u32 	%r16, %tid.x;
	mad.lo.s32 	%r20, %r15, %r1, %r16;
	mul.lo.s32 	%r3, %r13, %r12;
	mad.lo.s32 	%r4, %r14, %r12, %r3;
	mul.lo.s32 	%r5, %r4, %r11;
	setp.ge.s32 	%p1, %r20, %r5;
	@%p1 bra 	$L__BB41_6;
	mov.u32 	%r17, %nctaid.x;
	mul.lo.s32 	%r6, %r1, %r17;
	cvta.to.global.u64 	%rd2, %rd5;
	cvta.to.global.u64 	%rd3, %rd4;
$L__BB41_2:
	div.s32 	%r8, %r20, %r4;
	mul.lo.s32 	%r18, %r8, %r4;
	sub.s32 	%r9, %r20, %r18;
	setp.ge.s32 	%p2, %r9, %r3;
	@%p2 bra 	$L__BB41_4;
	mul.wide.s32 	%rd18, %r8, 8;
	add.s64 	%rd19, %rd1, %rd18;
	ld.global.u64 	%rd20, [%rd19];
	cvta.to.global.u64 	%rd21, %rd20;
	mul.wide.s32 	%rd22, %r9, 4;
	add.s64 	%rd23, %rd21, %rd22;
	add.s64 	%rd24, %rd3, %rd18;
	ld.global.u64 	%rd25, [%rd24];
	cvta.to.global.u64 	%rd26, %rd25;
	add.s64 	%rd27, %rd26, %rd22;
	ld.global.f32 	%f2, [%rd23];
	st.global.f32 	[%rd27], %f2;
	bra.uni 	$L__BB41_5;
$L__BB41_4:
	mul.wide.s32 	%rd7, %r8, 8;
	add.s64 	%rd8, %rd1, %rd7;
	ld.global.u64 	%rd9, [%rd8];
	cvta.to.global.u64 	%rd10, %rd9;
	mul.wide.s32 	%rd11, %r9, 4;
	add.s64 	%rd12, %rd10, %rd11;
	add.s64 	%rd13, %rd2, %rd7;
	ld.global.u64 	%rd14, [%rd13];
	cvta.to.global.u64 	%rd15, %rd14;
	sub.s32 	%r19, %r9, %r3;
	mul.wide.s32 	%rd16, %r19, 4;
	add.s64 	%rd17, %rd15, %rd16;
	ld.global.f32 	%f1, [%rd12];
	st.global.f32 	[%rd17], %f1;
$L__BB41_5:
	add.s32 	%r20, %r20, %r6;
	setp.lt.s32 	%p3, %r20, %r5;
	@%p3 bra 	$L__BB41_2;
$L__BB41_6:
	ret;

}
	// .globl	_Z14repeatAlongRowiiiPKfPf
.visible .entry _Z14repeatAlongRowiiiPKfPf(
	.param .u32 _Z14repeatAlongRowiiiPKfPf_param_0,
	.param .u32 _Z14repeatAlongRowiiiPKfPf_param_1,
	.param .u32 _Z14repeatAlongRowiiiPKfPf_param_2,
	.param .u64 .ptr .align 1 _Z14repeatAlongRowiiiPKfPf_param_3,
	.param .u64 .ptr .align 1 _Z14repeatAlongRowiiiPKfPf_param_4
)
{
	.reg .pred 	%p<10>;
	.reg .b32 	%r<68>;
	.reg .b32 	%f<8>;
	.reg .b64 	%rd<29>;

	ld.param.u32 	%r16, [_Z14repeatAlongRowiiiPKfPf_param_0];
	ld.param.u32 	%r17, [_Z14repeatAlongRowiiiPKfPf_param_1];
	ld.param.u32 	%r18, [_Z14repeatAlongRowiiiPKfPf_param_2];
	ld.param.u64 	%rd7, [_Z14repeatAlongRowiiiPKfPf_param_3];
	ld.param.u64 	%rd8, [_Z14repeatAlongRowiiiPKfPf_param_4];
	cvta.to.global.u64 	%rd1, %rd8;
	cvta.to.global.u64 	%rd2, %rd7;
	mov.u32 	%r19, %ntid.x;
	mov.u32 	%r20, %nctaid.x;
	mul.lo.s32 	%r1, %r19, %r20;
	mov.u32 	%r21, %ctaid.x;
	mov.u32 	%r22, %tid.x;
	mad.lo.s32 	%r2, %r21, %r19, %r22;
	mul.lo.s32 	%r3, %r18, %r17;
	setp.lt.s32 	%p1, %r16, 1;
	@%p1 bra 	$L__BB42_10;
	add.s32 	%r4, %r2, %r1;
	max.s32 	%r24, %r3, %r4;
	setp.lt.s32 	%p2, %r4, %r3;
	selp.u32 	%r5, 1, 0, %p2;
	add.s32 	%r25, %r4, %r5;
	sub.s32 	%r6, %r24, %r25;
	mul.wide.s32 	%rd9, %r2, 4;
	add.s64 	%rd3, %rd2, %rd9;
	mul.wide.s32 	%rd4, %r1, 4;
	add.s64 	%rd5, %rd3, %rd4;
	add.s32 	%r7, %r4, %r1;
	add.s64 	%rd6, %rd5, %rd4;
	add.s32 	%r8, %r7, %r1;
	mov.b32 	%r65, 0;
	div.u32 	%r26, %r6, %r1;
	add.s32 	%r10, %r26, %r5;
$L__BB42_2:
	setp.ge.s32 	%p3, %r2, %r3;
	@%p3 bra 	$L__BB42_9;
	and.b32  	%r11, %r10, 3;
	setp.eq.s32 	%p4, %r11, 3;
	mov.u32 	%r66, %r2;
	@%p4 bra 	$L__BB42_7;
	div.s32 	%r27, %r2, %r17;
	mul.lo.s32 	%r28, %r27, %r17;
	sub.s32 	%r29, %r2, %r28;
	ld.global.nc.f32 	%f1, [%rd3];
	mad.lo.s32 	%r30, %r27, %r16, %r65;
	mad.lo.s32 	%r31, %r30, %r17, %r29;
	mul.wide.s32 	%rd10, %r31, 4;
	add.s64 	%rd11, %rd1, %rd10;
	st.global.f32 	[%rd11], %f1;
	setp.eq.s32 	%p5, %r11, 0;
	mov.u32 	%r66, %r4;
	@%p5 bra 	$L__BB42_7;
	div.s32 	%r32, %r4, %r17;
	mul.lo.s32 	%r33, %r32, %r17;
	sub.s32 	%r34, %r4, %r33;
	ld.global.nc.f32 	%f2, [%rd5];
	mad.lo.s32 	%r35, %r32, %r16, %r65;
	mad.lo.s32 	%r36, %r35, %r17, %r34;
	mul.wide.s32 	%rd12, %r36, 4;
	add.s64 	%rd13, %rd1, %rd12;
	st.global.f32 	[%rd13], %f2;
	setp.eq.s32 	%p6, %r11, 1;
	mov.u32 	%r66, %r7;
	@%p6 bra 	$L__BB42_7;
	div.s32 	%r37, %r7, %r17;
	mul.lo.s32 	%r38, %r37, %r17;
	sub.s32 	%r39, %r7, %r38;
	ld.global.nc.f32 	%f3, [%rd6];
	mad.lo.s32 	%r40, %r37, %r16, %r65;
	mad.lo.s32 	%r41, %r40, %r17, %r39;
	mul.wide.s32 	%rd14, %r41, 4;
	add.s64 	%rd15, %rd1, %rd14;
	st.global.f32 	[%rd15], %f3;
	mov.u32 	%r66, %r8;
$L__BB42_7:
	setp.lt.u32 	%p7, %r10, 3;
	@%p7 bra 	$L__BB42_9;
$L__BB42_8:
	div.s32 	%r42, %r66, %r17;
	mul.lo.s32 	%r43, %r42, %r17;
	sub.s32 	%r44, %r66, %r43;
	mul.wide.s32 	%rd16, %r66, 4;
	add.s64 	%rd17, %rd2, %rd16;
	ld.global.nc.f32 	%f4, [%rd17];
	mad.lo.s32 	%r45, %r42, %r16, %r65;
	mad.lo.s32 	%r46, %r45, %r17, %r44;
	mul.wide.s32 	%rd18, %r46, 4;
	add.s64 	%rd19, %rd1, %rd18;
	st.global.f32 	[%rd19], %f4;
	add.s32 	%r47, %r66, %r1;
	div.s32 	%r48, %r47, %r17;
	mul.lo.s32 	%r49, %r48, %r17;
	sub.s32 	%r50, %r47, %r49;
	add.s64 	%rd20, %rd17, %rd4;
	ld.global.nc.f32 	%f5, [%rd20];
	mad.lo.s32 	%r51, %r48, %r16, %r65;
	mad.lo.s32 	%r52, %r51, %r17, %r50;
	mul.wide.s32 	%rd21, %r52, 4;
	add.s64 	%rd22, %rd1, %rd21;
	st.global.f32 	[%rd22], %f5;
	add.s32 	%r53, %r47, %r1;
	div.s32 	%r54, %r53, %r17;
	mul.lo.s32 	%r55, %r54, %r17;
	sub.s32 	%r56, %r53, %r55;
	add.s64 	%rd23, %rd20, %rd4;
	ld.global.nc.f32 	%f6, [%rd23];
	mad.lo.s32 	%r57, %r54, %r16, %r65;
	mad.lo.s32 	%r58, %r57, %r17, %r56;
	mul.wide.s32 	%rd24, %r58, 4;
	add.s64 	%rd25, %rd1, %rd24;
	st.global.f32 	[%rd25], %f6;
	add.s32 	%r59, %r53, %r1;
	div.s32 	%r60, %r59, %r17;
	mul.lo.s32 	%r61, %r60, %r17;
	sub.s32 	%r62, %r59, %r61;
	add.s64 	%rd26, %rd23, %rd4;
	ld.global.nc.f32 	%f7, [%rd26];
	mad.lo.s32 	%r63, %r60, %r16, %r65;
	mad.lo.s32 	%r64, %r63, %r17, %r62;
	mul.wide.s32 	%rd27, %r64, 4;
	add.s64 	%rd28, %rd1, %rd27;
	st.global.f32 	[%rd28], %f7;
	add.s32 	%r66, %r59, %r1;
	setp.lt.s32 	%p8, %r66, %r3;
	@%p8 bra 	$L__BB42_8;
$L__BB42_9:
	add.s32 	%r65, %r65, 1;
	setp.ne.s32 	%p9, %r65, %r16;
	@%p9 bra 	$L__BB42_2;
$L__BB42_10:
	ret;

}
	// .globl	_Z27addRepeatAlongRowDerivativeiPKfiiPf
.visible .entry _Z27addRepeatAlongRowDerivativeiPKfiiPf(
	.param .u32 _Z27addRepeatAlongRowDerivativeiPKfiiPf_param_0,
	.param .u64 .ptr .align 1 _Z27addRepeatAlongRowDerivativeiPKfiiPf_param_1,
	.param .u32 _Z27addRepeatAlongRowDerivativeiPKfiiPf_param_2,
	.param .u32 _Z27addRepeatAlongRowDerivativeiPKfiiPf_param_3,
	.param .u64 .ptr .align 1 _Z27addRepeatAlongRowDerivativeiPKfiiPf_param_4
)
{
	.reg .pred 	%p<10>;
	.reg .b32 	%r<68>;
	.reg .b32 	%f<22>;
	.reg .b64 	%rd<29>;

	ld.param.u32 	%r16, [_Z27addRepeatAlongRowDerivativeiPKfiiPf_param_0];
	ld.param.u64 	%rd7, [_Z27addRepeatAlongRowDerivativeiPKfiiPf_param_1];
	ld.param.u32 	%r17, [_Z27addRepeatAlongRowDerivativeiPKfiiPf_param_2];
	ld.param.u32 	%r18, [_Z27addRepeatAlongRowDerivativeiPKfiiPf_param_3];
	ld.param.u64 	%rd8, [_Z27addRepeatAlongRowDerivativeiPKfiiPf_param_4];
	cvta.to.global.u64 	%rd1, %rd8;
	cvta.to.global.u64 	%rd2, %rd7;
	mov.u32 	%r19, %ntid.x;
	mov.u32 	%r20, %nctaid.x;
	mul.lo.s32 	%r1, %r19, %r20;
	mov.u32 	%r21, %ctaid.x;
	mov.u32 	%r22, %tid.x;
	mad.lo.s32 	%r2, %r21, %r19, %r22;
	mul.lo.s32 	%r3, %r18, %r17;
	setp.lt.s32 	%p1, %r16, 1;
	@%p1 bra 	$L__BB43_10;
	add.s32 	%r4, %r2, %r1;
	max.s32 	%r24, %r3, %r4;
	setp.lt.s32 	%p2, %r4, %r3;
	selp.u32 	%r5, 1, 0, %p2;
	add.s32 	%r25, %r4, %r5;
	sub.s32 	%r6, %r24, %r25;
	mul.wide.s32 	%rd9, %r2, 4;
	add.s64 	%rd3, %rd1, %rd9;
	mul.wide.s32 	%rd4, %r1, 4;
	add.s64 	%rd5, %rd3, %rd4;
	add.s32 	%r7, %r4, %r1;
	add.s64 	%rd6, %rd5, %rd4;
	add.s32 	%r8, %r7, %r1;
	mov.b32 	%r65, 0;
	div.u32 	%r26, %r6, %r1;
	add.s32 	%r10, %r26, %r5;
$L__BB43_2:
	setp.ge.s32 	%p3, %r2, %r3;
	@%p3 bra 	$L__BB43_9;
	and.b32  	%r11, %r10, 3;
	setp.eq.s32 	%p4, %r11, 3;
	mov.u32 	%r66, %r2;
	@%p4 bra 	$L__BB43_7;
	div.s32 	%r27, %r2, %r17;
	mul.lo.s32 	%r28, %r27, %r17;
	sub.s32 	%r29, %r2, %r28;
	mad.lo.s32 	%r30, %r27, %r16, %r65;
	mad.lo.s32 	%r31, %r30, %r17, %r29;
	mul.wide.s32 	%rd10, %r31, 4;
	add.s64 	%rd11, %rd2, %rd10;
	ld.global.nc.f32 	%f1, [%rd11];
	ld.global.f32 	%f2, [%rd3];
	add.f32 	%f3, %f1, %f2;
	st.global.f32 	[%rd3], %f3;
	setp.eq.s32 	%p5, %r11, 0;
	mov.u32 	%r66, %r4;
	@%p5 bra 	$L__BB43_7;
	div.s32 	%r32, %r4, %r17;
	mul.lo.s32 	%r33, %r32, %r17;
	sub.s32 	%r34, %r4, %r33;
	mad.lo.s32 	%r35, %r32, %r16, %r65;
	mad.lo.s32 	%r36, %r35, %r17, %r34;
	mul.wide.s32 	%rd12, %r36, 4;
	add.s64 	%rd13, %rd2, %rd12;
	ld.global.nc.f32 	%f4, [%rd13];
	ld.global.f32 	%f5, [%rd5];
	add.f32 	%f6, %f4, %f5;
	st.global.f32 	[%rd5], %f6;
	setp.eq.s32 	%p6, %r11, 1;
	mov.u32 	%r66, %r7;
	@%p6 bra 	$L__BB43_7;
	div.s32 	%r37, %r7, %r17;
	mul.lo.s32 	%r38, %r37, %r17;
	sub.s32 	%r39, %r7, %r38;
	mad.lo.s32 	%r40, %r37, %r16, %r65;
	mad.lo.s32 	%r41, %r40, %r17, %r39;
	mul.wide.s32 	%rd14, %r41, 4;
	add.s64 	%rd15, %rd2, %rd14;
	ld.global.nc.f32 	%f7, [%rd15];
	ld.global.f32 	%f8, [%rd6];
	add.f32 	%f9, %f7, %f8;
	st.global.f32 	[%rd6], %f9;
	mov.u32 	%r66, %r8;
$L__BB43_7:
	setp.lt.u32 	%p7, %r10, 3;
	@%p7 bra 	$L__BB43_9;
$L__BB43_8:
	div.s32 	%r42, %r66, %r17;
	mul.lo.s32 	%r43, %r42, %r17;
	sub.s32 	%r44, %r66, %r43;
	mad.lo.s32 	%r45, %r42, %r16, %r65;
	mad.lo.s32 	%r46, %r45, %r17, %r44;
	mul.wide.s32 	%rd16, %r46, 4;
	add.s64 	%rd17, %rd2, %rd16;
	ld.global.nc.f32 	%f10, [%rd17];
	mul.wide.s32 	%rd18, %r66, 4;
	add.s64 	%rd19, %rd1, %rd18;
	ld.global.f32 	%f11, [%rd19];
	add.f32 	%f12, %f10, %f11;
	st.global.f32 	[%rd19], %f12;
	add.s32 	%r47, %r66, %r1;
	div.s32 	%r48, %r47, %r17;
	mul.lo.s32 	%r49, %r48, %r17;
	sub.s32 	%r50, %r47, %r49;
	mad.lo.s32 	%r51, %r48, %r16, %r65;
	mad.lo.s32 	%r52, %r51, %r17, %r50;
	mul.wide.s32 	%rd20, %r52, 4;
	add.s64 	%rd21, %rd2, %rd20;
	ld.global.nc.f32 	%f13, [%rd21];
	add.s64 	%rd22, %rd19, %rd4;
	ld.global.f32 	%f14, [%rd22];
	add.f32 	%f15, %f13, %f14;
	st.global.f32 	[%rd22], %f15;
	add.s32 	%r53, %r47, %r1;
	div.s32 	%r54, %r53, %r17;
	mul.lo.s32 	%r55, %r54, %r17;
	sub.s32 	%r56, %r53, %r55;
	mad.lo.s32 	%r57, %r54, %r16, %r65;
	mad.lo.s32 	%r58, %r57, %r17, %r56;
	mul.wide.s32 	%rd23, %r58, 4;
	add.s64 	%rd24, %rd2, %rd23;
	ld.global.nc.f32 	%f16, [%rd24];
	add.s64 	%rd25, %rd22, %rd4;
	ld.global.f32 	%f17, [%rd25];
	add.f32 	%f18, %f16, %f17;
	st.global.f32 	[%rd25], %f18;
	add.s32 	%r59, %r53, %r1;
	div.s32 	%r60, %r59, %r17;
	mul.lo.s32 	%r61, %r60, %r17;
	sub.s32 	%r62, %r59, %r61;
	mad.lo.s32 	%r63, %r60, %r16, %r65;
	mad.lo.s32 	%r64, %r63, %r17, %r62;
	mul.wide.s32 	%rd26, %r64, 4;
	add.s64 	%rd27, %rd2, %rd26;
	ld.global.nc.f32 	%f19, [%rd27];
	add.s64 	%rd28, %rd25, %rd4;
	ld.global.f32 	%f20, [%rd28];
	add.f32 	%f21, %f19, %f20;
	st.global.f32 	[%rd28], %f21;
	add.s32 	%r66, %r59, %r1;
	setp.lt.s32 	%p8, %r66, %r3;
	@%p8 bra 	$L__BB43_8;
$L__BB43_9:
	add.s32 	%r65, %r65, 1;
	setp.ne.s32 	%p9, %r65, %r16;
	@%p9 bra 	$L__BB43_2;
$L__BB43_10:
	ret;

}
	// .globl	_Z14repeatAlongColiiiPKfPf
.visible .entry _Z14repeatAlongColiiiPKfPf(
	.param .u32 _Z14repeatAlongColiiiPKfPf_param_0,
	.param .u32 _Z14repeatAlongColiiiPKfPf_param_1,
	.param .u32 _Z14repeatAlongColiiiPKfPf_param_2,
	.param .u64 .ptr .align 1 _Z14repeatAlongColiiiPKfPf_param_3,
	.param .u64 .ptr .align 1 _Z14repeatAlongColiiiPKfPf_param_4
)
{
	.reg .pred 	%p<10>;
	.reg .b32 	%r<34>;
	.reg .b32 	%f<8>;
	.reg .b64 	%rd<24>;

	ld.param.u32 	%r17, [_Z14repeatAlongColiiiPKfPf_param_0];
	ld.param.u32 	%r18, [_Z14repeatAlongColiiiPKfPf_param_1];
	ld.param.u32 	%r19, [_Z14repeatAlongColiiiPKfPf_param_2];
	ld.param.u64 	%rd9, [_Z14repeatAlongColiiiPKfPf_param_3];
	ld.param.u64 	%rd10, [_Z14repeatAlongColiiiPKfPf_param_4];
	cvta.to.global.u64 	%rd1, %rd10;
	cvta.to.global.u64 	%rd2, %rd9;
	mov.u32 	%r20, %ntid.x;
	mov.u32 	%r21, %nctaid.x;
	mul.lo.s32 	%r1, %r20, %r21;
	mov.u32 	%r22, %ctaid.x;
	mov.u32 	%r23, %tid.x;
	mad.lo.s32 	%r2, %r22, %r20, %r23;
	mul.lo.s32 	%r3, %r19, %r18;
	setp.lt.s32 	%p1, %r17, 1;
	@%p1 bra 	$L__BB44_10;
	add.s32 	%r4, %r2, %r1;
	max.s32 	%r25, %r3, %r4;
	setp.lt.s32 	%p2, %r4, %r3;
	selp.u32 	%r5, 1, 0, %p2;
	add.s32 	%r26, %r4, %r5;
	sub.s32 	%r6, %r25, %r26;
	mul.wide.s32 	%rd11, %r2, 4;
	add.s64 	%rd3, %rd2, %rd11;
	mul.wide.s32 	%rd4, %r1, 4;
	add.s64 	%rd5, %rd3, %rd4;
	add.s32 	%r7, %r4, %r1;
	add.s64 	%rd6, %rd5, %rd4;
	add.s32 	%r8, %r7, %r1;
	mov.b32 	%r31, 0;
	div.u32 	%r27, %r6, %r1;
	add.s32 	%r11, %r27, %r5;
$L__BB44_2:
	setp.ge.s32 	%p3, %r2, %r3;
	mul.lo.s32 	%r10, %r31, %r3;
	@%p3 bra 	$L__BB44_9;
	and.b32  	%r12, %r11, 3;
	setp.eq.s32 	%p4, %r12, 3;
	mov.u32 	%r32, %r2;
	@%p4 bra 	$L__BB44_7;
	ld.global.nc.f32 	%f1, [%rd3];
	add.s32 	%r28, %r2, %r10;
	mul.wide.s32 	%rd12, %r28, 4;
	add.s64 	%rd7, %rd1, %rd12;
	st.global.f32 	[%rd7], %f1;
	setp.eq.s32 	%p5, %r12, 0;
	mov.u32 	%r32, %r4;
	@%p5 bra 	$L__BB44_7;
	ld.global.nc.f32 	%f2, [%rd5];
	add.s64 	%rd8, %rd7, %rd4;
	st.global.f32 	[%rd8], %f2;
	setp.eq.s32 	%p6, %r12, 1;
	mov.u32 	%r32, %r7;
	@%p6 bra 	$L__BB44_7;
	ld.global.nc.f32 	%f3, [%rd6];
	add.s64 	%rd13, %rd8, %rd4;
	st.global.f32 	[%rd13], %f3;
	mov.u32 	%r32, %r8;
$L__BB44_7:
	setp.lt.u32 	%p7, %r11, 3;
	@%p7 bra 	$L__BB44_9;
$L__BB44_8:
	mul.wide.s32 	%rd14, %r32, 4;
	add.s64 	%rd15, %rd2, %rd14;
	ld.global.nc.f32 	%f4, [%rd15];
	add.s32 	%r29, %r32, %r10;
	mul.wide.s32 	%rd16, %r29, 4;
	add.s64 	%rd17, %rd1, %rd16;
	st.global.f32 	[%rd17], %f4;
	add.s64 	%rd18, %rd15, %rd4;
	ld.global.nc.f32 	%f5, [%rd18];
	add.s64 	%rd19, %rd17, %rd4;
	st.global.f32 	[%rd19], %f5;
	add.s64 	%rd20, %rd18, %rd4;
	ld.global.nc.f32 	%f6, [%rd20];
	add.s64 	%rd21, %rd19, %rd4;
	st.global.f32 	[%rd21], %f6;
	add.s64 	%rd22, %rd20, %rd4;
	ld.global.nc.f32 	%f7, [%rd22];
	add.s64 	%rd23, %rd21, %rd4;
	st.global.f32 	[%rd23], %f7;
	shl.b32 	%r30, %r1, 2;
	add.s32 	%r32, %r30, %r32;
	setp.lt.s32 	%p8, %r32, %r3;
	@%p8 bra 	$L__BB44_8;
$L__BB44_9:
	add.s32 	%r31, %r31, 1;
	setp.ne.s32 	%p9, %r31, %r17;
	@%p9 bra 	$L__BB44_2;
$L__BB44_10:
	ret;

}
	// .globl	_Z27addRepeatAlongColDerivativeiPKfiiPf
.visible .entry _Z27addRepeatAlongColDerivativeiPKfiiPf(
	.param .u32 _Z27addRepeatAlongColDerivativeiPKfiiPf_param_0,
	.param .u64 .ptr .align 1 _Z27addRepeatAlongColDerivativeiPKfiiPf_param_1,
	.param .u32 _Z27addRepeatAlongColDerivativeiPKfiiPf_param_2,
	.param .u32 _Z27addRepeatAlongColDerivativeiPKfiiPf_param_3,
	.param .u64 .ptr .align 1 _Z27addRepeatAlongColDerivativeiPKfiiPf_param_4
)
{
	.reg .pred 	%p<10>;
	.reg .b32 	%r<34>;
	.reg .b32 	%f<22>;
	.reg .b64 	%rd<24>;

	ld.param.u32 	%r17, [_Z27addRepeatAlongColDerivativeiPKfiiPf_param_0];
	ld.param.u64 	%rd9, [_Z27addRepeatAlongColDerivativeiPKfiiPf_param_1];
	ld.param.u32 	%r18, [_Z27addRepeatAlongColDerivativeiPKfiiPf_param_2];
	ld.param.u32 	%r19, [_Z27addRepeatAlongColDerivativeiPKfiiPf_param_3];
	ld.param.u64 	%rd10, [_Z27addRepeatAlongColDerivativeiPKfiiPf_param_4];
	cvta.to.global.u64 	%rd1, %rd10;
	cvta.to.global.u64 	%rd2, %rd9;
	mov.u32 	%r20, %ntid.x;
	mov.u32 	%r21, %nctaid.x;
	mul.lo.s32 	%r1, %r20, %r21;
	mov.u32 	%r22, %ctaid.x;
	mov.u32 	%r23, %tid.x;
	mad.lo.s32 	%r2, %r22, %r20, %r23;
	mul.lo.s32 	%r3, %r19, %r18;
	setp.lt.s32 	%p1, %r17, 1;
	@%p1 bra 	$L__BB45_10;
	add.s32 	%r4, %r2, %r1;
	max.s32 	%r25, %r3, %r4;
	setp.lt.s32 	%p2, %r4, %r3;
	selp.u32 	%r5, 1, 0, %p2;
	add.s32 	%r26, %r4, %r5;
	sub.s32 	%r6, %r25, %r26;
	mul.wide.s32 	%rd11, %r2, 4;
	add.s64 	%rd3, %rd1, %rd11;
	mul.wide.s32 	%rd4, %r1, 4;
	add.s64 	%rd5, %rd3, %rd4;
	add.s32 	%r7, %r4, %r1;
	add.s64 	%rd6, %rd5, %rd4;
	add.s32 	%r8, %r7, %r1;
	mov.b32 	%r31, 0;
	div.u32 	%r27, %r6, %r1;
	add.s32 	%r11, %r27, %r5;
$L__BB45_2:
	setp.ge.s32 	%p3, %r2, %r3;
	mul.lo.s32 	%r10, %r31, %r3;
	@%p3 bra 	$L__BB45_9;
	and.b32  	%r12, %r11, 3;
	setp.eq.s32 	%p4, %r12, 3;
	mov.u32 	%r32, %r2;
	@%p4 bra 	$L__BB45_7;
	add.s32 	%r28, %r2, %r10;
	mul.wide.s32 	%rd12, %r28, 4;
	add.s64 	%rd7, %rd2, %rd12;
	ld.global.nc.f32 	%f1, [%rd7];
	ld.global.f32 	%f2, [%rd3];
	add.f32 	%f3, %f1, %f2;
	st.global.f32 	[%rd3], %f3;
	setp.eq.s32 	%p5, %r12, 0;
	mov.u32 	%r32, %r4;
	@%p5 bra 	$L__BB45_7;
	add.s64 	%rd8, %rd7, %rd4;
	ld.global.nc.f32 	%f4, [%rd8];
	ld.global.f32 	%f5, [%rd5];
	add.f32 	%f6, %f4, %f5;
	st.global.f32 	[%rd5], %f6;
	setp.eq.s32 	%p6, %r12, 1;
	mov.u32 	%r32, %r7;
	@%p6 bra 	$L__BB45_7;
	add.s64 	%rd13, %rd8, %rd4;
	ld.global.nc.f32 	%f7, [%rd13];
	ld.global.f32 	%f8, [%rd6];
	add.f32 	%f9, %f7, %f8;
	st.global.f32 	[%rd6], %f9;
	mov.u32 	%r32, %r8;
$L__BB45_7:
	setp.lt.u32 	%p7, %r11, 3;
	@%p7 bra 	$L__BB45_9;
$L__BB45_8:
	add.s32 	%r29, %r32, %r10;
	mul.wide.s32 	%rd14, %r29, 4;
	add.s64 	%rd15, %rd2, %rd14;
	ld.global.nc.f32 	%f10, [%rd15];
	mul.wide.s32 	%rd16, %r32, 4;
	add.s64 	%rd17, %rd1, %rd16;
	ld.global.f32 	%f11, [%rd17];
	add.f32 	%f12, %f10, %f11;
	st.global.f32 	[%rd17], %f12;
	add.s64 	%rd18, %rd15, %rd4;
	ld.global.nc.f32 	%f13, [%rd18];
	add.s64 	%rd19, %rd17, %rd4;
	ld.global.f32 	%f14, [%rd19];
	add.f32 	%f15, %f13, %f14;
	st.global.f32 	[%rd19], %f15;
	add.s64 	%rd20, %rd18, %rd4;
	ld.global.nc.f32 	%f16, [%rd20];
	add.s64 	%rd21, %rd19, %rd4;
	ld.global.f32 	%f17, [%rd21];
	add.f32 	%f18, %f16, %f17;
	st.global.f32 	[%rd21], %f18;
	add.s64 	%rd22, %rd20, %rd4;
	ld.global.nc.f32 	%f19, [%rd22];
	add.s64 	%rd23, %rd21, %rd4;
	ld.global.f32 	%f20, [%rd23];
	add.f32 	%f21, %f19, %f20;
	st.global.f32 	[%rd23], %f21;
	shl.b32 	%r30, %r1, 2;
	add.s32 	%r32, %r30, %r32;
	setp.lt.s32 	%p8, %r32, %r3;
	@%p8 bra 	$L__BB45_8;
$L__BB45_9:
	add.s32 	%r31, %r31, 1;
	setp.ne.s32 	%p9, %r31, %r17;
	@%p9 bra 	$L__BB45_2;
$L__BB45_10:
	ret;

}
	// .globl	_Z16addScaledDivSqrtifPKfS0_fPf
.visible .entry _Z16addScaledDivSqrtifPKfS0_fPf(
	.param .u32 _Z16addScaledDivSqrtifPKfS0_fPf_param_0,
	.param .f32 _Z16addScaledDivSqrtifPKfS0_fPf_param_1,
	.param .u64 .ptr .align 1 _Z16addScaledDivSqrtifPKfS0_fPf_param_2,
	.param .u64 .ptr .align 1 _Z16addScaledDivSqrtifPKfS0_fPf_param_3,
	.param .f32 _Z16addScaledDivSqrtifPKfS0_fPf_param_4,
	.param .u64 .ptr .align 1 _Z16addScaledDivSqrtifPKfS0_fPf_param_5
)
{
	.reg .pred 	%p<7>;
	.reg .b32 	%r<31>;
	.reg .b32 	%f<43>;
	.reg .b64 	%rd<25>;

	ld.param.u32 	%r12, [_Z16addScaledDivSqrtifPKfS0_fPf_param_0];
	ld.param.f32 	%f1, [_Z16addScaledDivSqrtifPKfS0_fPf_param_1];
	ld.param.u64 	%rd4, [_Z16addScaledDivSqrtifPKfS0_fPf_param_2];
	ld.param.u64 	%rd5, [_Z16addScaledDivSqrtifPKfS0_fPf_param_3];
	ld.param.f32 	%f2, [_Z16addScaledDivSqrtifPKfS0_fPf_param_4];
	ld.param.u64 	%rd6, [_Z16addScaledDivSqrtifPKfS0_fPf_param_5];
	cvta.to.global.u64 	%rd1, %rd6;
	cvta.to.global.u64 	%rd2, %rd5;
	cvta.to.global.u64 	%rd3, %rd4;
	mov.u32 	%r13, %ntid.x;
	mov.u32 	%r14, %nctaid.x;
	mul.lo.s32 	%r1, %r13, %r14;
	mov.u32 	%r15, %ctaid.x;
	mov.u32 	%r16, %tid.x;
	mad.lo.s32 	%r29, %r15, %r13, %r16;
	setp.ge.s32 	%p1, %r29, %r12;
	@%p1 bra 	$L__BB46_7;
	add.s32 	%r17, %r29, %r1;
	max.s32 	%r18, %r12, %r17;
	setp.lt.s32 	%p2, %r17, %r12;
	selp.u32 	%r19, 1, 0, %p2;
	add.s32 	%r20, %r17, %r19;
	sub.s32 	%r21, %r18, %r20;
	div.u32 	%r22, %r21, %r1;
	add.s32 	%r3, %r22, %r19;
	and.b32  	%r23, %r3, 3;
	setp.eq.s32 	%p3, %r23, 3;
	@%p3 bra 	$L__BB46_4;
	add.s32 	%r24, %r3, 1;
	and.b32  	%r25, %r24, 3;
	neg.s32 	%r27, %r25;
$L__BB46_3:
	.pragma "nounroll";
	mul.wide.s32 	%rd7, %r29, 4;
	add.s64 	%rd8, %rd1, %rd7;
	add.s64 	%rd9, %rd2, %rd7;
	add.s64 	%rd10, %rd3, %rd7;
	ld.global.nc.f32 	%f3, [%rd10];
	mul.f32 	%f4, %f1, %f3;
	ld.global.nc.f32 	%f5, [%rd9];
	add.f32 	%f6, %f2, %f5;
	sqrt.rn.f32 	%f7, %f6;
	div.rn.f32 	%f8, %f4, %f7;
	ld.global.f32 	%f9, [%rd8];
	add.f32 	%f10, %f9, %f8;
	st.global.f32 	[%rd8], %f10;
	add.s32 	%r29, %r29, %r1;
	add.s32 	%r27, %r27, 1;
	setp.ne.s32 	%p4, %r27, 0;
	@%p4 bra 	$L__BB46_3;
$L__BB46_4:
	setp.lt.u32 	%p5, %r3, 3;
	@%p5 bra 	$L__BB46_7;
	mul.wide.s32 	%rd15, %r1, 4;
	shl.b32 	%r26, %r1, 2;
$L__BB46_6:
	mul.wide.s32 	%rd11, %r29, 4;
	add.s64 	%rd12, %rd3, %rd11;
	ld.global.nc.f32 	%f11, [%rd12];
	mul.f32 	%f12, %f1, %f11;
	add.s64 	%rd13, %rd2, %rd11;
	ld.global.nc.f32 	%f13, [%rd13];
	add.f32 	%f14, %f2, %f13;
	sqrt.rn.f32 	%f15, %f14;
	div.rn.f32 	%f16, %f12, %f15;
	add.s64 	%rd14, %rd1, %rd11;
	ld.global.f32 	%f17, [%rd14];
	add.f32 	%f18, %f17, %f16;
	st.global.f32 	[%rd14], %f18;
	add.s64 	%rd16, %rd12, %rd15;
	ld.global.nc.f32 	%f19, [%rd16];
	mul.f32 	%f20, %f1, %f19;
	add.s64 	%rd17, %rd13, %rd15;
	ld.global.nc.f32 	%f21, [%rd17];
	add.f32 	%f22, %f2, %f21;
	sqrt.rn.f32 	%f23, %f22;
	div.rn.f32 	%f24, %f20, %f23;
	add.s64 	%rd18, %rd14, %rd15;
	ld.global.f32 	%f25, [%rd18];
	add.f32 	%f26, %f25, %f24;
	st.global.f32 	[%rd18], %f26;
	add.s64 	%rd19, %rd16, %rd15;
	ld.global.nc.f32 	%f27, [%rd19];
	mul.f32 	%f28, %f1, %f27;
	add.s64 	%rd20, %rd17, %rd15;
	ld.global.nc.f32 	%f29, [%rd20];
	add.f32 	%f30, %f2, %f29;
	sqrt.rn.f32 	%f31, %f30;
	div.rn.f32 	%f32, %f28, %f31;
	add.s64 	%rd21, %rd18, %rd15;
	ld.global.f32 	%f33, [%rd21];
	add.f32 	%f34, %f33, %f32;
	st.global.f32 	[%rd21], %f34;
	add.s64 	%rd22, %rd19, %rd15;
	ld.global.nc.f32 	%f35, [%rd22];
	mul.f32 	%f36, %f1, %f35;
	add.s64 	%rd23, %rd20, %rd15;
	ld.global.nc.f32 	%f37, [%rd23];
	add.f32 	%f38, %f2, %f37;
	sqrt.rn.f32 	%f39, %f38;
	div.rn.f32 	%f40, %f36, %f39;
	add.s64 	%rd24, %rd21, %rd15;
	ld.global.f32 	%f41, [%rd24];
	add.f32 	%f42, %f41, %f40;
	st.global.f32 	[%rd24], %f42;
	add.s32 	%r29, %r26, %r29;
	setp.lt.s32 	%p6, %r29, %r12;
	@%p6 bra 	$L__BB46_6;
$L__BB46_7:
	ret;

}
	// .globl	_Z4clipiffPKfPf
.visible .entry _Z4clipiffPKfPf(
	.param .u32 _Z4clipiffPKfPf_param_0,
	.param .f32 _Z4clipiffPKfPf_param_1,
	.param .f32 _Z4clipiffPKfPf_param_2,
	.param .u64 .ptr .align 1 _Z4clipiffPKfPf_param_3,
	.param .u64 .ptr .align 1 _Z4clipiffPKfPf_param_4
)
{
	.reg .pred 	%p<7>;
	.reg .b32 	%r<11>;
	.reg .b32 	%f<11>;
	.reg .b64 	%rd<8>;

	ld.param.u32 	%r6, [_Z4clipiffPKfPf_param_0];
	ld.param.f32 	%f1, [_Z4clipiffPKfPf_param_1];
	ld.param.f32 	%f2, [_Z4clipiffPKfPf_param_2];
	ld.param.u64 	%rd3, [_Z4clipiffPKfPf_param_3];
	ld.param.u64 	%rd4, [_Z4clipiffPKfPf_param_4];
	mov.u32 	%r1, %ntid.x;
	mov.u32 	%r7, %ctaid.x;
	mov.u32 	%r8, %tid.x;
	mad.lo.s32 	%r10, %r7, %r1, %r8;
	setp.ge.s32 	%p1, %r10, %r6;
	@%p1 bra 	$L__BB47_3;
	mov.u32 	%r9, %nctaid.x;
	mul.lo.s32 	%r3, %r1, %r9;
	cvta.to.global.u64 	%rd1, %rd3;
	cvta.to.global.u64 	%rd2, %rd4;
$L__BB47_2:
	mul.wide.s32 	%rd5, %r10, 4;
	add.s64 	%rd6, %rd2, %rd5;
	add.s64 	%rd7, %rd1, %rd5;
	ld.global.nc.f32 	%f3, [%rd7];
	setp.gt.f32 	%p2, %f1, %f3;
	selp.f32 	%f4, 0f3F800000, 0f00000000, %p2;
	setp.gt.f32 	%p3, %f3, %f2;
	selp.f32 	%f5, 0f3F800000, 0f00000000, %p3;
	mul.f32 	%f6, %f2, %f5;
	fma.rn.f32 	%f7, %f1, %f4, %f6;
	setp.gtu.f32 	%p4, %f1, %f3;
	setp.le.f32 	%p5, %f3, %f2;
	selp.f32 	%f8, 0f3F800000, 0f00000000, %p5;
	selp.f32 	%f9, 0f00000000, %f8, %p4;
	fma.rn.f32 	%f10, %f9, %f3, %f7;
	st.global.f32 	[%rd6], %f10;
	add.s32 	%r10, %r10, %r3;
	setp.lt.s32 	%p6, %r10, %r6;
	@%p6 bra 	$L__BB47_2;
$L__BB47_3:
	ret;

}
	// .globl	_Z9transposeIfEviiPKT_PS0_
.visible .entry _Z9transposeIfEviiPKT_PS0_(
	.param .u32 _Z9transposeIfEviiPKT_PS0__param_0,
	.param .u32 _Z9transposeIfEviiPKT_PS0__param_1,
	.param .u64 .ptr .align 1 _Z9transposeIfEviiPKT_PS0__param_2,
	.param .u64 .ptr .align 1 _Z9transposeIfEviiPKT_PS0__param_3
)
{
	.reg .pred 	%p<7>;
	.reg .b32 	%r<55>;
	.reg .b32 	%f<6>;
	.reg .b64 	%rd<23>;

	ld.param.u32 	%r13, [_Z9transposeIfEviiPKT_PS0__param_0];
	ld.param.u32 	%r14, [_Z9transposeIfEviiPKT_PS0__param_1];
	ld.param.u64 	%rd3, [_Z9transposeIfEviiPKT_PS0__param_2];
	ld.param.u64 	%rd4, [_Z9transposeIfEviiPKT_PS0__param_3];
	cvta.to.global.u64 	%rd1, %rd4;
	cvta.to.global.u64 	%rd2, %rd3;
	mov.u32 	%r15, %ntid.x;
	mov.u32 	%r16, %nctaid.x;
	mul.lo.s32 	%r1, %r15, %r16;
	mov.u32 	%r17, %ctaid.x;
	mov.u32 	%r18, %tid.x;
	mad.lo.s32 	%r53, %r17, %r15, %r18;
	mul.lo.s32 	%r3, %r14, %r13;
	setp.ge.s32 	%p1, %r53, %r3;
	@%p1 bra 	$L__BB48_7;
	add.s32 	%r19, %r53, %r1;
	max.s32 	%r20, %r3, %r19;
	setp.lt.s32 	%p2, %r19, %r3;
	selp.u32 	%r21, 1, 0, %p2;
	add.s32 	%r22, %r19, %r21;
	sub.s32 	%r23, %r20, %r22;
	div.u32 	%r24, %r23, %r1;
	add.s32 	%r4, %r24, %r21;
	and.b32  	%r25, %r4, 3;
	setp.eq.s32 	%p3, %r25, 3;
	@%p3 bra 	$L__BB48_4;
	add.s32 	%r26, %r4, 1;
	and.b32  	%r27, %r26, 3;
	neg.s32 	%r51, %r27;
$L__BB48_3:
	.pragma "nounroll";
	mul.wide.s32 	%rd5, %r53, 4;
	add.s64 	%rd6, %rd2, %rd5;
	div.s32 	%r28, %r53, %r13;
	mul.lo.s32 	%r29, %r28, %r13;
	sub.s32 	%r30, %r53, %r29;
	ld.global.nc.f32 	%f1, [%rd6];
	mad.lo.s32 	%r31, %r30, %r14, %r28;
	mul.wide.s32 	%rd7, %r31, 4;
	add.s64 	%rd8, %rd1, %rd7;
	st.global.f32 	[%rd8], %f1;
	add.s32 	%r53, %r53, %r1;
	add.s32 	%r51, %r51, 1;
	setp.ne.s32 	%p4, %r51, 0;
	@%p4 bra 	$L__BB48_3;
$L__BB48_4:
	setp.lt.u32 	%p5, %r4, 3;
	@%p5 bra 	$L__BB48_7;
	mul.wide.s32 	%rd13, %r1, 4;
$L__BB48_6:
	div.s32 	%r32, %r53, %r13;
	mul.lo.s32 	%r33, %r32, %r13;
	sub.s32 	%r34, %r53, %r33;
	mul.wide.s32 	%rd9, %r53, 4;
	add.s64 	%rd10, %rd2, %rd9;
	ld.global.nc.f32 	%f2, [%rd10];
	mad.lo.s32 	%r35, %r34, %r14, %r32;
	mul.wide.s32 	%rd11, %r35, 4;
	add.s64 	%rd12, %rd1, %rd11;
	st.global.f32 	[%rd12], %f2;
	add.s32 	%r36, %r53, %r1;
	div.s32 	%r37, %r36, %r13;
	mul.lo.s32 	%r38, %r37, %r13;
	sub.s32 	%r39, %r36, %r38;
	add.s64 	%rd14, %rd10, %rd13;
	ld.global.nc.f32 	%f3, [%rd14];
	mad.lo.s32 	%r40, %r39, %r14, %r37;
	mul.wide.s32 	%rd15, %r40, 4;
	add.s64 	%rd16, %rd1, %rd15;
	st.global.f32 	[%rd16], %f3;
	add.s32 	%r41, %r36, %r1;
	div.s32 	%r42, %r41, %r13;
	mul.lo.s32 	%r43, %r42, %r13;
	sub.s32 	%r44, %r41, %r43;
	add.s64 	%rd17, %rd14, %rd13;
	ld.global.nc.f32 	%f4, [%rd17];
	mad.lo.s32 	%r45, %r44, %r14, %r42;
	mul.wide.s32 	%rd18, %r45, 4;
	add.s64 	%rd19, %rd1, %rd18;
	st.global.f32 	[%rd19], %f4;
	add.s32 	%r46, %r41, %r1;
	div.s32 	%r47, %r46, %r13;
	mul.lo.s32 	%r48, %r47, %r13;
	sub.s32 	%r49, %r46, %r48;
	add.s64 	%rd20, %rd17, %rd13;
	ld.global.nc.f32 	%f5, [%rd20];
	mad.lo.s32 	%r50, %r49, %r14, %r47;
	mul.wide.s32 	%rd21, %r50, 4;
	add.s64 	%rd22, %rd1, %rd21;
	st.global.f32 	[%rd22], %f5;
	add.s32 	%r53, %r46, %r1;
	setp.lt.s32 	%p6, %r53, %r3;
	@%p6 bra 	$L__BB48_6;
$L__BB48_7:
	ret;

}
	// .globl	_Z9transposeIiEviiPKT_PS0_
.visible .entry _Z9transposeIiEviiPKT_PS0_(
	.param .u32 _Z9transposeIiEviiPKT_PS0__param_0,
	.param .u32 _Z9transposeIiEviiPKT_PS0__param_1,
	.param .u64 .ptr .align 1 _Z9transposeIiEviiPKT_PS0__param_2,
	.param .u64 .ptr .align 1 _Z9transposeIiEviiPKT_PS0__param_3
)
{
	.reg .pred 	%p<7>;
	.reg .b32 	%r<60>;
	.reg .b64 	%rd<23>;

	ld.param.u32 	%r13, [_Z9transposeIiEviiPKT_PS0__param_0];
	ld.param.u32 	%r14, [_Z9transposeIiEviiPKT_PS0__param_1];
	ld.param.u64 	%rd3, [_Z9transposeIiEviiPKT_PS0__param_2];
	ld.param.u64 	%rd4, [_Z9transposeIiEviiPKT_PS0__param_3];
	cvta.to.global.u64 	%rd1, %rd4;
	cvta.to.global.u64 	%rd2, %rd3;
	mov.u32 	%r15, %ntid.x;
	mov.u32 	%r16, %nctaid.x;
	mul.lo.s32 	%r1, %r15, %r16;
	mov.u32 	%r17, %ctaid.x;
	mov.u32 	%r18, %tid.x;
	mad.lo.s32 	%r58, %r17, %r15, %r18;
	mul.lo.s32 	%r3, %r14, %r13;
	setp.ge.s32 	%p1, %r58, %r3;
	@%p1 bra 	$L__BB49_7;
	add.s32 	%r19, %r58, %r1;
	max.s32 	%r20, %r3, %r19;
	setp.lt.s32 	%p2, %r19, %r3;
	selp.u32 	%r21, 1, 0, %p2;
	add.s32 	%r22, %r19, %r21;
	sub.s32 	%r23, %r20, %r22;
	div.u32 	%r24, %r23, %r1;
	add.s32 	%r4, %r24, %r21;
	and.b32  	%r25, %r4, 3;
	setp.eq.s32 	%p3, %r25, 3;
	@%p3 bra 	$L__BB49_4;
	add.s32 	%r26, %r4, 1;
	and.b32  	%r27, %r26, 3;
	neg.s32 	%r56, %r27;
$L__BB49_3:
	.pragma "nounroll";
	mul.wide.s32 	%rd5, %r58, 4;
	add.s64 	%rd6, %rd2, %rd5;
	div.s32 	%r28, %r58, %r13;
	mul.lo.s32 	%r29, %r28, %r13;
	sub.s32 	%r30, %r58, %r29;
	ld.global.nc.u32 	%r31, [%rd6];
	mad.lo.s32 	%r32, %r30, %r14, %r28;
	mul.wide.s32 	%rd7, %r32, 4;
	add.s64 	%rd8, %rd1, %rd7;
	st.global.u32 	[%rd8], %r31;
	add.s32 	%r58, %r58, %r1;
	add.s32 	%r56, %r56, 1;
	setp.ne.s32 	%p4, %r56, 0;
	@%p4 bra 	$L__BB49_3;
$L__BB49_4:
	setp.lt.u32 	%p5, %r4, 3;
	@%p5 bra 	$L__BB49_7;
	mul.wide.s32 	%rd13, %r1, 4;
$L__BB49_6:
	div.s32 	%r33, %r58, %r13;
	mul.lo.s32 	%r34, %r33, %r13;
	sub.s32 	%r35, %r58, %r34;
	mul.wide.s32 	%rd9, %r58, 4;
	add.s64 	%rd10, %rd2, %rd9;
	ld.global.nc.u32 	%r36, [%rd10];
	mad.lo.s32 	%r37, %r35, %r14, %r33;
	mul.wide.s32 	%rd11, %r37, 4;
	add.s64 	%rd12, %rd1, %rd11;
	st.global.u32 	[%rd12], %r36;
	add.s32 	%r38, %r58, %r1;
	div.s32 	%r39, %r38, %r13;
	mul.lo.s32 	%r40, %r39, %r13;
	sub.s32 	%r41, %r38, %r40;
	add.s64 	%rd14, %rd10, %rd13;
	ld.global.nc.u32 	%r42, [%rd14];
	mad.lo.s32 	%r43, %r41, %r14, %r39;
	mul.wide.s32 	%rd15, %r43, 4;
	add.s64 	%rd16, %rd1, %rd15;
	st.global.u32 	[%rd16], %r42;
	add.s32 	%r44, %r38, %r1;
	div.s32 	%r45, %r44, %r13;
	mul.lo.s32 	%r46, %r45, %r13;
	sub.s32 	%r47, %r44, %r46;
	add.s64 	%rd17, %rd14, %rd13;
	ld.global.nc.u32 	%r48, [%rd17];
	mad.lo.s32 	%r49, %r47, %r14, %r45;
	mul.wide.s32 	%rd18, %r49, 4;
	add.s64 	%rd19, %rd1, %rd18;
	st.global.u32 	[%rd19], %r48;
	add.s32 	%r50, %r44, %r1;
	div.s32 	%r51, %r50, %r13;
	mul.lo.s32 	%r52, %r51, %r13;
	sub.s32 	%r53, %r50, %r52;
	add.s64 	%rd20, %rd17, %rd13;
	ld.global.nc.u32 	%r54, [%rd20];
	mad.lo.s32 	%r55, %r53, %r14, %r51;
	mul.wide.s32 	%rd21, %r55, 4;
	add.s64 	%rd22, %rd1, %rd21;
	st.global.u32 	[%rd22], %r54;
	add.s32 	%r58, %r50, %r1;
	setp.lt.s32 	%p6, %r58, %r3;
	@%p6 bra 	$L__BB49_6;
$L__BB49_7:
	ret;

}
	// .globl	_Z9sliceRowsIfEviPKiPKT_iiPS2_
.visible .entry _Z9sliceRowsIfEviPKiPKT_iiPS2_(
	.param .u32 _Z9sliceRowsIfEviPKiPKT_iiPS2__param_0,
	.param .u64 .ptr .align 1 _Z9sliceRowsIfEviPKiPKT_iiPS2__param_1,
	.param .u64 .ptr .align 1 _Z9sliceRowsIfEviPKiPKT_iiPS2__param_2,
	.param .u32 _Z9sliceRowsIfEviPKiPKT_iiPS2__param_3,
	.param .u32 _Z9sliceRowsIfEviPKiPKT_iiPS2__param_4,
	.param .u64 .ptr .align 1 _Z9sliceRowsIfEviPKiPKT_iiPS2__param_5
)
{
	.reg .pred 	%p<7>;
	.reg .b32 	%r<61>;
	.reg .b32 	%f<6>;
	.reg .b64 	%rd<35>;

	ld.param.u32 	%r13, [_Z9sliceRowsIfEviPKiPKT_iiPS2__param_0];
	ld.param.u64 	%rd4, [_Z9sliceRowsIfEviPKiPKT_iiPS2__param_1];
	ld.param.u64 	%rd5, [_Z9sliceRowsIfEviPKiPKT_iiPS2__param_2];
	ld.param.u32 	%r14, [_Z9sliceRowsIfEviPKiPKT_iiPS2__param_3];
	ld.param.u32 	%r15, [_Z9sliceRowsIfEviPKiPKT_iiPS2__param_4];
	ld.param.u64 	%rd6, [_Z9sliceRowsIfEviPKiPKT_iiPS2__param_5];
	cvta.to.global.u64 	%rd1, %rd6;
	cvta.to.global.u64 	%rd2, %rd5;
	cvta.to.global.u64 	%rd3, %rd4;
	mov.u32 	%r16, %ntid.x;
	mov.u32 	%r17, %nctaid.x;
	mul.lo.s32 	%r1, %r16, %r17;
	mov.u32 	%r18, %ctaid.x;
	mov.u32 	%r19, %tid.x;
	mad.lo.s32 	%r59, %r18, %r16, %r19;
	mul.lo.s32 	%r3, %r15, %r14;
	setp.ge.s32 	%p1, %r59, %r3;
	@%p1 bra 	$L__BB50_7;
	add.s32 	%r20, %r59, %r1;
	max.s32 	%r21, %r3, %r20;
	setp.lt.s32 	%p2, %r20, %r3;
	selp.u32 	%r22, 1, 0, %p2;
	add.s32 	%r23, %r20, %r22;
	sub.s32 	%r24, %r21, %r23;
	div.u32 	%r25, %r24, %r1;
	add.s32 	%r4, %r25, %r22;
	and.b32  	%r26, %r4, 3;
	setp.eq.s32 	%p3, %r26, 3;
	@%p3 bra 	$L__BB50_4;
	add.s32 	%r27, %r4, 1;
	and.b32  	%r28, %r27, 3;
	neg.s32 	%r57, %r28;
$L__BB50_3:
	.pragma "nounroll";
	mul.wide.s32 	%rd7, %r59, 4;
	add.s64 	%rd8, %rd1, %rd7;
	div.s32 	%r29, %r59, %r14;
	mul.lo.s32 	%r30, %r29, %r14;
	sub.s32 	%r31, %r59, %r30;
	mul.wide.s32 	%rd9, %r31, 4;
	add.s64 	%rd10, %rd3, %rd9;
	ld.global.nc.u32 	%r32, [%rd10];
	mad.lo.s32 	%r33, %r29, %r13, %r32;
	mul.wide.s32 	%rd11, %r33, 4;
	add.s64 	%rd12, %rd2, %rd11;
	ld.global.nc.f32 	%f1, [%rd12];
	st.global.f32 	[%rd8], %f1;
	add.s32 	%r59, %r59, %r1;
	add.s32 	%r57, %r57, 1;
	setp.ne.s32 	%p4, %r57, 0;
	@%p4 bra 	$L__BB50_3;
$L__BB50_4:
	setp.lt.u32 	%p5, %r4, 3;
	@%p5 bra 	$L__BB50_7;
	mul.wide.s32 	%rd23, %r1, 4;
$L__BB50_6:
	div.s32 	%r34, %r59, %r14;
	mul.lo.s32 	%r35, %r34, %r14;
	sub.s32 	%r36, %r59, %r35;
	mul.wide.s32 	%rd13, %r36, 4;
	add.s64 	%rd14, %rd3, %rd13;
	ld.global.nc.u32 	%r37, [%rd14];
	mad.lo.s32 	%r38, %r34, %r13, %r37;
	mul.wide.s32 	%rd15, %r38, 4;
	add.s64 	%rd16, %rd2, %rd15;
	ld.global.nc.f32 	%f2, [%rd16];
	mul.wide.s32 	%rd17, %r59, 4;
	add.s64 	%rd18, %rd1, %rd17;
	st.global.f32 	[%rd18], %f2;
	add.s32 	%r39, %r59, %r1;
	div.s32 	%r40, %r39, %r14;
	mul.lo.s32 	%r41, %r40, %r14;
	sub.s32 	%r42, %r39, %r41;
	mul.wide.s32 	%rd19, %r42, 4;
	add.s64 	%rd20, %rd3, %rd19;
	ld.global.nc.u32 	%r43, [%rd20];
	mad.lo.s32 	%r44, %r40, %r13, %r43;
	mul.wide.s32 	%rd21, %r44, 4;
	add.s64 	%rd22, %rd2, %rd21;
	ld.global.nc.f32 	%f3, [%rd22];
	add.s64 	%rd24, %rd18, %rd23;
	st.global.f32 	[%rd24], %f3;
	add.s32 	%r45, %r39, %r1;
	div.s32 	%r46, %r45, %r14;
	mul.lo.s32 	%r47, %r46, %r14;
	sub.s32 	%r48, %r45, %r47;
	mul.wide.s32 	%rd25, %r48, 4;
	add.s64 	%rd26, %rd3, %rd25;
	ld.global.nc.u32 	%r49, [%rd26];
	mad.lo.s32 	%r50, %r46, %r13, %r49;
	mul.wide.s32 	%rd27, %r50, 4;
	add.s64 	%rd28, %rd2, %rd27;
	ld.global.nc.f32 	%f4, [%rd28];
	add.s64 	%rd29, %rd24, %rd23;
	st.global.f32 	[%rd29], %f4;
	add.s32 	%r51, %r45, %r1;
	div.s32 	%r52, %r51, %r14;
	mul.lo.s32 	%r53, %r52, %r14;
	sub.s32 	%r54, %r51, %r53;
	mul.wide.s32 	%rd30, %r54, 4;
	add.s64 	%rd31, %rd3, %rd30;
	ld.global.nc.u32 	%r55, [%rd31];
	mad.lo.s32 	%r56, %r52, %r13, %r55;
	mul.wide.s32 	%rd32, %r56, 4;
	add.s64 	%rd33, %rd2, %rd32;
	ld.global.nc.f32 	%f5, [%rd33];
	add.s64 	%rd34, %rd29, %rd23;
	st.global.f32 	[%rd34], %f5;
	add.s32 	%r59, %r51, %r1;
	setp.lt.s32 	%p6, %r59, %r3;
	@%p6 bra 	$L__BB50_6;
$L__BB50_7:
	ret;

}
	// .globl	_Z9sliceRowsIiEviPKiPKT_iiPS2_
.visible .entry _Z9sliceRowsIiEviPKiPKT_iiPS2_(
	.param .u32 _Z9sliceRowsIiEviPKiPKT_iiPS2__param_0,
	.param .u64 .ptr .align 1 _Z9sliceRowsIiEviPKiPKT_iiPS2__param_1,
	.param .u64 .ptr .align 1 _Z9sliceRowsIiEviPKiPKT_iiPS2__param_2,
	.param .u32 _Z9sliceRowsIiEviPKiPKT_iiPS2__param_3,
	.param .u32 _Z9sliceRowsIiEviPKiPKT_iiPS2__param_4,
	.param .u64 .ptr .align 1 _Z9sliceRowsIiEviPKiPKT_iiPS2__param_5
)
{
	.reg .pred 	%p<7>;
	.reg .b32 	%r<66>;
	.reg .b64 	%rd<35>;

	ld.param.u32 	%r13, [_Z9sliceRowsIiEviPKiPKT_iiPS2__param_0];
	ld.param.u64 	%rd4, [_Z9sliceRowsIiEviPKiPKT_iiPS2__param_1];
	ld.param.u64 	%rd5, [_Z9sliceRowsIiEviPKiPKT_iiPS2__param_2];
	ld.param.u32 	%r14, [_Z9sliceRowsIiEviPKiPKT_iiPS2__param_3];
	ld.param.u32 	%r15, [_Z9sliceRowsIiEviPKiPKT_iiPS2__param_4];
	ld.param.u64 	%rd6, [_Z9sliceRowsIiEviPKiPKT_iiPS2__param_5];
	cvta.to.global.u64 	%rd1, %rd6;
	cvta.to.global.u64 	%rd2, %rd5;
	cvta.to.global.u64 	%rd3, %rd4;
	mov.u32 	%r16, %ntid.x;
	mov.u32 	%r17, %nctaid.x;
	mul.lo.s32 	%r1, %r16, %r17;
	mov.u32 	%r18, %ctaid.x;
	mov.u32 	%r19, %tid.x;
	mad.lo.s32 	%r64, %r18, %r16, %r19;
	mul.lo.s32 	%r3, %r15, %r14;
	setp.ge.s32 	%p1, %r64, %r3;
	@%p1 bra 	$L__BB51_7;
	add.s32 	%r20, %r64, %r1;
	max.s32 	%r21, %r3, %r20;
	setp.lt.s32 	%p2, %r20, %r3;
	selp.u32 	%r22, 1, 0, %p2;
	add.s32 	%r23, %r20, %r22;
	sub.s32 	%r24, %r21, %r23;
	div.u32 	%r25, %r24, %r1;
	add.s32 	%r4, %r25, %r22;
	and.b32  	%r26, %r4, 3;
	setp.eq.s32 	%p3, %r26, 3;
	@%p3 bra 	$L__BB51_4;
	add.s32 	%r27, %r4, 1;
	and.b32  	%r28, %r27, 3;
	neg.s32 	%r62, %r28;
$L__BB51_3:
	.pragma "nounroll";
	mul.wide.s32 	%rd7, %r64, 4;
	add.s64 	%rd8, %rd1, %rd7;
	div.s32 	%r29, %r64, %r14;
	mul.lo.s32 	%r30, %r29, %r14;
	sub.s32 	%r31, %r64, %r30;
	mul.wide.s32 	%rd9, %r31, 4;
	add.s64 	%rd10, %rd3, %rd9;
	ld.global.nc.u32 	%r32, [%rd10];
	mad.lo.s32 	%r33, %r29, %r13, %r32;
	mul.wide.s32 	%rd11, %r33, 4;
	add.s64 	%rd12, %rd2, %rd11;
	ld.global.nc.u32 	%r34, [%rd12];
	st.global.u32 	[%rd8], %r34;
	add.s32 	%r64, %r64, %r1;
	add.s32 	%r62, %r62, 1;
	setp.ne.s32 	%p4, %r62, 0;
	@%p4 bra 	$L__BB51_3;
$L__BB51_4:
	setp.lt.u32 	%p5, %r4, 3;
	@%p5 bra 	$L__BB51_7;
	mul.wide.s32 	%rd23, %r1, 4;
$L__BB51_6:
	div.s32 	%r35, %r64, %r14;
	mul.lo.s32 	%r36, %r35, %r14;
	sub.s32 	%r37, %r64, %r36;
	mul.wide.s32 	%rd13, %r37, 4;
	add.s64 	%rd14, %rd3, %rd13;
	ld.global.nc.u32 	%r38, [%rd14];
	mad.lo.s32 	%r39, %r35, %r13, %r38;
	mul.wide.s32 	%rd15, %r39, 4;
	add.s64 	%rd16, %rd2, %rd15;
	ld.global.nc.u32 	%r40, [%rd16];
	mul.wide.s32 	%rd17, %r64, 4;
	add.s64 	%rd18, %rd1, %rd17;
	st.global.u32 	[%rd18], %r40;
	add.s32 	%r41, %r64, %r1;
	div.s32 	%r42, %r41, %r14;
	mul.lo.s32 	%r43, %r42, %r14;
	sub.s32 	%r44, %r41, %r43;
	mul.wide.s32 	%rd19, %r44, 4;
	add.s64 	%rd20, %rd3, %rd19;
	ld.global.nc.u32 	%r45, [%rd20];
	mad.lo.s32 	%r46, %r42, %r13, %r45;
	mul.wide.s32 	%rd21, %r46, 4;
	add.s64 	%rd22, %rd2, %rd21;
	ld.global.nc.u32 	%r47, [%rd22];
	add.s64 	%rd24, %rd18, %rd23;
	st.global.u32 	[%rd24], %r47;
	add.s32 	%r48, %r41, %r1;
	div.s32 	%r49, %r48, %r14;
	mul.lo.s32 	%r50, %r49, %r14;
	sub.s32 	%r51, %r48, %r50;
	mul.wide.s32 	%rd25, %r51, 4;
	add.s64 	%rd26, %rd3, %rd25;
	ld.global.nc.u32 	%r52, [%rd26];
	mad.lo.s32 	%r53, %r49, %r13, %r52;
	mul.wide.s32 	%rd27, %r53, 4;
	add.s64 	%rd28, %rd2, %rd27;
	ld.global.nc.u32 	%r54, [%rd28];
	add.s64 	%rd29, %rd24, %rd23;
	st.global.u32 	[%rd29], %r54;
	add.s32 	%r55, %r48, %r1;
	div.s32 	%r56, %r55, %r14;
	mul.lo.s32 	%r57, %r56, %r14;
	sub.s32 	%r58, %r55, %r57;
	mul.wide.s32 	%rd30, %r58, 4;
	add.s64 	%rd31, %rd3, %rd30;
	ld.global.nc.u32 	%r59, [%rd31];
	mad.lo.s32 	%r60, %r56, %r13, %r59;
	mul.wide.s32 	%rd32, %r60, 4;
	add.s64 	%rd33, %rd2, %rd32;
	ld.global.nc.u32 	%r61, [%rd33];
	add.s64 	%rd34, %rd29, %rd23;
	st.global.u32 	[%rd34], %r61;
	add.s32 	%r64, %r55, %r1;
	setp.lt.s32 	%p6, %r64, %r3;
	@%p6 bra 	$L__BB51_6;
$L__BB51_7:
	ret;

}


// ===== COMPILED SASS (sm_100) =====

	.target	sm_100

	.elftype	@"ET_EXEC"


//--------------------- .note.nv.tkinfo           --------------------------
	.section	.note.nv.tkinfo,"",@"SHT_NOTE"
	.sectionflags	@"SHF_NOTE_NV_TKINFO"
	.tkinfo
        /*0018*/ 	.word	0x00000002
        /*0030*/ 	.string	""
        /*0030*/ 	.string	"ptxas"
        /*0030*/ 	.string	"Cuda compilation tools, release 13.0, V13.0.88"
        /*0030*/ 	.string	"Build cuda_13.0.r13.0/compiler.36424714_0"
        /*0030*/ 	.string	"-arch sm_100 -m 64 "



//--------------------- .note.nv.cuinfo           --------------------------
	.section	.note.nv.cuinfo,"",@"SHT_NOTE"
	.sectionflags	@"SHF_NOTE_NV_CUINFO"
        /*0018*/ 	.short	0x0002
        /*001a*/ 	.short	0x0064
        /*001c*/ 	.short	0x0082
	.zero		2


//--------------------- .nv.info                  --------------------------
	.section	.nv.info,"",@"SHT_CUDA_INFO"
	.align	4


	//----- nvinfo : EIATTR_REGCOUNT
	.align		4
        /*0000*/ 	.byte	0x04, 0x2f
        /*0002*/ 	.short	(.L_1 - .L_0)
	.align		4
.L_0:
        /*0004*/ 	.word	index@(_Z12sliceColumnsiiPKiPKfPf)
        /*0008*/ 	.word	0x00000020


	//----- nvinfo : EIATTR_FRAME_SIZE
	.align		4
.L_1:
        /*000c*/ 	.byte	0x04, 0x11
        /*000e*/ 	.short	(.L_3 - .L_2)
	.align		4
.L_2:
        /*0010*/ 	.word	index@(_Z12sliceColumnsiiPKiPKfPf)
        /*0014*/ 	.word	0x00000000


	//----- nvinfo : EIATTR_REGCOUNT
	.align		4
.L_3:
        /*0018*/ 	.byte	0x04, 0x2f
        /*001a*/ 	.short	(.L_5 - .L_4)
	.align		4
.L_4:
        /*001c*/ 	.word	index@(_Z24sliceColumnsAndTransposeiiPKiPKfPf)
        /*0020*/ 	.word	0x00000020


	//----- nvinfo : EIATTR_FRAME_SIZE
	.align		4
.L_5:
        /*0024*/ 	.byte	0x04, 0x11
        /*0026*/ 	.short	(.L_7 - .L_6)
	.align		4
.L_6:
        /*0028*/ 	.word	index@(_Z24sliceColumnsAndTransposeiiPKiPKfPf)
        /*002c*/ 	.word	0x00000000


	//----- nvinfo : EIATTR_REGCOUNT
	.align		4
.L_7:
        /*0030*/ 	.byte	0x04, 0x2f
        /*0032*/ 	.short	(.L_9 - .L_8)
	.align		4
.L_8:
        /*0034*/ 	.word	index@(_Z14sliceRowsBatchPKiiiPKfiiPrPf)
        /*0038*/ 	.word	0x00000020


	//----- nvinfo : EIATTR_FRAME_SIZE
	.align		4
.L_9:
        /*003c*/ 	.byte	0x04, 0x11
        /*003e*/ 	.short	(.L_11 - .L_10)
	.align		4
.L_10:
        /*0040*/ 	.word	index@(_Z14sliceRowsBatchPKiiiPKfiiPrPf)
        /*0044*/ 	.word	0x00000000


	//----- nvinfo : EIATTR_REGCOUNT
	.align		4
.L_11:
        /*0048*/ 	.byte	0x04, 0x2f
        /*004a*/ 	.short	(.L_13 - .L_12)
	.align		4
.L_12:
        /*004c*/ 	.word	index@(_Z24slicedRowsBatchScaledAddPKiiifPrPKfiiPf)
        /*0050*/ 	.word	0x00000020


	//----- nvinfo : EIATTR_FRAME_SIZE
	.align		4
.L_13:
        /*0054*/ 	.byte	0x04, 0x11
        /*0056*/ 	.short	(.L_15 - .L_14)
	.align		4
.L_14:
        /*0058*/ 	.word	index@(_Z24slicedRowsBatchScaledAddPKiiifPrPKfiiPf)
        /*005c*/ 	.word	0x00000000


	//----- nvinfo : EIATTR_REGCOUNT
	.align		4
.L_15:
        /*0060*/ 	.byte	0x04, 0x2f
        /*0062*/ 	.short	(.L_17 - .L_16)
	.align		4
.L_16:
        /*0064*/ 	.word	index@(_Z12columnArgmaxiiPKfPi)
        /*0068*/ 	.word	0x00000028


	//----- nvinfo : EIATTR_FRAME_SIZE
	.align		4
.L_17:
        /*006c*/ 	.byte	0x04, 0x11
        /*006e*/ 	.short	(.L_19 - .L_18)
	.align		4
.L_18:
        /*0070*/ 	.word	index@(_Z12columnArgmaxiiPKfPi)
        /*0074*/ 	.word	0x00000000


	//----- nvinfo : EIATTR_REGCOUNT
	.align		4
.L_19:
        /*0078*/ 	.byte	0x04, 0x2f
        /*007a*/ 	.short	(.L_21 - .L_20)
	.align		4
.L_20:
        /*007c*/ 	.word	index@(_Z8hprodSumiiPKfS0_Pf)
        /*0080*/ 	.word	0x00000020


	//----- nvinfo : EIATTR_FRAME_SIZE
	.align		4
.L_21:
        /*0084*/ 	.byte	0x04, 0x11
        /*0086*/ 	.short	(.L_23 - .L_22)
	.align		4
.L_22:
        /*0088*/ 	.word	index@(_Z8hprodSumiiPKfS0_Pf)
        /*008c*/ 	.word	0x00000000


	//----- nvinfo : EIATTR_REGCOUNT
	.align		4
.L_23:
        /*0090*/ 	.byte	0x04, 0x2f
        /*0092*/ 	.short	(.L_25 - .L_24)
	.align		4
.L_24:
        /*0094*/ 	.word	index@(_Z8sumHprodiPKfS0_S0_S0_Pf)
        /*0098*/ 	.word	0x00000020


	//----- nvinfo : EIATTR_FRAME_SIZE
	.align		4
.L_25:
        /*009c*/ 	.byte	0x04, 0x11
        /*009e*/ 	.short	(.L_27 - .L_26)
	.align		4
.L_26:
        /*00a0*/ 	.word	index@(_Z8sumHprodiPKfS0_S0_S0_Pf)
        /*00a4*/ 	.word	0x00000000


	//----- nvinfo : EIATTR_REGCOUNT
	.align		4
.L_27:
        /*00a8*/ 	.byte	0x04, 0x2f
        /*00aa*/ 	.short	(.L_29 - .L_28)
	.align		4
.L_28:
        /*00ac*/ 	.word	index@(_Z8sumHprodiPKfS0_S0_S0_S0_Pf)
        /*00b0*/ 	.word	0x00000020


	//----- nvinfo : EIATTR_FRAME_SIZE
	.align		4
.L_29:
        /*00b4*/ 	.byte	0x04, 0x11
        /*00b6*/ 	.short	(.L_31 - .L_30)
	.align		4
.L_30:
        /*00b8*/ 	.word	index@(_Z8sumHprodiPKfS0_S0_S0_S0_Pf)
        /*00bc*/ 	.word	0x00000000


	//----- nvinfo : EIATTR_REGCOUNT
	.align		4
.L_31:
        /*00c0*/ 	.byte	0x04, 0x2f
        /*00c2*/ 	.short	(.L_33 - .L_32)
	.align		4
.L_32:
        /*00c4*/ 	.word	index@(_Z8sumHprodiPKfS0_S0_S0_S0_S0_S0_S0_S0_S0_S0_Pf)
        /*00c8*/ 	.word	0x0000001c


	//----- nvinfo : EIATTR_FRAME_SIZE
	.align		4
.L_33:
        /*00cc*/ 	.byte	0x04, 0x11
        /*00ce*/ 	.short	(.L_35 - .L_34)
	.align		4
.L_34:
        /*00d0*/ 	.word	index@(_Z8sumHprodiPKfS0_S0_S0_S0_S0_S0_S0_S0_S0_S0_Pf)
        /*00d4*/ 	.word	0x00000000


	//----- nvinfo : EIATTR_REGCOUNT
	.align		4
.L_35:
        /*00d8*/ 	.byte	0x04, 0x2f
        /*00da*/ 	.short	(.L_37 - .L_36)
	.align		4
.L_36:
        /*00dc*/ 	.word	index@(_Z15hadamardProductiPKfS0_Pf)
        /*00e0*/ 	.word	0x0000001c


	//----- nvinfo : EIATTR_FRAME_SIZE
	.align		4
.L_37:
        /*00e4*/ 	.byte	0x04, 0x11
        /*00e6*/ 	.short	(.L_39 - .L_38)
	.align		4
.L_38:
        /*00e8*/ 	.word	index@(_Z15hadamardProductiPKfS0_Pf)
        /*00ec*/ 	.word	0x00000000


	//----- nvinfo : EIATTR_REGCOUNT
	.align		4
.L_39:
        /*00f0*/ 	.byte	0x04, 0x2f
        /*00f2*/ 	.short	(.L_41 - .L_40)
	.align		4
.L_40:
        /*00f4*/ 	.word	index@(_Z15hadamardProductiPKfS0_S0_Pf)
        /*00f8*/ 	.word	0x00000020


	//----- nvinfo : EIATTR_FRAME_SIZE
	.align		4
.L_41:
        /*00fc*/ 	.byte	0x04, 0x11
        /*00fe*/ 	.short	(.L_43 - .L_42)
	.align		4
.L_42:
        /*0100*/ 	.word	index@(_Z15hadamardProductiPKfS0_S0_Pf)
        /*0104*/ 	.word	0x00000000


	//----- nvinfo : EIATTR_REGCOUNT
	.align		4
.L_43:
        /*0108*/ 	.byte	0x04, 0x2f
        /*010a*/ 	.short	(.L_45 - .L_44)
	.align		4
.L_44:
        /*010c*/ 	.word	index@(_Z18addHadamardProductiPKfS0_fPf)
        /*0110*/ 	.word	0x00000018


	//----- nvinfo : EIATTR_FRAME_SIZE
	.align		4
.L_45:
        /*0114*/ 	.byte	0x04, 0x11
        /*0116*/ 	.short	(.L_47 - .L_46)
	.align		4
.L_46:
        /*0118*/ 	.word	index@(_Z18addHadamardProductiPKfS0_fPf)
        /*011c*/ 	.word	0x00000000


	//----- nvinfo : EIATTR_REGCOUNT
	.align		4
.L_47:
        /*0120*/ 	.byte	0x04, 0x2f
        /*0122*/ 	.short	(.L_49 - .L_48)
	.align		4
.L_48:
        /*0124*/ 	.word	index@(_Z18addHadamardProductiPKfS0_S0_fPf)
        /*0128*/ 	.word	0x0000001a


	//----- nvinfo : EIATTR_FRAME_SIZE
	.align		4
.L_49:
        /*012c*/ 	.byte	0x04, 0x11
        /*012e*/ 	.short	(.L_51 - .L_50)
	.align		4
.L_50:
        /*0130*/ 	.word	index@(_Z18addHadamardProductiPKfS0_S0_fPf)
        /*0134*/ 	.word	0x00000000


	//----- nvinfo : EIATTR_REGCOUNT
	.align		4
.L_51:
        /*0138*/ 	.byte	0x04, 0x2f
        /*013a*/ 	.short	(.L_53 - .L_52)
	.align		4
.L_52:
        /*013c*/ 	.word	index@(_Z24addScaledHadamardProductiPKfS0_ffPf)
        /*0140*/ 	.word	0x00000018


	//----- nvinfo : EIATTR_FRAME_SIZE
	.align		4
.L_53:
        /*0144*/ 	.byte	0x04, 0x11
        /*0146*/ 	.short	(.L_55 - .L_54)
	.align		4
.L_54:
        /*0148*/ 	.word	index@(_Z24addScaledHadamardProductiPKfS0_ffPf)
        /*014c*/ 	.word	0x00000000


	//----- nvinfo : EIATTR_REGCOUNT
	.align		4
.L_55:
        /*0150*/ 	.byte	0x04, 0x2f
        /*0152*/ 	.short	(.L_57 - .L_56)
	.align		4
.L_56:
        /*0154*/ 	.word	index@(_Z21addScaledColumnsSliceiifPKfPKiPf)
        /*0158*/ 	.word	0x00000020


	//----- nvinfo : EIATTR_FRAME_SIZE
	.align		4
.L_57:
        /*015c*/ 	.byte	0x04, 0x11
        /*015e*/ 	.short	(.L_59 - .L_58)
	.align		4
.L_58:
        /*0160*/ 	.word	index@(_Z21addScaledColumnsSliceiifPKfPKiPf)
        /*0164*/ 	.word	0x00000000


	//----- nvinfo : EIATTR_REGCOUNT
	.align		4
.L_59:
        /*0168*/ 	.byte	0x04, 0x2f
        /*016a*/ 	.short	(.L_61 - .L_60)
	.align		4
.L_60:
        /*016c*/ 	.word	index@(_Z18addScaledRowsSliceiifPKfPKiiPf)
        /*0170*/ 	.word	0x00000020


	//----- nvinfo : EIATTR_FRAME_SIZE
	.align		4
.L_61:
        /*0174*/ 	.byte	0x04, 0x11
        /*0176*/ 	.short	(.L_63 - .L_62)
	.align		4
.L_62:
        /*0178*/ 	.word	index@(_Z18addScaledRowsSliceiifPKfPKiiPf)
        /*017c*/ 	.word	0x00000000


	//----- nvinfo : EIATTR_REGCOUNT
	.align		4
.L_63:
        /*0180*/ 	.byte	0x04, 0x2f
        /*0182*/ 	.short	(.L_65 - .L_64)
	.align		4
.L_64:
        /*0184*/ 	.word	index@(_Z9assignSumiPPKfiPf)
        /*0188*/ 	.word	0x00000020


	//----- nvinfo : EIATTR_FRAME_SIZE
	.align		4
.L_65:
        /*018c*/ 	.byte	0x04, 0x11
        /*018e*/ 	.short	(.L_67 - .L_66)
	.align		4
.L_66:
        /*0190*/ 	.word	index@(_Z9assignSumiPPKfiPf)
        /*0194*/ 	.word	0x00000000


	//----- nvinfo : EIATTR_REGCOUNT
	.align		4
.L_67:
        /*0198*/ 	.byte	0x04, 0x2f
        /*019a*/ 	.short	(.L_69 - .L_68)
	.align		4
.L_68:
        /*019c*/ 	.word	index@(_Z6addSumiPPKfiPf)
        /*01a0*/ 	.word	0x00000020


	//----- nvinfo : EIATTR_FRAME_SIZE
	.align		4
.L_69:
        /*01a4*/ 	.byte	0x04, 0x11
        /*01a6*/ 	.short	(.L_71 - .L_70)
	.align		4
.L_70:
        /*01a8*/ 	.word	index@(_Z6addSumiPPKfiPf)
        /*01ac*/ 	.word	0x00000000


	//----- nvinfo : EIATTR_REGCOUNT
	.align		4
.L_71:
        /*01b0*/ 	.byte	0x04, 0x2f
        /*01b2*/ 	.short	(.L_73 - .L_72)
	.align		4
.L_72:
        /*01b4*/ 	.word	index@(_Z5scaleiPKffPf)
        /*01b8*/ 	.word	0x00000020


	//----- nvinfo : EIATTR_FRAME_SIZE
	.align		4
.L_73:
        /*01bc*/ 	.byte	0x04, 0x11
        /*01be*/ 	.short	(.L_75 - .L_74)
	.align		4
.L_74:
        /*01c0*/ 	.word	index@(_Z5scaleiPKffPf)
        /*01c4*/ 	.word	0x00000000


	//----- nvinfo : EIATTR_REGCOUNT
	.align		4
.L_75:
        /*01c8*/ 	.byte	0x04, 0x2f
        /*01ca*/ 	.short	(.L_77 - .L_76)
	.align		4
.L_76:
        /*01cc*/ 	.word	index@(_Z4fillifPf)
        /*01d0*/ 	.word	0x00000012


	//----- nvinfo : EIATTR_FRAME_SIZE
	.align		4
.L_77:
        /*01d4*/ 	.byte	0x04, 0x11
        /*01d6*/ 	.short	(.L_79 - .L_78)
	.align		4
.L_78:
        /*01d8*/ 	.word	index@(_Z4fillifPf)
        /*01dc*/ 	.word	0x00000000


	//----- nvinfo : EIATTR_REGCOUNT
	.align		4
.L_79:
        /*01e0*/ 	.byte	0x04, 0x2f
        /*01e2*/ 	.short	(.L_81 - .L_80)
	.align		4
.L_80:
        /*01e4*/ 	.word	index@(_Z10maskedFillifPKffPf)
        /*01e8*/ 	.word	0x00000018


	//----- nvinfo : EIATTR_FRAME_SIZE
	.align		4
.L_81:
        /*01ec*/ 	.byte	0x04, 0x11
        /*01ee*/ 	.short	(.L_83 - .L_82)
	.align		4
.L_82:
        /*01f0*/ 	.word	index@(_Z10maskedFillifPKffPf)
        /*01f4*/ 	.word	0x00000000


	//----- nvinfo : EIATTR_REGCOUNT
	.align		4
.L_83:
        /*01f8*/ 	.byte	0x04, 0x2f
        /*01fa*/ 	.short	(.L_85 - .L_84)
	.align		4
.L_84:
        /*01fc*/ 	.word	index@(_Z23matrixVectorRowAdditioniiPKffS0_Pf)
        /*0200*/ 	.word	0x00000020


	//----- nvinfo : EIATTR_FRAME_SIZE
	.align		4
.L_85:
        /*0204*/ 	.byte	0x04, 0x11
        /*0206*/ 	.short	(.L_87 - .L_86)
	.align		4
.L_86:
        /*0208*/ 	.word	index@(_Z23matrixVectorRowAdditioniiPKffS0_Pf)
        /*020c*/ 	.word	0x00000000


	//----- nvinfo : EIATTR_REGCOUNT
	.align		4
.L_87:
        /*0210*/ 	.byte	0x04, 0x2f
        /*0212*/ 	.short	(.L_89 - .L_88)
	.align		4
.L_88:
        /*0214*/ 	.word	index@(_Z20assignScaledAdditionifPKfS0_Pf)
        /*0218*/ 	.word	0x0000001a


	//----- nvinfo : EIATTR_FRAME_SIZE
	.align		4
.L_89:
        /*021c*/ 	.byte	0x04, 0x11
        /*021e*/ 	.short	(.L_91 - .L_90)
	.align		4
.L_90:
        /*0220*/ 	.word	index@(_Z20assignScaledAdditionifPKfS0_Pf)
        /*0224*/ 	.word	0x00000000


	//----- nvinfo : EIATTR_REGCOUNT
	.align		4
.L_91:
        /*0228*/ 	.byte	0x04, 0x2f
        /*022a*/ 	.short	(.L_93 - .L_92)
	.align		4
.L_92:
        /*022c*/ 	.word	index@(_Z23assignScaledSubtractionifPKfS0_Pf)
        /*0230*/ 	.word	0x0000001a


	//----- nvinfo : EIATTR_FRAME_SIZE
	.align		4
.L_93:
        /*0234*/ 	.byte	0x04, 0x11
        /*0236*/ 	.short	(.L_95 - .L_94)
	.align		4
.L_94:
        /*0238*/ 	.word	index@(_Z23assignScaledSubtractionifPKfS0_Pf)
        /*023c*/ 	.word	0x00000000


	//----- nvinfo : EIATTR_REGCOUNT
	.align		4
.L_95:
        /*0240*/ 	.byte	0x04, 0x2f
        /*0242*/ 	.short	(.L_97 - .L_96)
	.align		4
.L_96:
        /*0244*/ 	.word	index@(_Z20addScaledSubtractionifPKfS0_Pf)
        /*0248*/ 	.word	0x0000001a


	//----- nvinfo : EIATTR_FRAME_SIZE
	.align		4
.L_97:
        /*024c*/ 	.byte	0x04, 0x11
        /*024e*/ 	.short	(.L_99 - .L_98)
	.align		4
.L_98:
        /*0250*/ 	.word	index@(_Z20addScaledSubtractionifPKfS0_Pf)
        /*0254*/ 	.word	0x00000000


	//----- nvinfo : EIATTR_REGCOUNT
	.align		4
.L_99:
        /*0258*/ 	.byte	0x04, 0x2f
        /*025a*/ 	.short	(.L_101 - .L_100)
	.align		4
.L_100:
        /*025c*/ 	.word	index@(_Z19softmaxCeDerivativeiiPKfPKiPf)
        /*0260*/ 	.word	0x0000001b


	//----- nvinfo : EIATTR_FRAME_SIZE
	.align		4
.L_101:
        /*0264*/ 	.byte	0x04, 0x11
        /*0266*/ 	.short	(.L_103 - .L_102)
	.align		4
.L_102:
        /*0268*/ 	.word	index@($__internal_4_$__cuda_sm3x_div_rn_noftz_f32_slowpath)
        /*026c*/ 	.word	0x00000000


	//----- nvinfo : EIATTR_FRAME_SIZE
	.align		4
.L_103:
        /*0270*/ 	.byte	0x04, 0x11
        /*0272*/ 	.short	(.L_105 - .L_104)
	.align		4
.L_104:
        /*0274*/ 	.word	index@(_Z19softmaxCeDerivativeiiPKfPKiPf)
        /*0278*/ 	.word	0x00000000


	//----- nvinfo : EIATTR_REGCOUNT
	.align		4
.L_105:
        /*027c*/ 	.byte	0x04, 0x2f
        /*027e*/ 	.short	(.L_107 - .L_106)
	.align		4
.L_106:
        /*0280*/ 	.word	index@(_Z22addSoftmaxCeDerivativeiiPKfPKiPf)
        /*0284*/ 	.word	0x0000001b


	//----- nvinfo : EIATTR_FRAME_SIZE
	.align		4
.L_107:
        /*0288*/ 	.byte	0x04, 0x11
        /*028a*/ 	.short	(.L_109 - .L_108)
	.align		4
.L_108:
        /*028c*/ 	.word	index@($__internal_3_$__cuda_sm3x_div_rn_noftz_f32_slowpath)
        /*0290*/ 	.word	0x00000000


	//----- nvinfo : EIATTR_FRAME_SIZE
	.align		4
.L_109:
        /*0294*/ 	.byte	0x04, 0x11
        /*0296*/ 	.short	(.L_111 - .L_110)
	.align		4
.L_110:
        /*0298*/ 	.word	index@(_Z22addSoftmaxCeDerivativeiiPKfPKiPf)
        /*029c*/ 	.word	0x00000000


	//----- nvinfo : EIATTR_REGCOUNT
	.align		4
.L_111:
        /*02a0*/ 	.byte	0x04, 0x2f
        /*02a2*/ 	.short	(.L_113 - .L_112)
	.align		4
.L_112:
        /*02a4*/ 	.word	index@(_Z27assignSequentialMeanPoolingiiPPKfiPf)
        /*02a8*/ 	.word	0x0000001b


	//----- nvinfo : EIATTR_FRAME_SIZE
	.align		4
.L_113:
        /*02ac*/ 	.byte	0x04, 0x11
        /*02ae*/ 	.short	(.L_115 - .L_114)
	.align		4
.L_114:
        /*02b0*/ 	.word	index@($__internal_2_$__cuda_sm3x_div_rn_noftz_f32_slowpath)
        /*02b4*/ 	.word	0x00000000


	//----- nvinfo : EIATTR_FRAME_SIZE
	.align		4
.L_115:
        /*02b8*/ 	.byte	0x04, 0x11
        /*02ba*/ 	.short	(.L_117 - .L_116)
	.align		4
.L_116:
        /*02bc*/ 	.word	index@(_Z27assignSequentialMeanPoolingiiPPKfiPf)
        /*02c0*/ 	.word	0x00000000


	//----- nvinfo : EIATTR_REGCOUNT
	.align		4
.L_117:
        /*02c4*/ 	.byte	0x04, 0x2f
        /*02c6*/ 	.short	(.L_119 - .L_118)
	.align		4
.L_118:
        /*02c8*/ 	.word	index@(_Z26assignSequentialSumPoolingiiPPKfiPf)
        /*02cc*/ 	.word	0x00000020


	//----- nvinfo : EIATTR_FRAME_SIZE
	.align		4
.L_119:
        /*02d0*/ 	.byte	0x04, 0x11
        /*02d2*/ 	.short	(.L_121 - .L_120)
	.align		4
.L_120:
        /*02d4*/ 	.word	index@(_Z26assignSequentialSumPoolingiiPPKfiPf)
        /*02d8*/ 	.word	0x00000000


	//----- nvinfo : EIATTR_REGCOUNT
	.align		4
.L_121:
        /*02dc*/ 	.byte	0x04, 0x2f
        /*02de*/ 	.short	(.L_123 - .L_122)
	.align		4
.L_122:
        /*02e0*/ 	.word	index@(_Z27assignSequentialWeightedSumiiPPKfS0_iPf)
        /*02e4*/ 	.word	0x00000020


	//----- nvinfo : EIATTR_FRAME_SIZE
	.align		4
.L_123:
        /*02e8*/ 	.byte	0x04, 0x11
        /*02ea*/ 	.short	(.L_125 - .L_124)
	.align		4
.L_124:
        /*02ec*/ 	.word	index@(_Z27assignSequentialWeightedSumiiPPKfS0_iPf)
        /*02f0*/ 	.word	0x00000000


	//----- nvinfo : EIATTR_REGCOUNT
	.align		4
.L_125:
        /*02f4*/ 	.byte	0x04, 0x2f
        /*02f6*/ 	.short	(.L_127 - .L_126)
	.align		4
.L_126:
        /*02f8*/ 	.word	index@(_Z16sequentiallyTileiPKfPPfi)
        /*02fc*/ 	.word	0x0000001a


	//----- nvinfo : EIATTR_FRAME_SIZE
	.align		4
.L_127:
        /*0300*/ 	.byte	0x04, 0x11
        /*0302*/ 	.short	(.L_129 - .L_128)
	.align		4
.L_128:
        /*0304*/ 	.word	index@(_Z16sequentiallyTileiPKfPPfi)
        /*0308*/ 	.word	0x00000000


	//----- nvinfo : EIATTR_REGCOUNT
	.align		4
.L_129:
        /*030c*/ 	.byte	0x04, 0x2f
        /*030e*/ 	.short	(.L_131 - .L_130)
	.align		4
.L_130:
        /*0310*/ 	.word	index@(_Z7dropoutifPKfS0_Pf)
        /*0314*/ 	.word	0x0000001c


	//----- nvinfo : EIATTR_FRAME_SIZE
	.align		4
.L_131:
        /*0318*/ 	.byte	0x04, 0x11
        /*031a*/ 	.short	(.L_133 - .L_132)
	.align		4
.L_132:
        /*031c*/ 	.word	index@(_Z7dropoutifPKfS0_Pf)
        /*0320*/ 	.word	0x00000000


	//----- nvinfo : EIATTR_REGCOUNT
	.align		4
.L_133:
        /*0324*/ 	.byte	0x04, 0x2f
        /*0326*/ 	.short	(.L_135 - .L_134)
	.align		4
.L_134:
        /*0328*/ 	.word	index@(_Z9maskZerosiPKfS0_Pf)
        /*032c*/ 	.word	0x0000001c


	//----- nvinfo : EIATTR_FRAME_SIZE
	.align		4
.L_135:
        /*0330*/ 	.byte	0x04, 0x11
        /*0332*/ 	.short	(.L_137 - .L_136)
	.align		4
.L_136:
        /*0334*/ 	.word	index@(_Z9maskZerosiPKfS0_Pf)
        /*0338*/ 	.word	0x00000000


	//----- nvinfo : EIATTR_REGCOUNT
	.align		4
.L_137:
        /*033c*/ 	.byte	0x04, 0x2f
        /*033e*/ 	.short	(.L_139 - .L_138)
	.align		4
.L_138:
        /*0340*/ 	.word	index@(_Z12addMaskZerosiPKfS0_Pf)
        /*0344*/ 	.word	0x00000018


	//----- nvinfo : EIATTR_FRAME_SIZE
	.align		4
.L_139:
        /*0348*/ 	.byte	0x04, 0x11
        /*034a*/ 	.short	(.L_141 - .L_140)
	.align		4
.L_140:
        /*034c*/ 	.word	index@(_Z12addMaskZerosiPKfS0_Pf)
        /*0350*/ 	.word	0x00000000


	//----- nvinfo : EIATTR_REGCOUNT
	.align		4
.L_141:
        /*0354*/ 	.byte	0x04, 0x2f
        /*0356*/ 	.short	(.L_143 - .L_142)
	.align		4
.L_142:
        /*0358*/ 	.word	index@(_Z20assignMaskedAdditioniPKfS0_S0_Pf)
        /*035c*/ 	.word	0x00000020


	//----- nvinfo : EIATTR_FRAME_SIZE
	.align		4
.L_143:
        /*0360*/ 	.byte	0x04, 0x11
        /*0362*/ 	.short	(.L_145 - .L_144)
	.align		4
.L_144:
        /*0364*/ 	.word	index@(_Z20assignMaskedAdditioniPKfS0_S0_Pf)
        /*0368*/ 	.word	0x00000000


	//----- nvinfo : EIATTR_REGCOUNT
	.align		4
.L_145:
        /*036c*/ 	.byte	0x04, 0x2f
        /*036e*/ 	.short	(.L_147 - .L_146)
	.align		4
.L_146:
        /*0370*/ 	.word	index@(_Z37assignMaskedAdditionColumnBroadcastediiPKfS0_S0_Pf)
        /*0374*/ 	.word	0x00000020


	//----- nvinfo : EIATTR_FRAME_SIZE
	.align		4
.L_147:
        /*0378*/ 	.byte	0x04, 0x11
        /*037a*/ 	.short	(.L_149 - .L_148)
	.align		4
.L_148:
        /*037c*/ 	.word	index@(_Z37assignMaskedAdditionColumnBroadcastediiPKfS0_S0_Pf)
        /*0380*/ 	.word	0x00000000


	//----- nvinfo : EIATTR_REGCOUNT
	.align		4
.L_149:
        /*0384*/ 	.byte	0x04, 0x2f
        /*0386*/ 	.short	(.L_151 - .L_150)
	.align		4
.L_150:
        /*0388*/ 	.word	index@(_Z20addHprodOneMinusMaskiPKfS0_Pf)
        /*038c*/ 	.word	0x0000001a


	//----- nvinfo : EIATTR_FRAME_SIZE
	.align		4
.L_151:
        /*0390*/ 	.byte	0x04, 0x11
        /*0392*/ 	.short	(.L_153 - .L_152)
	.align		4
.L_152:
        /*0394*/ 	.word	index@(_Z20addHprodOneMinusMaskiPKfS0_Pf)
        /*0398*/ 	.word	0x00000000


	//----- nvinfo : EIATTR_REGCOUNT
	.align		4
.L_153:
        /*039c*/ 	.byte	0x04, 0x2f
        /*039e*/ 	.short	(.L_155 - .L_154)
	.align		4
.L_154:
        /*03a0*/ 	.word	index@(_Z37addHprodOneMinusMaskColumnBroadcastediiPKfS0_Pf)
        /*03a4*/ 	.word	0x0000001e


	//----- nvinfo : EIATTR_FRAME_SIZE
	.align		4
.L_155:
        /*03a8*/ 	.byte	0x04, 0x11
        /*03aa*/ 	.short	(.L_157 - .L_156)
	.align		4
.L_156:
        /*03ac*/ 	.word	index@(_Z37addHprodOneMinusMaskColumnBroadcastediiPKfS0_Pf)
        /*03b0*/ 	.word	0x00000000


	//----- nvinfo : EIATTR_REGCOUNT
	.align		4
.L_157:
        /*03b4*/ 	.byte	0x04, 0x2f
        /*03b6*/ 	.short	(.L_159 - .L_158)
	.align		4
.L_158:
        /*03b8*/ 	.word	index@(_Z23matrixVectorColumnHprodiiPKfS0_Pf)
        /*03bc*/ 	.word	0x00000020


	//----- nvinfo : EIATTR_FRAME_SIZE
	.align		4
.L_159:
        /*03c0*/ 	.byte	0x04, 0x11
        /*03c2*/ 	.short	(.L_161 - .L_160)
	.align		4
.L_160:
        /*03c4*/ 	.word	index@(_Z23matrixVectorColumnHprodiiPKfS0_Pf)
        /*03c8*/ 	.word	0x00000000


	//----- nvinfo : EIATTR_REGCOUNT
	.align		4
.L_161:
        /*03cc*/ 	.byte	0x04, 0x2f
        /*03ce*/ 	.short	(.L_163 - .L_162)
	.align		4
.L_162:
        /*03d0*/ 	.word	index@(_Z24maskColumnNumbersRowWiseiiPKiPf)
        /*03d4*/ 	.word	0x00000020


	//----- nvinfo : EIATTR_FRAME_SIZE
	.align		4
.L_163:
        /*03d8*/ 	.byte	0x04, 0x11
        /*03da*/ 	.short	(.L_165 - .L_164)
	.align		4
.L_164:
        /*03dc*/ 	.word	index@(_Z24maskColumnNumbersRowWiseiiPKiPf)
        /*03e0*/ 	.word	0x00000000


	//----- nvinfo : EIATTR_REGCOUNT
	.align		4
.L_165:
        /*03e4*/ 	.byte	0x04, 0x2f
        /*03e6*/ 	.short	(.L_167 - .L_166)
	.align		4
.L_166:
        /*03e8*/ 	.word	index@(_Z20batchHorizontalStackiiiiPPKfS1_PPf)
        /*03ec*/ 	.word	0x0000001a


	//----- nvinfo : EIATTR_FRAME_SIZE
	.align		4
.L_167:
        /*03f0*/ 	.byte	0x04, 0x11
        /*03f2*/ 	.short	(.L_169 - .L_168)
	.align		4
.L_168:
        /*03f4*/ 	.word	index@(_Z20batchHorizontalStackiiiiPPKfS1_PPf)
        /*03f8*/ 	.word	0x00000000


	//----- nvinfo : EIATTR_REGCOUNT
	.align		4
.L_169:
        /*03fc*/ 	.byte	0x04, 0x2f
        /*03fe*/ 	.short	(.L_171 - .L_170)
	.align		4
.L_170:
        /*0400*/ 	.word	index@(_Z20batchHorizontalSplitiiiiPPKfPPfS3_)
        /*0404*/ 	.word	0x00000018


	//----- nvinfo : EIATTR_FRAME_SIZE
	.align		4
.L_171:
        /*0408*/ 	.byte	0x04, 0x11
        /*040a*/ 	.short	(.L_173 - .L_172)
	.align		4
.L_172:
        /*040c*/ 	.word	index@(_Z20batchHorizontalSplitiiiiPPKfPPfS3_)
        /*0410*/ 	.word	0x00000000


	//----- nvinfo : EIATTR_REGCOUNT
	.align		4
.L_173:
        /*0414*/ 	.byte	0x04, 0x2f
        /*0416*/ 	.short	(.L_175 - .L_174)
	.align		4
.L_174:
        /*0418*/ 	.word	index@(_Z14repeatAlongRowiiiPKfPf)
        /*041c*/ 	.word	0x00000020


	//----- nvinfo : EIATTR_FRAME_SIZE
	.align		4
.L_175:
        /*0420*/ 	.byte	0x04, 0x11
        /*0422*/ 	.short	(.L_177 - .L_176)
	.align		4
.L_176:
        /*0424*/ 	.word	index@(_Z14repeatAlongRowiiiPKfPf)
        /*0428*/ 	.word	0x00000000


	//----- nvinfo : EIATTR_REGCOUNT
	.align		4
.L_177:
        /*042c*/ 	.byte	0x04, 0x2f
        /*042e*/ 	.short	(.L_179 - .L_178)
	.align		4
.L_178:
        /*0430*/ 	.word	index@(_Z27addRepeatAlongRowDerivativeiPKfiiPf)
        /*0434*/ 	.word	0x00000020


	//----- nvinfo : EIATTR_FRAME_SIZE
	.align		4
.L_179:
        /*0438*/ 	.byte	0x04, 0x11
        /*043a*/ 	.short	(.L_181 - .L_180)
	.align		4
.L_180:
        /*043c*/ 	.word	index@(_Z27addRepeatAlongRowDerivativeiPKfiiPf)
        /*0440*/ 	.word	0x00000000


	//----- nvinfo : EIATTR_REGCOUNT
	.align		4
.L_181:
        /*0444*/ 	.byte	0x04, 0x2f
        /*0446*/ 	.short	(.L_183 - .L_182)
	.align		4
.L_182:
        /*0448*/ 	.word	index@(_Z14repeatAlongColiiiPKfPf)
        /*044c*/ 	.word	0x00000020


	//----- nvinfo : EIATTR_FRAME_SIZE
	.align		4
.L_183:
        /*0450*/ 	.byte	0x04, 0x11
        /*0452*/ 	.short	(.L_185 - .L_184)
	.align		4
.L_184:
        /*0454*/ 	.word	index@(_Z14repeatAlongColiiiPKfPf)
        /*0458*/ 	.word	0x00000000


	//----- nvinfo : EIATTR_REGCOUNT
	.align		4
.L_185:
        /*045c*/ 	.byte	0x04, 0x2f
        /*045e*/ 	.short	(.L_187 - .L_186)
	.align		4
.L_186:
        /*0460*/ 	.word	index@(_Z27addRepeatAlongColDerivativeiPKfiiPf)
        /*0464*/ 	.word	0x00000020


	//----- nvinfo : EIATTR_FRAME_SIZE
	.align		4
.L_187:
        /*0468*/ 	.byte	0x04, 0x11
        /*046a*/ 	.short	(.L_189 - .L_188)
	.align		4
.L_188:
        /*046c*/ 	.word	index@(_Z27addRepeatAlongColDerivativeiPKfiiPf)
        /*0470*/ 	.word	0x00000000


	//----- nvinfo : EIATTR_REGCOUNT
	.align		4
.L_189:
        /*0474*/ 	.byte	0x04, 0x2f
        /*0476*/ 	.short	(.L_191 - .L_190)
	.align		4
.L_190:
        /*0478*/ 	.word	index@(_Z16addScaledDivSqrtifPKfS0_fPf)
        /*047c*/ 	.word	0x0000001b


	//----- nvinfo : EIATTR_FRAME_SIZE
	.align		4
.L_191:
        /*0480*/ 	.byte	0x04, 0x11
        /*0482*/ 	.short	(.L_193 - .L_192)
	.align		4
.L_192:
        /*0484*/ 	.word	index@($__internal_1_$__cuda_sm3x_div_rn_noftz_f32_slowpath)
        /*0488*/ 	.word	0x00000000


	//----- nvinfo : EIATTR_FRAME_SIZE
	.align		4
.L_193:
        /*048c*/ 	.byte	0x04, 0x11
        /*048e*/ 	.short	(.L_195 - .L_194)
	.align		4
.L_194:
        /*0490*/ 	.word	index@($__internal_0_$__cuda_sm20_sqrt_rn_f32_slowpath)
        /*0494*/ 	.word	0x00000000


	//----- nvinfo : EIATTR_FRAME_SIZE
	.align		4
.L_195:
        /*0498*/ 	.byte	0x04, 0x11
        /*049a*/ 	.short	(.L_197 - .L_196)
	.align		4
.L_196:
        /*049c*/ 	.word	index@(_Z16addScaledDivSqrtifPKfS0_fPf)
        /*04a0*/ 	.word	0x00000000


	//----- nvinfo : EIATTR_REGCOUNT
	.align		4
.L_197:
        /*04a4*/ 	.byte	0x04, 0x2f
        /*04a6*/ 	.short	(.L_199 - .L_198)
	.align		4
.L_198:
        /*04a8*/ 	.word	index@(_Z4clipiffPKfPf)
        /*04ac*/ 	.word	0x0000000e


	//----- nvinfo : EIATTR_FRAME_SIZE
	.align		4
.L_199:
        /*04b0*/ 	.byte	0x04, 0x11
        /*04b2*/ 	.short	(.L_201 - .L_200)
	.align		4
.L_200:
        /*04b4*/ 	.word	index@(_Z4clipiffPKfPf)
        /*04b8*/ 	.word	0x00000000


	//----- nvinfo : EIATTR_REGCOUNT
	.align		4
.L_201:
        /*04bc*/ 	.byte	0x04, 0x2f
        /*04be*/ 	.short	(.L_203 - .L_202)
	.align		4
.L_202:
        /*04c0*/ 	.word	index@(_Z9transposeIfEviiPKT_PS0_)
        /*04c4*/ 	.word	0x00000020


	//----- nvinfo : EIATTR_FRAME_SIZE
	.align		4
.L_203:
        /*04c8*/ 	.byte	0x04, 0x11
        /*04ca*/ 	.short	(.L_205 - .L_204)
	.align		4
.L_204:
        /*04cc*/ 	.word	index@(_Z9transposeIfEviiPKT_PS0_)
        /*04d0*/ 	.word	0x00000000


	//----- nvinfo : EIATTR_REGCOUNT
	.align		4
.L_205:
        /*04d4*/ 	.byte	0x04, 0x2f
        /*04d6*/ 	.short	(.L_207 - .L_206)
	.align		4
.L_206:
        /*04d8*/ 	.word	index@(_Z9transposeIiEviiPKT_PS0_)
        /*04dc*/ 	.word	0x00000020


	//----- nvinfo : EIATTR_FRAME_SIZE
	.align		4
.L_207:
        /*04e0*/ 	.byte	0x04, 0x11
        /*04e2*/ 	.short	(.L_209 - .L_208)
	.align		4
.L_208:
        /*04e4*/ 	.word	index@(_Z9transposeIiEviiPKT_PS0_)
        /*04e8*/ 	.word	0x00000000


	//----- nvinfo : EIATTR_REGCOUNT
	.align		4
.L_209:
        /*04ec*/ 	.byte	0x04, 0x2f
        /*04ee*/ 	.short	(.L_211 - .L_210)
	.align		4
.L_210:
        /*04f0*/ 	.word	index@(_Z9sliceRowsIfEviPKiPKT_iiPS2_)
        /*04f4*/ 	.word	0x00000020


	//----- nvinfo : EIATTR_FRAME_SIZE
	.align		4
.L_211:
        /*04f8*/ 	.byte	0x04, 0x11
        /*04fa*/ 	.short	(.L_213 - .L_212)
	.align		4
.L_212:
        /*04fc*/ 	.word	index@(_Z9sliceRowsIfEviPKiPKT_iiPS2_)
        /*0500*/ 	.word	0x00000000


	//----- nvinfo : EIATTR_REGCOUNT
	.align		4
.L_213:
        /*0504*/ 	.byte	0x04, 0x2f
        /*0506*/ 	.short	(.L_215 - .L_214)
	.align		4
.L_214:
        /*0508*/ 	.word	index@(_Z9sliceRowsIiEviPKiPKT_iiPS2_)
        /*050c*/ 	.word	0x00000020


	//----- nvinfo : EIATTR_FRAME_SIZE
	.align		4
.L_215:
        /*0510*/ 	.byte	0x04, 0x11
        /*0512*/ 	.short	(.L_217 - .L_216)
	.align		4
.L_216:
        /*0514*/ 	.word	index@(_Z9sliceRowsIiEviPKiPKT_iiPS2_)
        /*0518*/ 	.word	0x00000000


	//----- nvinfo : EIATTR_MIN_STACK_SIZE
	.align		4
.L_217:
        /*051c*/ 	.byte	0x04, 0x12
        /*051e*/ 	.short	(.L_219 - .L_218)
	.align		4
.L_218:
        /*0520*/ 	.word	index@(_Z9sliceRowsIiEviPKiPKT_iiPS2_)
        /*0524*/ 	.word	0x00000000


	//----- nvinfo : EIATTR_MIN_STACK_SIZE
	.align		4
.L_219:
        /*0528*/ 	.byte	0x04, 0x12
        /*052a*/ 	.short	(.L_221 - .L_220)
	.align		4
.L_220:
        /*052c*/ 	.word	index@(_Z9sliceRowsIfEviPKiPKT_iiPS2_)
        /*0530*/ 	.word	0x00000000


	//----- nvinfo : EIATTR_MIN_STACK_SIZE
	.align		4
.L_221:
        /*0534*/ 	.byte	0x04, 0x12
        /*0536*/ 	.short	(.L_223 - .L_222)
	.align		4
.L_222:
        /*0538*/ 	.word	index@(_Z9transposeIiEviiPKT_PS0_)
        /*053c*/ 	.word	0x00000000


	//----- nvinfo : EIATTR_MIN_STACK_SIZE
	.align		4
.L_223:
        /*0540*/ 	.byte	0x04, 0x12
        /*0542*/ 	.short	(.L_225 - .L_224)
	.align		4
.L_224:
        /*0544*/ 	.word	index@(_Z9transposeIfEviiPKT_PS0_)
        /*0548*/ 	.word	0x00000000


	//----- nvinfo : EIATTR_MIN_STACK_SIZE
	.align		4
.L_225:
        /*054c*/ 	.byte	0x04, 0x12
        /*054e*/ 	.short	(.L_227 - .L_226)
	.align		4
.L_226:
        /*0550*/ 	.word	index@(_Z4clipiffPKfPf)
        /*0554*/ 	.word	0x00000000


	//----- nvinfo : EIATTR_MIN_STACK_SIZE
	.align		4
.L_227:
        /*0558*/ 	.byte	0x04, 0x12
        /*055a*/ 	.short	(.L_229 - .L_228)
	.align		4
.L_228:
        /*055c*/ 	.word	index@(_Z16addScaledDivSqrtifPKfS0_fPf)
        /*0560*/ 	.word	0x00000000


	//----- nvinfo : EIATTR_MIN_STACK_SIZE
	.align		4
.L_229:
        /*0564*/ 	.byte	0x04, 0x12
        /*0566*/ 	.short	(.L_231 - .L_230)
	.align		4
.L_230:
        /*0568*/ 	.word	index@(_Z27addRepeatAlongColDerivativeiPKfiiPf)
        /*056c*/ 	.word	0x00000000


	//----- nvinfo : EIATTR_MIN_STACK_SIZE
	.align		4
.L_231:
        /*0570*/ 	.byte	0x04, 0x12
        /*0572*/ 	.short	(.L_233 - .L_232)
	.align		4
.L_232:
        /*0574*/ 	.word	index@(_Z14repeatAlongColiiiPKfPf)
        /*0578*/ 	.word	0x00000000


	//----- nvinfo : EIATTR_MIN_STACK_SIZE
	.align		4
.L_233:
        /*057c*/ 	.byte	0x04, 0x12
        /*057e*/ 	.short	(.L_235 - .L_234)
	.align		4
.L_234:
        /*0580*/ 	.word	index@(_Z27addRepeatAlongRowDerivativeiPKfiiPf)
        /*0584*/ 	.word	0x00000000


	//----- nvinfo : EIATTR_MIN_STACK_SIZE
	.align		4
.L_235:
        /*0588*/ 	.byte	0x04, 0x12
        /*058a*/ 	.short	(.L_237 - .L_236)
	.align		4
.L_236:
        /*058c*/ 	.word	index@(_Z14repeatAlongRowiiiPKfPf)
        /*0590*/ 	.word	0x00000000


	//----- nvinfo : EIATTR_MIN_STACK_SIZE
	.align		4
.L_237:
        /*0594*/ 	.byte	0x04, 0x12
        /*0596*/ 	.short	(.L_239 - .L_238)
	.align		4
.L_238:
        /*0598*/ 	.word	index@(_Z20batchHorizontalSplitiiiiPPKfPPfS3_)
        /*059c*/ 	.word	0x00000000


	//----- nvinfo : EIATTR_MIN_STACK_SIZE
	.align		4
.L_239:
        /*05a0*/ 	.byte	0x04, 0x12
        /*05a2*/ 	.short	(.L_241 - .L_240)
	.align		4
.L_240:
        /*05a4*/ 	.word	index@(_Z20batchHorizontalStackiiiiPPKfS1_PPf)
        /*05a8*/ 	.word	0x00000000


	//----- nvinfo : EIATTR_MIN_STACK_SIZE
	.align		4
.L_241:
        /*05ac*/ 	.byte	0x04, 0x12
        /*05ae*/ 	.short	(.L_243 - .L_242)
	.align		4
.L_242:
        /*05b0*/ 	.word	index@(_Z24maskColumnNumbersRowWiseiiPKiPf)
        /*05b4*/ 	.word	0x00000000


	//----- nvinfo : EIATTR_MIN_STACK_SIZE
	.align		4
.L_243:
        /*05b8*/ 	.byte	0x04, 0x12
        /*05ba*/ 	.short	(.L_245 - .L_244)
	.align		4
.L_244:
        /*05bc*/ 	.word	index@(_Z23matrixVectorColumnHprodiiPKfS0_Pf)
        /*05c0*/ 	.word	0x00000000


	//----- nvinfo : EIATTR_MIN_STACK_SIZE
	.align		4
.L_245:
        /*05c4*/ 	.byte	0x04, 0x12
        /*05c6*/ 	.short	(.L_247 - .L_246)
	.align		4
.L_246:
        /*05c8*/ 	.word	index@(_Z37addHprodOneMinusMaskColumnBroadcastediiPKfS0_Pf)
        /*05cc*/ 	.word	0x00000000


	//----- nvinfo : EIATTR_MIN_STACK_SIZE
	.align		4
.L_247:
        /*05d0*/ 	.byte	0x04, 0x12
        /*05d2*/ 	.short	(.L_249 - .L_248)
	.align		4
.L_248:
        /*05d4*/ 	.word	index@(_Z20addHprodOneMinusMaskiPKfS0_Pf)
        /*05d8*/ 	.word	0x00000000


	//----- nvinfo : EIATTR_MIN_STACK_SIZE
	.align		4
.L_249:
        /*05dc*/ 	.byte	0x04, 0x12
        /*05de*/ 	.short	(.L_251 - .L_250)
	.align		4
.L_250:
        /*05e0*/ 	.word	index@(_Z37assignMaskedAdditionColumnBroadcastediiPKfS0_S0_Pf)
        /*05e4*/ 	.word	0x00000000


	//----- nvinfo : EIATTR_MIN_STACK_SIZE
	.align		4
.L_251:
        /*05e8*/ 	.byte	0x04, 0x12
        /*05ea*/ 	.short	(.L_253 - .L_252)
	.align		4
.L_252:
        /*05ec*/ 	.word	index@(_Z20assignMaskedAdditioniPKfS0_S0_Pf)
        /*05f0*/ 	.word	0x00000000


	//----- nvinfo : EIATTR_MIN_STACK_SIZE
	.align		4
.L_253:
        /*05f4*/ 	.byte	0x04, 0x12
        /*05f6*/ 	.short	(.L_255 - .L_254)
	.align		4
.L_254:
        /*05f8*/ 	.word	index@(_Z12addMaskZerosiPKfS0_Pf)
        /*05fc*/ 	.word	0x00000000


	//----- nvinfo : EIATTR_MIN_STACK_SIZE
	.align		4
.L_255:
        /*0600*/ 	.byte	0x04, 0x12
        /*0602*/ 	.short	(.L_257 - .L_256)
	.align		4
.L_256:
        /*0604*/ 	.word	index@(_Z9maskZerosiPKfS0_Pf)
        /*0608*/ 	.word	0x00000000


	//----- nvinfo : EIATTR_MIN_STACK_SIZE
	.align		4
.L_257:
        /*060c*/ 	.byte	0x04, 0x12
        /*060e*/ 	.short	(.L_259 - .L_258)
	.align		4
.L_258:
        /*0610*/ 	.word	index@(_Z7dropoutifPKfS0_Pf)
        /*0614*/ 	.word	0x00000000


	//----- nvinfo : EIATTR_MIN_STACK_SIZE
	.align		4
.L_259:
        /*0618*/ 	.byte	0x04, 0x12
        /*061a*/ 	.short	(.L_261 - .L_260)
	.align		4
.L_260:
        /*061c*/ 	.word	index@(_Z16sequentiallyTileiPKfPPfi)
        /*0620*/ 	.word	0x00000000


	//----- nvinfo : EIATTR_MIN_STACK_SIZE
	.align		4
.L_261:
        /*0624*/ 	.byte	0x04, 0x12
        /*0626*/ 	.short	(.L_263 - .L_262)
	.align		4
.L_262:
        /*0628*/ 	.word	index@(_Z27assignSequentialWeightedSumiiPPKfS0_iPf)
        /*062c*/ 	.word	0x00000000


	//----- nvinfo : EIATTR_MIN_STACK_SIZE
	.align		4
.L_263:
        /*0630*/ 	.byte	0x04, 0x12
        /*0632*/ 	.short	(.L_265 - .L_264)
	.align		4
.L_264:
        /*0634*/ 	.word	index@(_Z26assignSequentialSumPoolingiiPPKfiPf)
        /*0638*/ 	.word	0x00000000


	//----- nvinfo : EIATTR_MIN_STACK_SIZE
	.align		4
.L_265:
        /*063c*/ 	.byte	0x04, 0x12
        /*063e*/ 	.short	(.L_267 - .L_266)
	.align		4
.L_266:
        /*0640*/ 	.word	index@(_Z27assignSequentialMeanPoolingiiPPKfiPf)
        /*0644*/ 	.word	0x00000000


	//----- nvinfo : EIATTR_MIN_STACK_SIZE
	.align		4
.L_267:
        /*0648*/ 	.byte	0x04, 0x12
        /*064a*/ 	.short	(.L_269 - .L_268)
	.align		4
.L_268:
        /*064c*/ 	.word	index@(_Z22addSoftmaxCeDerivativeiiPKfPKiPf)
        /*0650*/ 	.word	0x00000000


	//----- nvinfo : EIATTR_MIN_STACK_SIZE
	.align		4
.L_269:
        /*0654*/ 	.byte	0x04, 0x12
        /*0656*/ 	.short	(.L_271 - .L_270)
	.align		4
.L_270:
        /*0658*/ 	.word	index@(_Z19softmaxCeDerivativeiiPKfPKiPf)
        /*065c*/ 	.word	0x00000000


	//----- nvinfo : EIATTR_MIN_STACK_SIZE
	.align		4
.L_271:
        /*0660*/ 	.byte	0x04, 0x12
        /*0662*/ 	.short	(.L_273 - .L_272)
	.align		4
.L_272:
        /*0664*/ 	.word	index@(_Z20addScaledSubtractionifPKfS0_Pf)
        /*0668*/ 	.word	0x00000000


	//----- nvinfo : EIATTR_MIN_STACK_SIZE
	.align		4
.L_273:
        /*066c*/ 	.byte	0x04, 0x12
        /*066e*/ 	.short	(.L_275 - .L_274)
	.align		4
.L_274:
        /*0670*/ 	.word	index@(_Z23assignScaledSubtractionifPKfS0_Pf)
        /*0674*/ 	.word	0x00000000


	//----- nvinfo : EIATTR_MIN_STACK_SIZE
	.align		4
.L_275:
        /*0678*/ 	.byte	0x04, 0x12
        /*067a*/ 	.short	(.L_277 - .L_276)
	.align		4
.L_276:
        /*067c*/ 	.word	index@(_Z20assignScaledAdditionifPKfS0_Pf)
        /*0680*/ 	.word	0x00000000


	//----- nvinfo : EIATTR_MIN_STACK_SIZE
	.align		4
.L_277:
        /*0684*/ 	.byte	0x04, 0x12
        /*0686*/ 	.short	(.L_279 - .L_278)
	.align		4
.L_278:
        /*0688*/ 	.word	index@(_Z23matrixVectorRowAdditioniiPKffS0_Pf)
        /*068c*/ 	.word	0x00000000


	//----- nvinfo : EIATTR_MIN_STACK_SIZE
	.align		4
.L_279:
        /*0690*/ 	.byte	0x04, 0x12
        /*0692*/ 	.short	(.L_281 - .L_280)
	.align		4
.L_280:
        /*0694*/ 	.word	index@(_Z10maskedFillifPKffPf)
        /*0698*/ 	.word	0x00000000


	//----- nvinfo : EIATTR_MIN_STACK_SIZE
	.align		4
.L_281:
        /*069c*/ 	.byte	0x04, 0x12
        /*069e*/ 	.short	(.L_283 - .L_282)
	.align		4
.L_282:
        /*06a0*/ 	.word	index@(_Z4fillifPf)
        /*06a4*/ 	.word	0x00000000


	//----- nvinfo : EIATTR_MIN_STACK_SIZE
	.align		4
.L_283:
        /*06a8*/ 	.byte	0x04, 0x12
        /*06aa*/ 	.short	(.L_285 - .L_284)
	.align		4
.L_284:
        /*06ac*/ 	.word	index@(_Z5scaleiPKffPf)
        /*06b0*/ 	.word	0x00000000


	//----- nvinfo : EIATTR_MIN_STACK_SIZE
	.align		4
.L_285:
        /*06b4*/ 	.byte	0x04, 0x12
        /*06b6*/ 	.short	(.L_287 - .L_286)
	.align		4
.L_286:
        /*06b8*/ 	.word	index@(_Z6addSumiPPKfiPf)
        /*06bc*/ 	.word	0x00000000


	//----- nvinfo : EIATTR_MIN_STACK_SIZE
	.align		4
.L_287:
        /*06c0*/ 	.byte	0x04, 0x12
        /*06c2*/ 	.short	(.L_289 - .L_288)
	.align		4
.L_288:
        /*06c4*/ 	.word	index@(_Z9assignSumiPPKfiPf)
        /*06c8*/ 	.word	0x00000000


	//----- nvinfo : EIATTR_MIN_STACK_SIZE
	.align		4
.L_289:
        /*06cc*/ 	.byte	0x04, 0x12
        /*06ce*/ 	.short	(.L_291 - .L_290)
	.align		4
.L_290:
        /*06d0*/ 	.word	index@(_Z18addScaledRowsSliceiifPKfPKiiPf)
        /*06d4*/ 	.word	0x00000000


	//----- nvinfo : EIATTR_MIN_STACK_SIZE
	.align		4
.L_291:
        /*06d8*/ 	.byte	0x04, 0x12
        /*06da*/ 	.short	(.L_293 - .L_292)
	.align		4
.L_292:
        /*06dc*/ 	.word	index@(_Z21addScaledColumnsSliceiifPKfPKiPf)
        /*06e0*/ 	.word	0x00000000


	//----- nvinfo : EIATTR_MIN_STACK_SIZE
	.align		4
.L_293:
        /*06e4*/ 	.byte	0x04, 0x12
        /*06e6*/ 	.short	(.L_295 - .L_294)
	.align		4
.L_294:
        /*06e8*/ 	.word	index@(_Z24addScaledHadamardProductiPKfS0_ffPf)
        /*06ec*/ 	.word	0x00000000


	//----- nvinfo : EIATTR_MIN_STACK_SIZE
	.align		4
.L_295:
        /*06f0*/ 	.byte	0x04, 0x12
        /*06f2*/ 	.short	(.L_297 - .L_296)
	.align		4
.L_296:
        /*06f4*/ 	.word	index@(_Z18addHadamardProductiPKfS0_S0_fPf)
        /*06f8*/ 	.word	0x00000000


	//----- nvinfo : EIATTR_MIN_STACK_SIZE
	.align		4
.L_297:
        /*06fc*/ 	.byte	0x04, 0x12
        /*06fe*/ 	.short	(.L_299 - .L_298)
	.align		4
.L_298:
        /*0700*/ 	.word	index@(_Z18addHadamardProductiPKfS0_fPf)
        /*0704*/ 	.word	0x00000000


	//----- nvinfo : EIATTR_MIN_STACK_SIZE
	.align		4
.L_299:
        /*0708*/ 	.byte	0x04, 0x12
        /*070a*/ 	.short	(.L_301 - .L_300)
	.align		4
.L_300:
        /*070c*/ 	.word	index@(_Z15hadamardProductiPKfS0_S0_Pf)
        /*0710*/ 	.word	0x00000000


	//----- nvinfo : EIATTR_MIN_STACK_SIZE
	.align		4
.L_301:
        /*0714*/ 	.byte	0x04, 0x12
        /*0716*/ 	.short	(.L_303 - .L_302)
	.align		4
.L_302:
        /*0718*/ 	.word	index@(_Z15hadamardProductiPKfS0_Pf)
        /*071c*/ 	.word	0x00000000


	//----- nvinfo : EIATTR_MIN_STACK_SIZE
	.align		4
.L_303:
        /*0720*/ 	.byte	0x04, 0x12
        /*0722*/ 	.short	(.L_305 - .L_304)
	.align		4
.L_304:
        /*0724*/ 	.word	index@(_Z8sumHprodiPKfS0_S0_S0_S0_S0_S0_S0_S0_S0_S0_Pf)
        /*0728*/ 	.word	0x00000000


	//----- nvinfo : EIATTR_MIN_STACK_SIZE
	.align		4
.L_305:
        /*072c*/ 	.byte	0x04, 0x12
        /*072e*/ 	.short	(.L_307 - .L_306)
	.align		4
.L_306:
        /*0730*/ 	.word	index@(_Z8sumHprodiPKfS0_S0_S0_S0_Pf)
        /*0734*/ 	.word	0x00000000


	//----- nvinfo : EIATTR_MIN_STACK_SIZE
	.align		4
.L_307:
        /*0738*/ 	.byte	0x04, 0x12
        /*073a*/ 	.short	(.L_309 - .L_308)
	.align		4
.L_308:
        /*073c*/ 	.word	index@(_Z8sumHprodiPKfS0_S0_S0_Pf)
        /*0740*/ 	.word	0x00000000


	//----- nvinfo : EIATTR_MIN_STACK_SIZE
	.align		4
.L_309:
        /*0744*/ 	.byte	0x04, 0x12
        /*0746*/ 	.short	(.L_311 - .L_310)
	.align		4
.L_310:
        /*0748*/ 	.word	index@(_Z8hprodSumiiPKfS0_Pf)
        /*074c*/ 	.word	0x00000000


	//----- nvinfo : EIATTR_MIN_STACK_SIZE
	.align		4
.L_311:
        /*0750*/ 	.byte	0x04, 0x12
        /*0752*/ 	.short	(.L_313 - .L_312)
	.align		4
.L_312:
        /*0754*/ 	.word	index@(_Z12columnArgmaxiiPKfPi)
        /*0758*/ 	.word	0x00000000


	//----- nvinfo : EIATTR_MIN_STACK_SIZE
	.align		4
.L_313:
        /*075c*/ 	.byte	0x04, 0x12
        /*075e*/ 	.short	(.L_315 - .L_314)
	.align		4
.L_314:
        /*0760*/ 	.word	index@(_Z24slicedRowsBatchScaledAddPKiiifPrPKfiiPf)
        /*0764*/ 	.word	0x00000000


	//----- nvinfo : EIATTR_MIN_STACK_SIZE
	.align		4
.L_315:
        /*0768*/ 	.byte	0x04, 0x12
        /*076a*/ 	.short	(.L_317 - .L_316)
	.align		4
.L_316:
        /*076c*/ 	.word	index@(_Z14sliceRowsBatchPKiiiPKfiiPrPf)
        /*0770*/ 	.word	0x00000000


	//----- nvinfo : EIATTR_MIN_STACK_SIZE
	.align		4
.L_317:
        /*0774*/ 	.byte	0x04, 0x12
        /*0776*/ 	.short	(.L_319 - .L_318)
	.align		4
.L_318:
        /*0778*/ 	.word	index@(_Z24sliceColumnsAndTransposeiiPKiPKfPf)
        /*077c*/ 	.word	0x00000000


	//----- nvinfo : EIATTR_MIN_STACK_SIZE
	.align		4
.L_319:
        /*0780*/ 	.byte	0x04, 0x12
        /*0782*/ 	.short	(.L_321 - .L_320)
	.align		4
.L_320:
        /*0784*/ 	.word	index@(_Z12sliceColumnsiiPKiPKfPf)
        /*0788*/ 	.word	0x00000000
.L_321:


//--------------------- .nv.compat                --------------------------
	.section	.nv.compat,"",@"SHT_CUDA_COMPAT_INFO"
	.align	4
        /*0000*/ 	.byte	0x02, 0x09, 0x00, 0x00, 0x02, 0x02, 0x01, 0x00, 0x02, 0x05, 0x05, 0x00, 0x03, 0x07, 0x01, 0x01
        /*0010*/ 	.byte	0x02, 0x03, 0x00, 0x00, 0x02, 0x06, 0x01, 0x00, 0x04, 0x0b, 0x08, 0x00, 0x01, 0x00, 0x00, 0x00
        /*0020*/ 	.byte	0x00, 0x00, 0x00, 0x00


//--------------------- .nv.info._Z9sliceRowsIiEviPKiPKT_iiPS2_ --------------------------
	.section	.nv.info._Z9sliceRowsIiEviPKiPKT_iiPS2_,"",@"SHT_CUDA_INFO"
	.sectionflags	@""
	.align	4


	//----- nvinfo : EIATTR_CUDA_API_VERSION
	.align		4
        /*0000*/ 	.byte	0x04, 0x37
        /*0002*/ 	.short	(.L_323 - .L_322)
.L_322:
        /*0004*/ 	.word	0x00000082


	//----- nvinfo : EIATTR_KPARAM_INFO
	.align		4
.L_323:
        /*0008*/ 	.byte	0x04, 0x17
        /*000a*/ 	.short	(.L_325 - .L_324)
.L_324:
        /*000c*/ 	.word	0x00000000
        /*0010*/ 	.short	0x0005
        /*0012*/ 	.short	0x0020
        /*0014*/ 	.byte	0x00, 0xf5, 0x21, 0x00


	//----- nvinfo : EIATTR_KPARAM_INFO
	.align		4
.L_325:
        /*0018*/ 	.byte	0x04, 0x17
        /*001a*/ 	.short	(.L_327 - .L_326)
.L_326:
        /*001c*/ 	.word	0x00000000
        /*0020*/ 	.short	0x0004
        /*0022*/ 	.short	0x001c
        /*0024*/ 	.byte	0x00, 0xf0, 0x11, 0x00


	//----- nvinfo : EIATTR_KPARAM_INFO
	.align		4
.L_327:
        /*0028*/ 	.byte	0x04, 0x17
        /*002a*/ 	.short	(.L_329 - .L_328)
.L_328:
        /*002c*/ 	.word	0x00000000
        /*0030*/ 	.short	0x0003
        /*0032*/ 	.short	0x0018
        /*0034*/ 	.byte	0x00, 0xf0, 0x11, 0x00


	//----- nvinfo : EIATTR_KPARAM_INFO
	.align		4
.L_329:
        /*0038*/ 	.byte	0x04, 0x17
        /*003a*/ 	.short	(.L_331 - .L_330)
.L_330:
        /*003c*/ 	.word	0x00000000
        /*0040*/ 	.short	0x0002
        /*0042*/ 	.short	0x0010
        /*0044*/ 	.byte	0x00, 0xf5, 0x21, 0x00


	//----- nvinfo : EIATTR_KPARAM_INFO
	.align		4
.L_331:
        /*0048*/ 	.byte	0x04, 0x17
        /*004a*/ 	.short	(.L_333 - .L_332)
.L_332:
        /*004c*/ 	.word	0x00000000
        /*0050*/ 	.short	0x0001
        /*0052*/ 	.short	0x0008
        /*0054*/ 	.byte	0x00, 0xf5, 0x21, 0x00


	//----- nvinfo : EIATTR_KPARAM_INFO
	.align		4
.L_333:
        /*0058*/ 	.byte	0x04, 0x17
        /*005a*/ 	.short	(.L_335 - .L_334)
.L_334:
        /*005c*/ 	.word	0x00000000
        /*0060*/ 	.short	0x0000
        /*0062*/ 	.short	0x0000
        /*0064*/ 	.byte	0x00, 0xf0, 0x11, 0x00


	//----- nvinfo : EIATTR_SPARSE_MMA_MASK
	.align		4
.L_335:
        /*0068*/ 	.byte	0x03, 0x50
        /*006a*/ 	.short	0x0000


	//----- nvinfo : EIATTR_MAXREG_COUNT
	.align		4
        /*006c*/ 	.byte	0x03, 0x1b
        /*006e*/ 	.short	0x00ff


	//----- nvinfo : EIATTR_MERCURY_ISA_VERSION
	.align		4
        /*0070*/ 	.byte	0x03, 0x5f
        /*0072*/ 	.short	0x0101


	//----- nvinfo : EIATTR_VRC_CTA_INIT_COUNT
	.align		4
        /*0074*/ 	.byte	0x02, 0x4a
	.zero		1
	.zero		1


	//----- nvinfo : EIATTR_EXIT_INSTR_OFFSETS
	.align		4
        /*0078*/ 	.byte	0x04, 0x1c
        /*007a*/ 	.short	(.L_337 - .L_336)


	//   ....[0]....
.L_336:
        /*007c*/ 	.word	0x000000b0


	//   ....[1]....
        /*0080*/ 	.word	0x000005a0


	//   ....[2]....
        /*0084*/ 	.word	0x00000d30


	//----- nvinfo : EIATTR_CRS_STACK_SIZE
	.align		4
.L_337:
        /*0088*/ 	.byte	0x04, 0x1e
        /*008a*/ 	.short	(.L_339 - .L_338)
.L_338:
        /*008c*/ 	.word	0x00000000


	//----- nvinfo : EIATTR_CBANK_PARAM_SIZE
	.align		4
.L_339:
        /*0090*/ 	.byte	0x03, 0x19
        /*0092*/ 	.short	0x0028


	//----- nvinfo : EIATTR_PARAM_CBANK
	.align		4
        /*0094*/ 	.byte	0x04, 0x0a
        /*0096*/ 	.short	(.L_341 - .L_340)
	.align		4
.L_340:
        /*0098*/ 	.word	index@(.nv.constant0._Z9sliceRowsIiEviPKiPKT_iiPS2_)
        /*009c*/ 	.short	0x0380
        /*009e*/ 	.short	0x0028


	//----- nvinfo : EIATTR_SW_WAR
	.align		4
.L_341:
        /*00a0*/ 	.byte	0x04, 0x36
        /*00a2*/ 	.short	(.L_343 - .L_342)
.L_342:
        /*00a4*/ 	.word	0x00000008
.L_343:


//--------------------- .nv.info._Z9sliceRowsIfEviPKiPKT_iiPS2_ --------------------------
	.section	.nv.info._Z9sliceRowsIfEviPKiPKT_iiPS2_,"",@"SHT_CUDA_INFO"
	.sectionflags	@""
	.align	4


	//----- nvinfo : EIATTR_CUDA_API_VERSION
	.align		4
        /*0000*/ 	.byte	0x04, 0x37
        /*0002*/ 	.short	(.L_345 - .L_344)
.L_344:
        /*0004*/ 	.word	0x00000082


	//----- nvinfo : EIATTR_KPARAM_INFO
	.align		4
.L_345:
        /*0008*/ 	.byte	0x04, 0x17
        /*000a*/ 	.short	(.L_347 - .L_346)
.L_346:
        /*000c*/ 	.word	0x00000000
        /*0010*/ 	.short	0x0005
        /*0012*/ 	.short	0x0020
        /*0014*/ 	.byte	0x00, 0xf5, 0x21, 0x00


	//----- nvinfo : EIATTR_KPARAM_INFO
	.align		4
.L_347:
        /*0018*/ 	.byte	0x04, 0x17
        /*001a*/ 	.short	(.L_349 - .L_348)
.L_348:
        /*001c*/ 	.word	0x00000000
        /*0020*/ 	.short	0x0004
        /*0022*/ 	.short	0x001c
        /*0024*/ 	.byte	0x00, 0xf0, 0x11, 0x00


	//----- nvinfo : EIATTR_KPARAM_INFO
	.align		4
.L_349:
        /*0028*/ 	.byte	0x04, 0x17
        /*002a*/ 	.short	(.L_351 - .L_350)
.L_350:
        /*002c*/ 	.word	0x00000000
        /*0030*/ 	.short	0x0003
        /*0032*/ 	.short	0x0018
        /*0034*/ 	.byte	0x00, 0xf0, 0x11, 0x00


	//----- nvinfo : EIATTR_KPARAM_INFO
	.align		4
.L_351:
        /*0038*/ 	.byte	0x04, 0x17
        /*003a*/ 	.short	(.L_353 - .L_352)
.L_352:
        /*003c*/ 	.word	0x00000000
        /*0040*/ 	.short	0x0002
        /*0042*/ 	.short	0x0010
        /*0044*/ 	.byte	0x00, 0xf5, 0x21, 0x00


	//----- nvinfo : EIATTR_KPARAM_INFO
	.align		4
.L_353:
        /*0048*/ 	.byte	0x04, 0x17
        /*004a*/ 	.short	(.L_355 - .L_354)
.L_354:
        /*004c*/ 	.word	0x00000000
        /*0050*/ 	.short	0x0001
        /*0052*/ 	.short	0x0008
        /*0054*/ 	.byte	0x00, 0xf5, 0x21, 0x00


	//----- nvinfo : EIATTR_KPARAM_INFO
	.align		4
.L_355:
        /*0058*/ 	.byte	0x04, 0x17
        /*005a*/ 	.short	(.L_357 - .L_356)
.L_356:
        /*005c*/ 	.word	0x00000000
        /*0060*/ 	.short	0x0000
        /*0062*/ 	.short	0x0000
        /*0064*/ 	.byte	0x00, 0xf0, 0x11, 0x00


	//----- nvinfo : EIATTR_SPARSE_MMA_MASK
	.align		4
.L_357:
        /*0068*/ 	.byte	0x03, 0x50
        /*006a*/ 	.short	0x0000


	//----- nvinfo : EIATTR_MAXREG_COUNT
	.align		4
        /*006c*/ 	.byte	0x03, 0x1b
        /*006e*/ 	.short	0x00ff


	//----- nvinfo : EIATTR_MERCURY_ISA_VERSION
	.align		4
        /*0070*/ 	.byte	0x03, 0x5f
        /*0072*/ 	.short	0x0101


	//----- nvinfo : EIATTR_VRC_CTA_INIT_COUNT
	.align		4
        /*0074*/ 	.byte	0x02, 0x4a
	.zero		1
	.zero		1


	//----- nvinfo : EIATTR_EXIT_INSTR_OFFSETS
	.align		4
        /*0078*/ 	.byte	0x04, 0x1c
        /*007a*/ 	.short	(.L_359 - .L_358)


	//   ....[0]....
.L_358:
        /*007c*/ 	.word	0x000000b0


	//   ....[1]....
        /*0080*/ 	.word	0x000005a0


	//   ....[2]....
        /*0084*/ 	.word	0x00000d30


	//----- nvinfo : EIATTR_CRS_STACK_SIZE
	.align		4
.L_359:
        /*0088*/ 	.byte	0x04, 0x1e
        /*008a*/ 	.short	(.L_361 - .L_360)
.L_360:
        /*008c*/ 	.word	0x00000000


	//----- nvinfo : EIATTR_CBANK_PARAM_SIZE
	.align		4
.L_361:
        /*0090*/ 	.byte	0x03, 0x19
        /*0092*/ 	.short	0x0028


	//----- nvinfo : EIATTR_PARAM_CBANK
	.align		4
        /*0094*/ 	.byte	0x04, 0x0a
        /*0096*/ 	.short	(.L_363 - .L_362)
	.align		4
.L_362:
        /*0098*/ 	.word	index@(.nv.constant0._Z9sliceRowsIfEviPKiPKT_iiPS2_)
        /*009c*/ 	.short	0x0380
        /*009e*/ 	.short	0x0028


	//----- nvinfo : EIATTR_SW_WAR
	.align		4
.L_363:
        /*00a0*/ 	.byte	0x04, 0x36
        /*00a2*/ 	.short	(.L_365 - .L_364)
.L_364:
        /*00a4*/ 	.word	0x00000008
.L_365:


//--------------------- .nv.info._Z9transposeIiEviiPKT_PS0_ --------------------------
	.section	.nv.info._Z9transposeIiEviiPKT_PS0_,"",@"SHT_CUDA_INFO"
	.sectionflags	@""
	.align	4


	//----- nvinfo : EIATTR_CUDA_API_VERSION
	.align		4
        /*0000*/ 	.byte	0x04, 0x37
        /*0002*/ 	.short	(.L_367 - .L_366)
.L_366:
        /*0004*/ 	.word	0x00000082


	//----- nvinfo : EIATTR_KPARAM_INFO
	.align		4
.L_367:
        /*0008*/ 	.byte	0x04, 0x17
        /*000a*/ 	.short	(.L_369 - .L_368)
.L_368:
        /*000c*/ 	.word	0x00000000
        /*0010*/ 	.short	0x0003
        /*0012*/ 	.short	0x0010
        /*0014*/ 	.byte	0x00, 0xf5, 0x21, 0x00


	//----- nvinfo : EIATTR_KPARAM_INFO
	.align		4
.L_369:
        /*0018*/ 	.byte	0x04, 0x17
        /*001a*/ 	.short	(.L_371 - .L_370)
.L_370:
        /*001c*/ 	.word	0x00000000
        /*0020*/ 	.short	0x0002
        /*0022*/ 	.short	0x0008
        /*0024*/ 	.byte	0x00, 0xf5, 0x21, 0x00


	//----- nvinfo : EIATTR_KPARAM_INFO
	.align		4
.L_371:
        /*0028*/ 	.byte	0x04, 0x17
        /*002a*/ 	.short	(.L_373 - .L_372)
.L_372:
        /*002c*/ 	.word	0x00000000
        /*0030*/ 	.short	0x0001
        /*0032*/ 	.short	0x0004
        /*0034*/ 	.byte	0x00, 0xf0, 0x11, 0x00


	//----- nvinfo : EIATTR_KPARAM_INFO
	.align		4
.L_373:
        /*0038*/ 	.byte	0x04, 0x17
        /*003a*/ 	.short	(.L_375 - .L_374)
.L_374:
        /*003c*/ 	.word	0x00000000
        /*0040*/ 	.short	0x0000
        /*0042*/ 	.short	0x0000
        /*0044*/ 	.byte	0x00, 0xf0, 0x11, 0x00


	//----- nvinfo : EIATTR_SPARSE_MMA_MASK
	.align		4
.L_375:
        /*0048*/ 	.byte	0x03, 0x50
        /*004a*/ 	.short	0x0000


	//----- nvinfo : EIATTR_MAXREG_COUNT
	.align		4
        /*004c*/ 	.byte	0x03, 0x1b
        /*004e*/ 	.short	0x00ff


	//----- nvinfo : EIATTR_MERCURY_ISA_VERSION
	.align		4
        /*0050*/ 	.byte	0x03, 0x5f
        /*0052*/ 	.short	0x0101


	//----- nvinfo : EIATTR_VRC_CTA_INIT_COUNT
	.align		4
        /*0054*/ 	.byte	0x02, 0x4a
	.zero		1
	.zero		1


	//----- nvinfo : EIATTR_EXIT_INSTR_OFFSETS
	.align		4
        /*0058*/ 	.byte	0x04, 0x1c
        /*005a*/ 	.short	(.L_377 - .L_376)


	//   ....[0]....
.L_376:
        /*005c*/ 	.word	0x000000b0


	//   ....[1]....
        /*0060*/ 	.word	0x00000570


	//   ....[2]....
        /*0064*/ 	.word	0x00000c80


	//----- nvinfo : EIATTR_CRS_STACK_SIZE
	.align		4
.L_377:
        /*0068*/ 	.byte	0x04, 0x1e
        /*006a*/ 	.short	(.L_379 - .L_378)
.L_378:
        /*006c*/ 	.word	0x00000000


	//----- nvinfo : EIATTR_CBANK_PARAM_SIZE
	.align		4
.L_379:
        /*0070*/ 	.byte	0x03, 0x19
        /*0072*/ 	.short	0x0018


	//----- nvinfo : EIATTR_PARAM_CBANK
	.align		4
        /*0074*/ 	.byte	0x04, 0x0a
        /*0076*/ 	.short	(.L_381 - .L_380)
	.align		4
.L_380:
        /*0078*/ 	.word	index@(.nv.constant0._Z9transposeIiEviiPKT_PS0_)
        /*007c*/ 	.short	0x0380
        /*007e*/ 	.short	0x0018


	//----- nvinfo : EIATTR_SW_WAR
	.align		4
.L_381:
        /*0080*/ 	.byte	0x04, 0x36
        /*0082*/ 	.short	(.L_383 - .L_382)
.L_382:
        /*0084*/ 	.word	0x00000008
.L_383:


//--------------------- .nv.info._Z9transposeIfEviiPKT_PS0_ --------------------------
	.section	.nv.info._Z9transposeIfEviiPKT_PS0_,"",@"SHT_CUDA_INFO"
	.sectionflags	@""
	.align	4


	//----- nvinfo : EIATTR_CUDA_API_VERSION
	.align		4
        /*0000*/ 	.byte	0x04, 0x37
        /*0002*/ 	.short	(.L_385 - .L_384)
.L_384:
        /*0004*/ 	.word	0x00000082


	//----- nvinfo : EIATTR_KPARAM_INFO
	.align		4
.L_385:
        /*0008*/ 	.byte	0x04, 0x17
        /*000a*/ 	.short	(.L_387 - .L_386)
.L_386:
        /*000c*/ 	.word	0x00000000
        /*0010*/ 	.short	0x0003
        /*0012*/ 	.short	0x0010
        /*0014*/ 	.byte	0x00, 0xf5, 0x21, 0x00


	//----- nvinfo : EIATTR_KPARAM_INFO
	.align		4
.L_387:
        /*0018*/ 	.byte	0x04, 0x17
        /*001a*/ 	.short	(.L_389 - .L_388)
.L_388:
        /*001c*/ 	.word	0x00000000
        /*0020*/ 	.short	0x0002
        /*0022*/ 	.short	0x0008
        /*0024*/ 	.byte	0x00, 0xf5, 0x21, 0x00


	//----- nvinfo : EIATTR_KPARAM_INFO
	.align		4
.L_389:
        /*0028*/ 	.byte	0x04, 0x17
        /*002a*/ 	.short	(.L_391 - .L_390)
.L_390:
        /*002c*/ 	.word	0x00000000
        /*0030*/ 	.short	0x0001
        /*0032*/ 	.short	0x0004
        /*0034*/ 	.byte	0x00, 0xf0, 0x11, 0x00


	//----- nvinfo : EIATTR_KPARAM_INFO
	.align		4
.L_391:
        /*0038*/ 	.byte	0x04, 0x17
        /*003a*/ 	.short	(.L_393 - .L_392)
.L_392:
        /*003c*/ 	.word	0x00000000
        /*0040*/ 	.short	0x0000
        /*0042*/ 	.short	0x0000
        /*0044*/ 	.byte	0x00, 0xf0, 0x11, 0x00


	//----- nvinfo : EIATTR_SPARSE_MMA_MASK
	.align		4
.L_393:
        /*0048*/ 	.byte	0x03, 0x50
        /*004a*/ 	.short	0x0000


	//----- nvinfo : EIATTR_MAXREG_COUNT
	.align		4
        /*004c*/ 	.byte	0x03, 0x1b
        /*004e*/ 	.short	0x00ff


	//----- nvinfo : EIATTR_MERCURY_ISA_VERSION
	.align		4
        /*0050*/ 	.byte	0x03, 0x5f
        /*0052*/ 	.short	0x0101


	//----- nvinfo : EIATTR_VRC_CTA_INIT_COUNT
	.align		4
        /*0054*/ 	.byte	0x02, 0x4a
	.zero		1
	.zero		1


	//----- nvinfo : EIATTR_EXIT_INSTR_OFFSETS
	.align		4
        /*0058*/ 	.byte	0x04, 0x1c
        /*005a*/ 	.short	(.L_395 - .L_394)


	//   ....[0]....
.L_394:
        /*005c*/ 	.word	0x000000b0


	//   ....[1]....
        /*0060*/ 	.word	0x00000570


	//   ....[2]....
        /*0064*/ 	.word	0x00000c80


	//----- nvinfo : EIATTR_CRS_STACK_SIZE
	.align		4
.L_395:
        /*0068*/ 	.byte	0x04, 0x1e
        /*006a*/ 	.short	(.L_397 - .L_396)
.L_396:
        /*006c*/ 	.word	0x00000000


	//----- nvinfo : EIATTR_CBANK_PARAM_SIZE
	.align		4
.L_397:
        /*0070*/ 	.byte	0x03, 0x19
        /*0072*/ 	.short	0x0018


	//----- nvinfo : EIATTR_PARAM_CBANK
	.align		4
        /*0074*/ 	.byte	0x04, 0x0a
        /*0076*/ 	.short	(.L_399 - .L_398)
	.align		4
.L_398:
        /*0078*/ 	.word	index@(.nv.constant0._Z9transposeIfEviiPKT_PS0_)
        /*007c*/ 	.short	0x0380
        /*007e*/ 	.short	0x0018


	//----- nvinfo : EIATTR_SW_WAR
	.align		4
.L_399:
        /*0080*/ 	.byte	0x04, 0x36
        /*0082*/ 	.short	(.L_401 - .L_400)
.L_400:
        /*0084*/ 	.word	0x00000008
.L_401:


//--------------------- .nv.info._Z4clipiffPKfPf  --------------------------
	.section	.nv.info._Z4clipiffPKfPf,"",@"SHT_CUDA_INFO"
	.sectionflags	@""
	.align	4


	//----- nvinfo : EIATTR_CUDA_API_VERSION
	.align		4
        /*0000*/ 	.byte	0x04, 0x37
        /*0002*/ 	.short	(.L_403 - .L_402)
.L_402:
        /*0004*/ 	.word	0x00000082


	//----- nvinfo : EIATTR_KPARAM_INFO
	.align		4
.L_403:
        /*0008*/ 	.byte	0x04, 0x17
        /*000a*/ 	.short	(.L_405 - .L_404)
.L_404:
        /*000c*/ 	.word	0x00000000
        /*0010*/ 	.short	0x0004
        /*0012*/ 	.short	0x0018
        /*0014*/ 	.byte	0x00, 0xf5, 0x21, 0x00


	//----- nvinfo : EIATTR_KPARAM_INFO
	.align		4
.L_405:
        /*0018*/ 	.byte	0x04, 0x17
        /*001a*/ 	.short	(.L_407 - .L_406)
.L_406:
        /*001c*/ 	.word	0x00000000
        /*0020*/ 	.short	0x0003
        /*0022*/ 	.short	0x0010
        /*0024*/ 	.byte	0x00, 0xf5, 0x21, 0x00


	//----- nvinfo : EIATTR_KPARAM_INFO
	.align		4
.L_407:
        /*0028*/ 	.byte	0x04, 0x17
        /*002a*/ 	.short	(.L_409 - .L_408)
.L_408:
        /*002c*/ 	.word	0x00000000
        /*0030*/ 	.short	0x0002
        /*0032*/ 	.short	0x0008
        /*0034*/ 	.byte	0x00, 0xf0, 0x11, 0x00


	//----- nvinfo : EIATTR_KPARAM_INFO
	.align		4
.L_409:
        /*0038*/ 	.byte	0x04, 0x17
        /*003a*/ 	.short	(.L_411 - .L_410)
.L_410:
        /*003c*/ 	.word	0x00000000
        /*0040*/ 	.short	0x0001
        /*0042*/ 	.short	0x0004
        /*0044*/ 	.byte	0x00, 0xf0, 0x11, 0x00


	//----- nvinfo : EIATTR_KPARAM_INFO
	.align		4
.L_411:
        /*0048*/ 	.byte	0x04, 0x17
        /*004a*/ 	.short	(.L_413 - .L_412)
.L_412:
        /*004c*/ 	.word	0x00000000
        /*0050*/ 	.short	0x0000
        /*0052*/ 	.short	0x0000
        /*0054*/ 	.byte	0x00, 0xf0, 0x11, 0x00


	//----- nvinfo : EIATTR_SPARSE_MMA_MASK
	.align		4
.L_413:
        /*0058*/ 	.byte	0x03, 0x50
        /*005a*/ 	.short	0x0000


	//----- nvinfo : EIATTR_MAXREG_COUNT
	.align		4
        /*005c*/ 	.byte	0x03, 0x1b
        /*005e*/ 	.short	0x00ff


	//----- nvinfo : EIATTR_MERCURY_ISA_VERSION
	.align		4
        /*0060*/ 	.byte	0x03, 0x5f
        /*0062*/ 	.short	0x0101


	//----- nvinfo : EIATTR_VRC_CTA_INIT_COUNT
	.align		4
        /*0064*/ 	.byte	0x02, 0x4a
	.zero		1
	.zero		1


	//----- nvinfo : EIATTR_EXIT_INSTR_OFFSETS
	.align		4
        /*0068*/ 	.byte	0x04, 0x1c
        /*006a*/ 	.short	(.L_415 - .L_414)


	//   ....[0]....
.L_414:
        /*006c*/ 	.word	0x00000070


	//   ....[1]....
        /*0070*/ 	.word	0x000001e0


	//----- nvinfo : EIATTR_CRS_STACK_SIZE
	.align		4
.L_415:
        /*0074*/ 	.byte	0x04, 0x1e
        /*0076*/ 	.short	(.L_417 - .L_416)
.L_416:
        /*0078*/ 	.word	0x00000000


	//----- nvinfo : EIATTR_CBANK_PARAM_SIZE
	.align		4
.L_417:
        /*007c*/ 	.byte	0x03, 0x19
        /*007e*/ 	.short	0x0020


	//----- nvinfo : EIATTR_PARAM_CBANK
	.align		4
        /*0080*/ 	.byte	0x04, 0x0a
        /*0082*/ 	.short	(.L_419 - .L_418)
	.align		4
.L_418:
        /*0084*/ 	.word	index@(.nv.constant0._Z4clipiffPKfPf)
        /*0088*/ 	.short	0x0380
        /*008a*/ 	.short	0x0020


	//----- nvinfo : EIATTR_SW_WAR
	.align		4
.L_419:
        /*008c*/ 	.byte	0x04, 0x36
        /*008e*/ 	.short	(.L_421 - .L_420)
.L_420:
        /*0090*/ 	.word	0x00000008
.L_421:


//--------------------- .nv.info._Z16addScaledDivSqrtifPKfS0_fPf --------------------------
	.section	.nv.info._Z16addScaledDivSqrtifPKfS0_fPf,"",@"SHT_CUDA_INFO"
	.sectionflags	@""
	.align	4


	//----- nvinfo : EIATTR_CUDA_API_VERSION
	.align		4
        /*0000*/ 	.byte	0x04, 0x37
        /*0002*/ 	.short	(.L_423 - .L_422)
.L_422:
        /*0004*/ 	.word	0x00000082


	//----- nvinfo : EIATTR_KPARAM_INFO
	.align		4
.L_423:
        /*0008*/ 	.byte	0x04, 0x17
        /*000a*/ 	.short	(.L_425 - .L_424)
.L_424:
        /*000c*/ 	.word	0x00000000
        /*0010*/ 	.short	0x0005
        /*0012*/ 	.short	0x0020
        /*0014*/ 	.byte	0x00, 0xf5, 0x21, 0x00


	//----- nvinfo : EIATTR_KPARAM_INFO
	.align		4
.L_425:
        /*0018*/ 	.byte	0x04, 0x17
        /*001a*/ 	.short	(.L_427 - .L_426)
.L_426:
        /*001c*/ 	.word	0x00000000
        /*0020*/ 	.short	0x0004
        /*0022*/ 	.short	0x0018
        /*0024*/ 	.byte	0x00, 0xf0, 0x11, 0x00


	//----- nvinfo : EIATTR_KPARAM_INFO
	.align		4
.L_427:
        /*0028*/ 	.byte	0x04, 0x17
        /*002a*/ 	.short	(.L_429 - .L_428)
.L_428:
        /*002c*/ 	.word	0x00000000
        /*0030*/ 	.short	0x0003
        /*0032*/ 	.short	0x0010
        /*0034*/ 	.byte	0x00, 0xf5, 0x21, 0x00


	//----- nvinfo : EIATTR_KPARAM_INFO
	.align		4
.L_429:
        /*0038*/ 	.byte	0x04, 0x17
        /*003a*/ 	.short	(.L_431 - .L_430)
.L_430:
        /*003c*/ 	.word	0x00000000
        /*0040*/ 	.short	0x0002
        /*0042*/ 	.short	0x0008
        /*0044*/ 	.byte	0x00, 0xf5, 0x21, 0x00


	//----- nvinfo : EIATTR_KPARAM_INFO
	.align		4
.L_431:
        /*0048*/ 	.byte	0x04, 0x17
        /*004a*/ 	.short	(.L_433 - .L_432)
.L_432:
        /*004c*/ 	.word	0x00000000
        /*0050*/ 	.short	0x0001
        /*0052*/ 	.short	0x0004
        /*0054*/ 	.byte	0x00, 0xf0, 0x11, 0x00


	//----- nvinfo : EIATTR_KPARAM_INFO
	.align		4
.L_433:
        /*0058*/ 	.byte	0x04, 0x17
        /*005a*/ 	.short	(.L_435 - .L_434)
.L_434:
        /*005c*/ 	.word	0x00000000
        /*0060*/ 	.short	0x0000
        /*0062*/ 	.short	0x0000
        /*0064*/ 	.byte	0x00, 0xf0, 0x11, 0x00


	//----- nvinfo : EIATTR_SPARSE_MMA_MASK
	.align		4
.L_435:
        /*0068*/ 	.byte	0x03, 0x50
        /*006a*/ 	.short	0x0000


	//----- nvinfo : EIATTR_MAXREG_COUNT
	.align		4
        /*006c*/ 	.byte	0x03, 0x1b
        /*006e*/ 	.short	0x00ff


	//----- nvinfo : EIATTR_MERCURY_ISA_VERSION
	.align		4
        /*0070*/ 	.byte	0x03, 0x5f
        /*0072*/ 	.short	0x0101


	//----- nvinfo : EIATTR_VRC_CTA_INIT_COUNT
	.align		4
        /*0074*/ 	.byte	0x02, 0x4a
	.zero		1
	.zero		1


	//----- nvinfo : EIATTR_EXIT_INSTR_OFFSETS
	.align		4
        /*0078*/ 	.byte	0x04, 0x1c
        /*007a*/ 	.short	(.L_437 - .L_436)


	//   ....[0]....
.L_436:
        /*007c*/ 	.word	0x00000090


	//   ....[1]....
        /*0080*/ 	.word	0x00000610


	//   ....[2]....
        /*0084*/ 	.word	0x00000fd0


	//----- nvinfo : EIATTR_CRS_STACK_SIZE
	.align		4
.L_437:
        /*0088*/ 	.byte	0x04, 0x1e
        /*008a*/ 	.short	(.L_439 - .L_438)
.L_438:
        /*008c*/ 	.word	0x00000000


	//----- nvinfo : EIATTR_CBANK_PARAM_SIZE
	.align		4
.L_439:
        /*0090*/ 	.byte	0x03, 0x19
        /*0092*/ 	.short	0x0028


	//----- nvinfo : EIATTR_PARAM_CBANK
	.align		4
        /*0094*/ 	.byte	0x04, 0x0a
        /*0096*/ 	.short	(.L_441 - .L_440)
	.align		4
.L_440:
        /*0098*/ 	.word	index@(.nv.constant0._Z16addScaledDivSqrtifPKfS0_fPf)
        /*009c*/ 	.short	0x0380
        /*009e*/ 	.short	0x0028


	//----- nvinfo : EIATTR_SW_WAR
	.align		4
.L_441:
        /*00a0*/ 	.byte	0x04, 0x36
        /*00a2*/ 	.short	(.L_443 - .L_442)
.L_442:
        /*00a4*/ 	.word	0x00000008
.L_443:


//--------------------- .nv.info._Z27addRepeatAlongColDerivativeiPKfiiPf --------------------------
	.section	.nv.info._Z27addRepeatAlongColDerivativeiPKfiiPf,"",@"SHT_CUDA_INFO"
	.sectionflags	@""
	.align	4


	//----- nvinfo : EIATTR_CUDA_API_VERSION
	.align		4
        /*0000*/ 	.byte	0x04, 0x37
        /*0002*/ 	.short	(.L_445 - .L_444)
.L_444:
        /*0004*/ 	.word	0x00000082


	//----- nvinfo : EIATTR_KPARAM_INFO
	.align		4
.L_445:
        /*0008*/ 	.byte	0x04, 0x17
        /*000a*/ 	.short	(.L_447 - .L_446)
.L_446:
        /*000c*/ 	.word	0x00000000
        /*0010*/ 	.short	0x0004
        /*0012*/ 	.short	0x0018
        /*0014*/ 	.byte	0x00, 0xf5, 0x21, 0x00


	//----- nvinfo : EIATTR_KPARAM_INFO
	.align		4
.L_447:
        /*0018*/ 	.byte	0x04, 0x17
        /*001a*/ 	.short	(.L_449 - .L_448)
.L_448:
        /*001c*/ 	.word	0x00000000
        /*0020*/ 	.short	0x0003
        /*0022*/ 	.short	0x0014
        /*0024*/ 	.byte	0x00, 0xf0, 0x11, 0x00


	//----- nvinfo : EIATTR_KPARAM_INFO
	.align		4
.L_449:
        /*0028*/ 	.byte	0x04, 0x17
        /*002a*/ 	.short	(.L_451 - .L_450)
.L_450:
        /*002c*/ 	.word	0x00000000
        /*0030*/ 	.short	0x0002
        /*0032*/ 	.short	0x0010
        /*0034*/ 	.byte	0x00, 0xf0, 0x11, 0x00


	//----- nvinfo : EIATTR_KPARAM_INFO
	.align		4
.L_451:
        /*0038*/ 	.byte	0x04, 0x17
        /*003a*/ 	.short	(.L_453 - .L_452)
.L_452:
        /*003c*/ 	.word	0x00000000
        /*0040*/ 	.short	0x0001
        /*0042*/ 	.short	0x0008
        /*0044*/ 	.byte	0x00, 0xf5, 0x21, 0x00


	//----- nvinfo : EIATTR_KPARAM_INFO
	.align		4
.L_453:
        /*0048*/ 	.byte	0x04, 0x17
        /*004a*/ 	.short	(.L_455 - .L_454)
.L_454:
        /*004c*/ 	.word	0x00000000
        /*0050*/ 	.short	0x0000
        /*0052*/ 	.short	0x0000
        /*0054*/ 	.byte	0x00, 0xf0, 0x11, 0x00


	//----- nvinfo : EIATTR_SPARSE_MMA_MASK
	.align		4
.L_455:
        /*0058*/ 	.byte	0x03, 0x50
        /*005a*/ 	.short	0x0000


	//----- nvinfo : EIATTR_MAXREG_COUNT
	.align		4
        /*005c*/ 	.byte	0x03, 0x1b
        /*005e*/ 	.short	0x00ff


	//----- nvinfo : EIATTR_MERCURY_ISA_VERSION
	.align		4
        /*0060*/ 	.byte	0x03, 0x5f
        /*0062*/ 	.short	0x0101


	//----- nvinfo : EIATTR_VRC_CTA_INIT_COUNT
	.align		4
        /*0064*/ 	.byte	0x02, 0x4a
	.zero		1
	.zero		1


	//----- nvinfo : EIATTR_EXIT_INSTR_OFFSETS
	.align		4
        /*0068*/ 	.byte	0x04, 0x1c
        /*006a*/ 	.short	(.L_457 - .L_456)


	//   ....[0]....
.L_456:
        /*006c*/ 	.word	0x00000070


	//   ....[1]....
        /*0070*/ 	.word	0x00000730


	//----- nvinfo : EIATTR_CRS_STACK_SIZE
	.align		4
.L_457:
        /*0074*/ 	.byte	0x04, 0x1e
        /*0076*/ 	.short	(.L_459 - .L_458)
.L_458:
        /*0078*/ 	.word	0x00000000


	//----- nvinfo : EIATTR_CBANK_PARAM_SIZE
	.align		4
.L_459:
        /*007c*/ 	.byte	0x03, 0x19
        /*007e*/ 	.short	0x0020


	//----- nvinfo : EIATTR_PARAM_CBANK
	.align		4
        /*0080*/ 	.byte	0x04, 0x0a
        /*0082*/ 	.short	(.L_461 - .L_460)
	.align		4
.L_460:
        /*0084*/ 	.word	index@(.nv.constant0._Z27addRepeatAlongColDerivativeiPKfiiPf)
        /*0088*/ 	.short	0x0380
        /*008a*/ 	.short	0x0020


	//----- nvinfo : EIATTR_SW_WAR
	.align		4
.L_461:
        /*008c*/ 	.byte	0x04, 0x36
        /*008e*/ 	.short	(.L_463 - .L_462)
.L_462:
        /*0090*/ 	.word	0x00000008
.L_463:


//--------------------- .nv.info._Z14repeatAlongColiiiPKfPf --------------------------
	.section	.nv.info._Z14repeatAlongColiiiPKfPf,"",@"SHT_CUDA_INFO"
	.sectionflags	@""
	.align	4


	//----- nvinfo : EIATTR_CUDA_API_VERSION
	.align		4
        /*0000*/ 	.byte	0x04, 0x37
        /*0002*/ 	.short	(.L_465 - .L_464)
.L_464:
        /*0004*/ 	.word	0x00000082


	//----- nvinfo : EIATTR_KPARAM_INFO
	.align		4
.L_465:
        /*0008*/ 	.byte	0x04, 0x17
        /*000a*/ 	.short	(.L_467 - .L_466)
.L_466:
        /*000c*/ 	.word	0x00000000
        /*0010*/ 	.short	0x0004
        /*0012*/ 	.short	0x0018
        /*0014*/ 	.byte	0x00, 0xf5, 0x21, 0x00


	//----- nvinfo : EIATTR_KPARAM_INFO
	.align		4
.L_467:
        /*0018*/ 	.byte	0x04, 0x17
        /*001a*/ 	.short	(.L_469 - .L_468)
.L_468:
        /*001c*/ 	.word	0x00000000
        /*0020*/ 	.short	0x0003
        /*0022*/ 	.short	0x0010
        /*0024*/ 	.byte	0x00, 0xf5, 0x21, 0x00


	//----- nvinfo : EIATTR_KPARAM_INFO
	.align		4
.L_469:
        /*0028*/ 	.byte	0x04, 0x17
        /*002a*/ 	.short	(.L_471 - .L_470)
.L_470:
        /*002c*/ 	.word	0x00000000
        /*0030*/ 	.short	0x0002
        /*0032*/ 	.short	0x0008
        /*0034*/ 	.byte	0x00, 0xf0, 0x11, 0x00


	//----- nvinfo : EIATTR_KPARAM_INFO
	.align		4
.L_471:
        /*0038*/ 	.byte	0x04, 0x17
        /*003a*/ 	.short	(.L_473 - .L_472)
.L_472:
        /*003c*/ 	.word	0x00000000
        /*0040*/ 	.short	0x0001
        /*0042*/ 	.short	0x0004
        /*0044*/ 	.byte	0x00, 0xf0, 0x11, 0x00


	//----- nvinfo : EIATTR_KPARAM_INFO
	.align		4
.L_473:
        /*0048*/ 	.byte	0x04, 0x17
        /*004a*/ 	.short	(.L_475 - .L_474)
.L_474:
        /*004c*/ 	.word	0x00000000
        /*0050*/ 	.short	0x0000
        /*0052*/ 	.short	0x0000
        /*0054*/ 	.byte	0x00, 0xf0, 0x11, 0x00


	//----- nvinfo : EIATTR_SPARSE_MMA_MASK
	.align		4
.L_475:
        /*0058*/ 	.byte	0x03, 0x50
        /*005a*/ 	.short	0x0000


	//----- nvinfo : EIATTR_MAXREG_COUNT
	.align		4
        /*005c*/ 	.byte	0x03, 0x1b
        /*005e*/ 	.short	0x00ff


	//----- nvinfo : EIATTR_MERCURY_ISA_VERSION
	.align		4
        /*0060*/ 	.byte	0x03, 0x5f
        /*0062*/ 	.short	0x0101


	//----- nvinfo : EIATTR_VRC_CTA_INIT_COUNT
	.align		4
        /*0064*/ 	.byte	0x02, 0x4a
	.zero		1
	.zero		1


	//----- nvinfo : EIATTR_EXIT_INSTR_OFFSETS
	.align		4
        /*0068*/ 	.byte	0x04, 0x1c
        /*006a*/ 	.short	(.L_477 - .L_476)


	//   ....[0]....
.L_476:
        /*006c*/ 	.word	0x00000070


	//   ....[1]....
        /*0070*/ 	.word	0x00000650


	//----- nvinfo : EIATTR_CRS_STACK_SIZE
	.align		4
.L_477:
        /*0074*/ 	.byte	0x04, 0x1e
        /*0076*/ 	.short	(.L_479 - .L_478)
.L_478:
        /*0078*/ 	.word	0x00000000


	//----- nvinfo : EIATTR_CBANK_PARAM_SIZE
	.align		4
.L_479:
        /*007c*/ 	.byte	0x03, 0x19
        /*007e*/ 	.short	0x0020


	//----- nvinfo : EIATTR_PARAM_CBANK
	.align		4
        /*0080*/ 	.byte	0x04, 0x0a
        /*0082*/ 	.short	(.L_481 - .L_480)
	.align		4
.L_480:
        /*0084*/ 	.word	index@(.nv.constant0._Z14repeatAlongColiiiPKfPf)
        /*0088*/ 	.short	0x0380
        /*008a*/ 	.short	0x0020


	//----- nvinfo : EIATTR_SW_WAR
	.align		4
.L_481:
        /*008c*/ 	.byte	0x04, 0x36
        /*008e*/ 	.short	(.L_483 - .L_482)
.L_482:
        /*0090*/ 	.word	0x00000008
.L_483:


//--------------------- .nv.info._Z27addRepeatAlongRowDerivativeiPKfiiPf --------------------------
	.section	.nv.info._Z27addRepeatAlongRowDerivativeiPKfiiPf,"",@"SHT_CUDA_INFO"
	.sectionflags	@""
	.align	4


	//----- nvinfo : EIATTR_CUDA_API_VERSION
	.align		4
        /*0000*/ 	.byte	0x04, 0x37
        /*0002*/ 	.short	(.L_485 - .L_484)
.L_484:
        /*0004*/ 	.word	0x00000082


	//----- nvinfo : EIATTR_KPARAM_INFO
	.align		4
.L_485:
        /*0008*/ 	.byte	0x04, 0x17
        /*000a*/ 	.short	(.L_487 - .L_486)
.L_486:
        /*000c*/ 	.word	0x00000000
        /*0010*/ 	.short	0x0004
        /*0012*/ 	.short	0x0018
        /*0014*/ 	.byte	0x00, 0xf5, 0x21, 0x00


	//----- nvinfo : EIATTR_KPARAM_INFO
	.align		4
.L_487:
        /*0018*/ 	.byte	0x04, 0x17
        /*001a*/ 	.short	(.L_489 - .L_488)
.L_488:
        /*001c*/ 	.word	0x00000000
        /*0020*/ 	.short	0x0003
        /*0022*/ 	.short	0x0014
        /*0024*/ 	.byte	0x00, 0xf0, 0x11, 0x00


	//----- nvinfo : EIATTR_KPARAM_INFO
	.align		4
.L_489:
        /*0028*/ 	.byte	0x04, 0x17
        /*002a*/ 	.short	(.L_491 - .L_490)
.L_490:
        /*002c*/ 	.word	0x00000000
        /*0030*/ 	.short	0x0002
        /*0032*/ 	.short	0x0010
        /*0034*/ 	.byte	0x00, 0xf0, 0x11, 0x00


	//----- nvinfo : EIATTR_KPARAM_INFO
	.align		4
.L_491:
        /*0038*/ 	.byte	0x04, 0x17
        /*003a*/ 	.short	(.L_493 - .L_492)
.L_492:
        /*003c*/ 	.word	0x00000000
        /*0040*/ 	.short	0x0001
        /*0042*/ 	.short	0x0008
        /*0044*/ 	.byte	0x00, 0xf5, 0x21, 0x00


	//----- nvinfo : EIATTR_KPARAM_INFO
	.align		4
.L_493:
        /*0048*/ 	.byte	0x04, 0x17
        /*004a*/ 	.short	(.L_495 - .L_494)
.L_494:
        /*004c*/ 	.word	0x00000000
        /*0050*/ 	.short	0x0000
        /*0052*/ 	.short	0x0000
        /*0054*/ 	.byte	0x00, 0xf0, 0x11, 0x00


	//----- nvinfo : EIATTR_SPARSE_MMA_MASK
	.align		4
.L_495:
        /*0058*/ 	.byte	0x03, 0x50
        /*005a*/ 	.short	0x0000


	//----- nvinfo : EIATTR_MAXREG_COUNT
	.align		4
        /*005c*/ 	.byte	0x03, 0x1b
        /*005e*/ 	.short	0x00ff


	//----- nvinfo : EIATTR_MERCURY_ISA_VERSION
	.align		4
        /*0060*/ 	.byte	0x03, 0x5f
        /*0062*/ 	.short	0x0101


	//----- nvinfo : EIATTR_VRC_CTA_INIT_COUNT
	.align		4
        /*0064*/ 	.byte	0x02, 0x4a
	.zero		1
	.zero		1


	//----- nvinfo : EIATTR_EXIT_INSTR_OFFSETS
	.align		4
        /*0068*/ 	.byte	0x04, 0x1c
        /*006a*/ 	.short	(.L_497 - .L_496)


	//   ....[0]....
.L_496:
        /*006c*/ 	.word	0x00000070


	//   ....[1]....
        /*0070*/ 	.word	0x00001120


	//----- nvinfo : EIATTR_CRS_STACK_SIZE
	.align		4
.L_497:
        /*0074*/ 	.byte	0x04, 0x1e
        /*0076*/ 	.short	(.L_499 - .L_498)
.L_498:
        /*0078*/ 	.word	0x00000000


	//----- nvinfo : EIATTR_CBANK_PARAM_SIZE
	.align		4
.L_499:
        /*007c*/ 	.byte	0x03, 0x19
        /*007e*/ 	.short	0x0020


	//----- nvinfo : EIATTR_PARAM_CBANK
	.align		4
        /*0080*/ 	.byte	0x04, 0x0a
        /*0082*/ 	.short	(.L_501 - .L_500)
	.align		4
.L_500:
        /*0084*/ 	.word	index@(.nv.constant0._Z27addRepeatAlongRowDerivativeiPKfiiPf)
        /*0088*/ 	.short	0x0380
        /*008a*/ 	.short	0x0020


	//----- nvinfo : EIATTR_SW_WAR
	.align		4
.L_501:
        /*008c*/ 	.byte	0x04, 0x36
        /*008e*/ 	.short	(.L_503 - .L_502)
.L_502:
        /*0090*/ 	.word	0x00000008
.L_503:


//--------------------- .nv.info._Z14repeatAlongRowiiiPKfPf --------------------------
	.section	.nv.info._Z14repeatAlongRowiiiPKfPf,"",@"SHT_CUDA_INFO"
	.sectionflags	@""
	.align	4


	//----- nvinfo : EIATTR_CUDA_API_VERSION
	.align		4
        /*0000*/ 	.byte	0x04, 0x37
        /*0002*/ 	.short	(.L_505 - .L_504)
.L_504:
        /*0004*/ 	.word	0x00000082


	//----- nvinfo : EIATTR_KPARAM_INFO
	.align		4
.L_505:
        /*0008*/ 	.byte	0x04, 0x17
        /*000a*/ 	.short	(.L_507 - .L_506)
.L_506:
        /*000c*/ 	.word	0x00000000
        /*0010*/ 	.short	0x0004
        /*0012*/ 	.short	0x0018
        /*0014*/ 	.byte	0x00, 0xf5, 0x21, 0x00


	//----- nvinfo : EIATTR_KPARAM_INFO
	.align		4
.L_507:
        /*0018*/ 	.byte	0x04, 0x17
        /*001a*/ 	.short	(.L_509 - .L_508)
.L_508:
        /*001c*/ 	.word	0x00000000
        /*0020*/ 	.short	0x0003
        /*0022*/ 	.short	0x0010
        /*0024*/ 	.byte	0x00, 0xf5, 0x21, 0x00


	//----- nvinfo : EIATTR_KPARAM_INFO
	.align		4
.L_509:
        /*0028*/ 	.byte	0x04, 0x17
        /*002a*/ 	.short	(.L_511 - .L_510)
.L_510:
        /*002c*/ 	.word	0x00000000
        /*0030*/ 	.short	0x0002
        /*0032*/ 	.short	0x0008
        /*0034*/ 	.byte	0x00, 0xf0, 0x11, 0x00


	//----- nvinfo : EIATTR_KPARAM_INFO
	.align		4
.L_511:
        /*0038*/ 	.byte	0x04, 0x17
        /*003a*/ 	.short	(.L_513 - .L_512)
.L_512:
        /*003c*/ 	.word	0x00000000
        /*0040*/ 	.short	0x0001
        /*0042*/ 	.short	0x0004
        /*0044*/ 	.byte	0x00, 0xf0, 0x11, 0x00


	//----- nvinfo : EIATTR_KPARAM_INFO
	.align		4
.L_513:
        /*0048*/ 	.byte	0x04, 0x17
        /*004a*/ 	.short	(.L_515 - .L_514)
.L_514:
        /*004c*/ 	.word	0x00000000
        /*0050*/ 	.short	0x0000
        /*0052*/ 	.short	0x0000
        /*0054*/ 	.byte	0x00, 0xf0, 0x11, 0x00


	//----- nvinfo : EIATTR_SPARSE_MMA_MASK
	.align		4
.L_515:
        /*0058*/ 	.byte	0x03, 0x50
        /*005a*/ 	.short	0x0000


	//----- nvinfo : EIATTR_MAXREG_COUNT
	.align		4
        /*005c*/ 	.byte	0x03, 0x1b
        /*005e*/ 	.short	0x00ff


	//----- nvinfo : EIATTR_MERCURY_ISA_VERSION
	.align		4
        /*0060*/ 	.byte	0x03, 0x5f
        /*0062*/ 	.short	0x0101


	//----- nvinfo : EIATTR_VRC_CTA_INIT_COUNT
	.align		4
        /*0064*/ 	.byte	0x02, 0x4a
	.zero		1
	.zero		1


	//----- nvinfo : EIATTR_EXIT_INSTR_OFFSETS
	.align		4
        /*0068*/ 	.byte	0x04, 0x1c
        /*006a*/ 	.short	(.L_517 - .L_516)


	//   ....[0]....
.L_516:
        /*006c*/ 	.word	0x00000070


	//   ....[1]....
        /*0070*/ 	.word	0x00001030


	//----- nvinfo : EIATTR_CRS_STACK_SIZE
	.align		4
.L_517:
        /*0074*/ 	.byte	0x04, 0x1e
        /*0076*/ 	.short	(.L_519 - .L_518)
.L_518:
        /*0078*/ 	.word	0x00000000


	//----- nvinfo : EIATTR_CBANK_PARAM_SIZE
	.align		4
.L_519:
        /*007c*/ 	.byte	0x03, 0x19
        /*007e*/ 	.short	0x0020


	//----- nvinfo : EIATTR_PARAM_CBANK
	.align		4
        /*0080*/ 	.byte	0x04, 0x0a
        /*0082*/ 	.short	(.L_521 - .L_520)
	.align		4
.L_520:
        /*0084*/ 	.word	index@(.nv.constant0._Z14repeatAlongRowiiiPKfPf)
        /*0088*/ 	.short	0x0380
        /*008a*/ 	.short	0x0020


	//----- nvinfo : EIATTR_SW_WAR
	.align		4
.L_521:
        /*008c*/ 	.byte	0x04, 0x36
        /*008e*/ 	.short	(.L_523 - .L_522)
.L_522:
        /*0090*/ 	.word	0x00000008
.L_523:


//--------------------- .nv.info._Z20batchHorizontalSplitiiiiPPKfPPfS3_ --------------------------
	.section	.nv.info._Z20batchHorizontalSplitiiiiPPKfPPfS3_,"",@"SHT_CUDA_INFO"
	.sectionflags	@""
	.align	4


	//----- nvinfo : EIATTR_CUDA_API_VERSION
	.align		4
        /*0000*/ 	.byte	0x04, 0x37
        /*0002*/ 	.short	(.L_525 - .L_524)
.L_524:
        /*0004*/ 	.word	0x00000082


	//----- nvinfo : EIATTR_KPARAM_INFO
	.align		4
.L_525:
        /*0008*/ 	.byte	0x04, 0x17
        /*000a*/ 	.short	(.L_527 - .L_526)
.L_526:
        /*000c*/ 	.word	0x00000000
        /*0010*/ 	.short	0x0006
        /*0012*/ 	.short	0x0020
        /*0014*/ 	.byte	0x00, 0xf5, 0x21, 0x00


	//----- nvinfo : EIATTR_KPARAM_INFO
	.align		4
.L_527:
        /*0018*/ 	.byte	0x04, 0x17
        /*001a*/ 	.short	(.L_529 - .L_528)
.L_528:
        /*001c*/ 	.word	0x00000000
        /*0020*/ 	.short	0x0005
        /*0022*/ 	.short	0x0018
        /*0024*/ 	.byte	0x00, 0xf5, 0x21, 0x00


	//----- nvinfo : EIATTR_KPARAM_INFO
	.align		4
.L_529:
        /*0028*/ 	.byte	0x04, 0x17
        /*002a*/ 	.short	(.L_531 - .L_530)
.L_530:
        /*002c*/ 	.word	0x00000000
        /*0030*/ 	.short	0x0004
        /*0032*/ 	.short	0x0010
        /*0034*/ 	.byte	0x00, 0xf5, 0x21, 0x00


	//----- nvinfo : EIATTR_KPARAM_INFO
	.align		4
.L_531:
        /*0038*/ 	.byte	0x04, 0x17
        /*003a*/ 	.short	(.L_533 - .L_532)
.L_532:
        /*003c*/ 	.word	0x00000000
        /*0040*/ 	.short	0x0003
        /*0042*/ 	.short	0x000c
        /*0044*/ 	.byte	0x00, 0xf0, 0x11, 0x00


	//----- nvinfo : EIATTR_KPARAM_INFO
	.align		4
.L_533:
        /*0048*/ 	.byte	0x04, 0x17
        /*004a*/ 	.short	(.L_535 - .L_534)
.L_534:
        /*004c*/ 	.word	0x00000000
        /*0050*/ 	.short	0x0002
        /*0052*/ 	.short	0x0008
        /*0054*/ 	.byte	0x00, 0xf0, 0x11, 0x00


	//----- nvinfo : EIATTR_KPARAM_INFO
	.align		4
.L_535:
        /*0058*/ 	.byte	0x04, 0x17
        /*005a*/ 	.short	(.L_537 - .L_536)
.L_536:
        /*005c*/ 	.word	0x00000000
        /*0060*/ 	.short	0x0001
        /*0062*/ 	.short	0x0004
        /*0064*/ 	.byte	0x00, 0xf0, 0x11, 0x00


	//----- nvinfo : EIATTR_KPARAM_INFO
	.align		4
.L_537:
        /*0068*/ 	.byte	0x04, 0x17
        /*006a*/ 	.short	(.L_539 - .L_538)
.L_538:
        /*006c*/ 	.word	0x00000000
        /*0070*/ 	.short	0x0000
        /*0072*/ 	.short	0x0000
        /*0074*/ 	.byte	0x00, 0xf0, 0x11, 0x00


	//----- nvinfo : EIATTR_SPARSE_MMA_MASK
	.align		4
.L_539:
        /*0078*/ 	.byte	0x03, 0x50
        /*007a*/ 	.short	0x0000


	//----- nvinfo : EIATTR_MAXREG_COUNT
	.align		4
        /*007c*/ 	.byte	0x03, 0x1b
        /*007e*/ 	.short	0x00ff


	//----- nvinfo : EIATTR_MERCURY_ISA_VERSION
	.align		4
        /*0080*/ 	.byte	0x03, 0x5f
        /*0082*/ 	.short	0x0101


	//----- nvinfo : EIATTR_VRC_CTA_INIT_COUNT
	.align		4
        /*0084*/ 	.byte	0x02, 0x4a
	.zero		1
	.zero		1


	//----- nvinfo : EIATTR_EXIT_INSTR_OFFSETS
	.align		4
        /*0088*/ 	.byte	0x04, 0x1c
        /*008a*/ 	.short	(.L_541 - .L_540)


	//   ....[0]....
.L_540:
        /*008c*/ 	.word	0x000000b0


	//   ....[1]....
        /*0090*/ 	.word	0x00000440


	//----- nvinfo : EIATTR_CRS_STACK_SIZE
	.align		4
.L_541:
        /*0094*/ 	.byte	0x04, 0x1e
        /*0096*/ 	.short	(.L_543 - .L_542)
.L_542:
        /*0098*/ 	.word	0x00000000


	//----- nvinfo : EIATTR_CBANK_PARAM_SIZE
	.align		4
.L_543:
        /*009c*/ 	.byte	0x03, 0x19
        /*009e*/ 	.short	0x0028


	//----- nvinfo : EIATTR_PARAM_CBANK
	.align		4
        /*00a0*/ 	.byte	0x04, 0x0a
        /*00a2*/ 	.short	(.L_545 - .L_544)
	.align		4
.L_544:
        /*00a4*/ 	.word	index@(.nv.constant0._Z20batchHorizontalSplitiiiiPPKfPPfS3_)
        /*00a8*/ 	.short	0x0380
        /*00aa*/ 	.short	0x0028


	//----- nvinfo : EIATTR_SW_WAR
	.align		4
.L_545:
        /*00ac*/ 	.byte	0x04, 0x36
        /*00ae*/ 	.short	(.L_547 - .L_546)
.L_546:
        /*00b0*/ 	.word	0x00000008
.L_547:


//--------------------- .nv.info._Z20batchHorizontalStackiiiiPPKfS1_PPf --------------------------
	.section	.nv.info._Z20batchHorizontalStackiiiiPPKfS1_PPf,"",@"SHT_CUDA_INFO"
	.sectionflags	@""
	.align	4


	//----- nvinfo : EIATTR_CUDA_API_VERSION
	.align		4
        /*0000*/ 	.byte	0x04, 0x37
        /*0002*/ 	.short	(.L_549 - .L_548)
.L_548:
        /*0004*/ 	.word	0x00000082


	//----- nvinfo : EIATTR_KPARAM_INFO
	.align		4
.L_549:
        /*0008*/ 	.byte	0x04, 0x17
        /*000a*/ 	.short	(.L_551 - .L_550)
.L_550:
        /*000c*/ 	.word	0x00000000
        /*0010*/ 	.short	0x0006
        /*0012*/ 	.short	0x0020
        /*0014*/ 	.byte	0x00, 0xf5, 0x21, 0x00


	//----- nvinfo : EIATTR_KPARAM_INFO
	.align		4
.L_551:
        /*0018*/ 	.byte	0x04, 0x17
        /*001a*/ 	.short	(.L_553 - .L_552)
.L_552:
        /*001c*/ 	.word	0x00000000
        /*0020*/ 	.short	0x0005
        /*0022*/ 	.short	0x0018
        /*0024*/ 	.byte	0x00, 0xf5, 0x21, 0x00


	//----- nvinfo : EIATTR_KPARAM_INFO
	.align		4
.L_553:
        /*0028*/ 	.byte	0x04, 0x17
        /*002a*/ 	.short	(.L_555 - .L_554)
.L_554:
        /*002c*/ 	.word	0x00000000
        /*0030*/ 	.short	0x0004
        /*0032*/ 	.short	0x0010
        /*0034*/ 	.byte	0x00, 0xf5, 0x21, 0x00


	//----- nvinfo : EIATTR_KPARAM_INFO
	.align		4
.L_555:
        /*0038*/ 	.byte	0x04, 0x17
        /*003a*/ 	.short	(.L_557 - .L_556)
.L_556:
        /*003c*/ 	.word	0x00000000
        /*0040*/ 	.short	0x0003
        /*0042*/ 	.short	0x000c
        /*0044*/ 	.byte	0x00, 0xf0, 0x11, 0x00


	//----- nvinfo : EIATTR_KPARAM_INFO
	.align		4
.L_557:
        /*0048*/ 	.byte	0x04, 0x17
        /*004a*/ 	.short	(.L_559 - .L_558)
.L_558:
        /*004c*/ 	.word	0x00000000
        /*0050*/ 	.short	0x0002
        /*0052*/ 	.short	0x0008
        /*0054*/ 	.byte	0x00, 0xf0, 0x11, 0x00


	//----- nvinfo : EIATTR_KPARAM_INFO
	.align		4
.L_559:
        /*0058*/ 	.byte	0x04, 0x17
        /*005a*/ 	.short	(.L_561 - .L_560)
.L_560:
        /*005c*/ 	.word	0x00000000
        /*0060*/ 	.short	0x0001
        /*0062*/ 	.short	0x0004
        /*0064*/ 	.byte	0x00, 0xf0, 0x11, 0x00


	//----- nvinfo : EIATTR_KPARAM_INFO
	.align		4
.L_561:
        /*0068*/ 	.byte	0x04, 0x17
        /*006a*/ 	.short	(.L_563 - .L_562)
.L_562:
        /*006c*/ 	.word	0x00000000
        /*0070*/ 	.short	0x0000
        /*0072*/ 	.short	0x0000
        /*0074*/ 	.byte	0x00, 0xf0, 0x11, 0x00


	//----- nvinfo : EIATTR_SPARSE_MMA_MASK
	.align		4
.L_563:
        /*0078*/ 	.byte	0x03, 0x50
        /*007a*/ 	.short	0x0000


	//----- nvinfo : EIATTR_MAXREG_COUNT
	.align		4
        /*007c*/ 	.byte	0x03, 0x1b
        /*007e*/ 	.short	0x00ff


	//----- nvinfo : EIATTR_MERCURY_ISA_VERSION
	.align		4
        /*0080*/ 	.byte	0x03, 0x5f
        /*0082*/ 	.short	0x0101


	//----- nvinfo : EIATTR_VRC_CTA_INIT_COUNT
	.align		4
        /*0084*/ 	.byte	0x02, 0x4a
	.zero		1
	.zero		1


	//----- nvinfo : EIATTR_EXIT_INSTR_OFFSETS
	.align		4
        /*0088*/ 	.byte	0x04, 0x1c
        /*008a*/ 	.short	(.L_565 - .L_564)


	//   ....[0]....
.L_564:
        /*008c*/ 	.word	0x000000b0


	//   ....[1]....
        /*0090*/ 	.word	0x00000420


	//----- nvinfo : EIATTR_CRS_STACK_SIZE
	.align		4
.L_565:
        /*0094*/ 	.byte	0x04, 0x1e
        /*0096*/ 	.short	(.L_567 - .L_566)
.L_566:
        /*0098*/ 	.word	0x00000000


	//----- nvinfo : EIATTR_CBANK_PARAM_SIZE
	.align		4
.L_567:
        /*009c*/ 	.byte	0x03, 0x19
        /*009e*/ 	.short	0x0028


	//----- nvinfo : EIATTR_PARAM_CBANK
	.align		4
        /*00a0*/ 	.byte	0x04, 0x0a
        /*00a2*/ 	.short	(.L_569 - .L_568)
	.align		4
.L_568:
        /*00a4*/ 	.word	index@(.nv.constant0._Z20batchHorizontalStackiiiiPPKfS1_PPf)
        /*00a8*/ 	.short	0x0380
        /*00aa*/ 	.short	0x0028


	//----- nvinfo : EIATTR_SW_WAR
	.align		4
.L_569:
        /*00ac*/ 	.byte	0x04, 0x36
        /*00ae*/ 	.short	(.L_571 - .L_570)
.L_570:
        /*00b0*/ 	.word	0x00000008
.L_571:


//--------------------- .nv.info._Z24maskColumnNumbersRowWiseiiPKiPf --------------------------
	.section	.nv.info._Z24maskColumnNumbersRowWiseiiPKiPf,"",@"SHT_CUDA_INFO"
	.sectionflags	@""
	.align	4


	//----- nvinfo : EIATTR_CUDA_API_VERSION
	.align		4
        /*0000*/ 	.byte	0x04, 0x37
        /*0002*/ 	.short	(.L_573 - .L_572)
.L_572:
        /*0004*/ 	.word	0x00000082


	//----- nvinfo : EIATTR_KPARAM_INFO
	.align		4
.L_573:
        /*0008*/ 	.byte	0x04, 0x17
        /*000a*/ 	.short	(.L_575 - .L_574)
.L_574:
        /*000c*/ 	.word	0x00000000
        /*0010*/ 	.short	0x0003
        /*0012*/ 	.short	0x0010
        /*0014*/ 	.byte	0x00, 0xf5, 0x21, 0x00


	//----- nvinfo : EIATTR_KPARAM_INFO
	.align		4
.L_575:
        /*0018*/ 	.byte	0x04, 0x17
        /*001a*/ 	.short	(.L_577 - .L_576)
.L_576:
        /*001c*/ 	.word	0x00000000
        /*0020*/ 	.short	0x0002
        /*0022*/ 	.short	0x0008
        /*0024*/ 	.byte	0x00, 0xf5, 0x21, 0x00


	//----- nvinfo : EIATTR_KPARAM_INFO
	.align		4
.L_577:
        /*0028*/ 	.byte	0x04, 0x17
        /*002a*/ 	.short	(.L_579 - .L_578)
.L_578:
        /*002c*/ 	.word	0x00000000
        /*0030*/ 	.short	0x0001
        /*0032*/ 	.short	0x0004
        /*0034*/ 	.byte	0x00, 0xf0, 0x11, 0x00


	//----- nvinfo : EIATTR_KPARAM_INFO
	.align		4
.L_579:
        /*0038*/ 	.byte	0x04, 0x17
        /*003a*/ 	.short	(.L_581 - .L_580)
.L_580:
        /*003c*/ 	.word	0x00000000
        /*0040*/ 	.short	0x0000
        /*0042*/ 	.short	0x0000
        /*0044*/ 	.byte	0x00, 0xf0, 0x11, 0x00


	//----- nvinfo : EIATTR_SPARSE_MMA_MASK
	.align		4
.L_581:
        /*0048*/ 	.byte	0x03, 0x50
        /*004a*/ 	.short	0x0000


	//----- nvinfo : EIATTR_MAXREG_COUNT
	.align		4
        /*004c*/ 	.byte	0x03, 0x1b
        /*004e*/ 	.short	0x00ff


	//----- nvinfo : EIATTR_MERCURY_ISA_VERSION
	.align		4
        /*0050*/ 	.byte	0x03, 0x5f
        /*0052*/ 	.short	0x0101


	//----- nvinfo : EIATTR_VRC_CTA_INIT_COUNT
	.align		4
        /*0054*/ 	.byte	0x02, 0x4a
	.zero		1
	.zero		1


	//----- nvinfo : EIATTR_EXIT_INSTR_OFFSETS
	.align		4
        /*0058*/ 	.byte	0x04, 0x1c
        /*005a*/ 	.short	(.L_583 - .L_582)


	//   ....[0]....
.L_582:
        /*005c*/ 	.word	0x000000b0


	//   ....[1]....
        /*0060*/ 	.word	0x00000570


	//   ....[2]....
        /*0064*/ 	.word	0x00000cb0


	//----- nvinfo : EIATTR_CRS_STACK_SIZE
	.align		4
.L_583:
        /*0068*/ 	.byte	0x04, 0x1e
        /*006a*/ 	.short	(.L_585 - .L_584)
.L_584:
        /*006c*/ 	.word	0x00000000


	//----- nvinfo : EIATTR_CBANK_PARAM_SIZE
	.align		4
.L_585:
        /*0070*/ 	.byte	0x03, 0x19
        /*0072*/ 	.short	0x0018


	//----- nvinfo : EIATTR_PARAM_CBANK
	.align		4
        /*0074*/ 	.byte	0x04, 0x0a
        /*0076*/ 	.short	(.L_587 - .L_586)
	.align		4
.L_586:
        /*0078*/ 	.word	index@(.nv.constant0._Z24maskColumnNumbersRowWiseiiPKiPf)
        /*007c*/ 	.short	0x0380
        /*007e*/ 	.short	0x0018


	//----- nvinfo : EIATTR_SW_WAR
	.align		4
.L_587:
        /*0080*/ 	.byte	0x04, 0x36
        /*0082*/ 	.short	(.L_589 - .L_588)
.L_588:
        /*0084*/ 	.word	0x00000008
.L_589:


//--------------------- .nv.info._Z23matrixVectorColumnHprodiiPKfS0_Pf --------------------------
	.section	.nv.info._Z23matrixVectorColumnHprodiiPKfS0_Pf,"",@"SHT_CUDA_INFO"
	.sectionflags	@""
	.align	4


	//----- nvinfo : EIATTR_CUDA_API_VERSION
	.align		4
        /*0000*/ 	.byte	0x04, 0x37
        /*0002*/ 	.short	(.L_591 - .L_590)
.L_590:
        /*0004*/ 	.word	0x00000082


	//----- nvinfo : EIATTR_KPARAM_INFO
	.align		4
.L_591:
        /*0008*/ 	.byte	0x04, 0x17
        /*000a*/ 	.short	(.L_593 - .L_592)
.L_592:
        /*000c*/ 	.word	0x00000000
        /*0010*/ 	.short	0x0004
        /*0012*/ 	.short	0x0018
        /*0014*/ 	.byte	0x00, 0xf5, 0x21, 0x00


	//----- nvinfo : EIATTR_KPARAM_INFO
	.align		4
.L_593:
        /*0018*/ 	.byte	0x04, 0x17
        /*001a*/ 	.short	(.L_595 - .L_594)
.L_594:
        /*001c*/ 	.word	0x00000000
        /*0020*/ 	.short	0x0003
        /*0022*/ 	.short	0x0010
        /*0024*/ 	.byte	0x00, 0xf5, 0x21, 0x00


	//----- nvinfo : EIATTR_KPARAM_INFO
	.align		4
.L_595:
        /*0028*/ 	.byte	0x04, 0x17
        /*002a*/ 	.short	(.L_597 - .L_596)
.L_596:
        /*002c*/ 	.word	0x00000000
        /*0030*/ 	.short	0x0002
        /*0032*/ 	.short	0x0008
        /*0034*/ 	.byte	0x00, 0xf5, 0x21, 0x00


	//----- nvinfo : EIATTR_KPARAM_INFO
	.align		4
.L_597:
        /*0038*/ 	.byte	0x04, 0x17
        /*003a*/ 	.short	(.L_599 - .L_598)
.L_598:
        /*003c*/ 	.word	0x00000000
        /*0040*/ 	.short	0x0001
        /*0042*/ 	.short	0x0004
        /*0044*/ 	.byte	0x00, 0xf0, 0x11, 0x00


	//----- nvinfo : EIATTR_KPARAM_INFO
	.align		4
.L_599:
        /*0048*/ 	.byte	0x04, 0x17
        /*004a*/ 	.short	(.L_601 - .L_600)
.L_600:
        /*004c*/ 	.word	0x00000000
        /*0050*/ 	.short	0x0000
        /*0052*/ 	.short	0x0000
        /*0054*/ 	.byte	0x00, 0xf0, 0x11, 0x00


	//----- nvinfo : EIATTR_SPARSE_MMA_MASK
	.align		4
.L_601:
        /*0058*/ 	.byte	0x03, 0x50
        /*005a*/ 	.short	0x0000


	//----- nvinfo : EIATTR_MAXREG_COUNT
	.align		4
        /*005c*/ 	.byte	0x03, 0x1b
        /*005e*/ 	.short	0x00ff


	//----- nvinfo : EIATTR_MERCURY_ISA_VERSION
	.align		4
        /*0060*/ 	.byte	0x03, 0x5f
        /*0062*/ 	.short	0x0101


	//----- nvinfo : EIATTR_VRC_CTA_INIT_COUNT
	.align		4
        /*0064*/ 	.byte	0x02, 0x4a
	.zero		1
	.zero		1


	//----- nvinfo : EIATTR_EXIT_INSTR_OFFSETS
	.align		4
        /*0068*/ 	.byte	0x04, 0x1c
        /*006a*/ 	.short	(.L_603 - .L_602)


	//   ....[0]....
.L_602:
        /*006c*/ 	.word	0x000000b0


	//   ....[1]....
        /*0070*/ 	.word	0x00000550


	//   ....[2]....
        /*0074*/ 	.word	0x00000c00


	//----- nvinfo : EIATTR_CRS_STACK_SIZE
	.align		4
.L_603:
        /*0078*/ 	.byte	0x04, 0x1e
        /*007a*/ 	.short	(.L_605 - .L_604)
.L_604:
        /*007c*/ 	.word	0x00000000


	//----- nvinfo : EIATTR_CBANK_PARAM_SIZE
	.align		4
.L_605:
        /*0080*/ 	.byte	0x03, 0x19
        /*0082*/ 	.short	0x0020


	//----- nvinfo : EIATTR_PARAM_CBANK
	.align		4
        /*0084*/ 	.byte	0x04, 0x0a
        /*0086*/ 	.short	(.L_607 - .L_606)
	.align		4
.L_606:
        /*0088*/ 	.word	index@(.nv.constant0._Z23matrixVectorColumnHprodiiPKfS0_Pf)
        /*008c*/ 	.short	0x0380
        /*008e*/ 	.short	0x0020


	//----- nvinfo : EIATTR_SW_WAR
	.align		4
.L_607:
        /*0090*/ 	.byte	0x04, 0x36
        /*0092*/ 	.short	(.L_609 - .L_608)
.L_608:
        /*0094*/ 	.word	0x00000008
.L_609:


//--------------------- .nv.info._Z37addHprodOneMinusMaskColumnBroadcastediiPKfS0_Pf --------------------------
	.section	.nv.info._Z37addHprodOneMinusMaskColumnBroadcastediiPKfS0_Pf,"",@"SHT_CUDA_INFO"
	.sectionflags	@""
	.align	4


	//----- nvinfo : EIATTR_CUDA_API_VERSION
	.align		4
        /*0000*/ 	.byte	0x04, 0x37
        /*0002*/ 	.short	(.L_611 - .L_610)
.L_610:
        /*0004*/ 	.word	0x00000082


	//----- nvinfo : EIATTR_KPARAM_INFO
	.align		4
.L_611:
        /*0008*/ 	.byte	0x04, 0x17
        /*000a*/ 	.short	(.L_613 - .L_612)
.L_612:
        /*000c*/ 	.word	0x00000000
        /*0010*/ 	.short	0x0004
        /*0012*/ 	.short	0x0018
        /*0014*/ 	.byte	0x00, 0xf5, 0x21, 0x00


	//----- nvinfo : EIATTR_KPARAM_INFO
	.align		4
.L_613:
        /*0018*/ 	.byte	0x04, 0x17
        /*001a*/ 	.short	(.L_615 - .L_614)
.L_614:
        /*001c*/ 	.word	0x00000000
        /*0020*/ 	.short	0x0003
        /*0022*/ 	.short	0x0010
        /*0024*/ 	.byte	0x00, 0xf5, 0x21, 0x00


	//----- nvinfo : EIATTR_KPARAM_INFO
	.align		4
.L_615:
        /*0028*/ 	.byte	0x04, 0x17
        /*002a*/ 	.short	(.L_617 - .L_616)
.L_616:
        /*002c*/ 	.word	0x00000000
        /*0030*/ 	.short	0x0002
        /*0032*/ 	.short	0x0008
        /*0034*/ 	.byte	0x00, 0xf5, 0x21, 0x00


	//----- nvinfo : EIATTR_KPARAM_INFO
	.align		4
.L_617:
        /*0038*/ 	.byte	0x04, 0x17
        /*003a*/ 	.short	(.L_619 - .L_618)
.L_618:
        /*003c*/ 	.word	0x00000000
        /*0040*/ 	.short	0x0001
        /*0042*/ 	.short	0x0004
        /*0044*/ 	.byte	0x00, 0xf0, 0x11, 0x00


	//----- nvinfo : EIATTR_KPARAM_INFO
	.align		4
.L_619:
        /*0048*/ 	.byte	0x04, 0x17
        /*004a*/ 	.short	(.L_621 - .L_620)
.L_620:
        /*004c*/ 	.word	0x00000000
        /*0050*/ 	.short	0x0000
        /*0052*/ 	.short	0x0000
        /*0054*/ 	.byte	0x00, 0xf0, 0x11, 0x00


	//----- nvinfo : EIATTR_SPARSE_MMA_MASK
	.align		4
.L_621:
        /*0058*/ 	.byte	0x03, 0x50
        /*005a*/ 	.short	0x0000


	//----- nvinfo : EIATTR_MAXREG_COUNT
	.align		4
        /*005c*/ 	.byte	0x03, 0x1b
        /*005e*/ 	.short	0x00ff


	//----- nvinfo : EIATTR_MERCURY_ISA_VERSION
	.align		4
        /*0060*/ 	.byte	0x03, 0x5f
        /*0062*/ 	.short	0x0101


	//----- nvinfo : EIATTR_VRC_CTA_INIT_COUNT
	.align		4
        /*0064*/ 	.byte	0x02, 0x4a
	.zero		1
	.zero		1


	//----- nvinfo : EIATTR_EXIT_INSTR_OFFSETS
	.align		4
        /*0068*/ 	.byte	0x04, 0x1c
        /*006a*/ 	.short	(.L_623 - .L_622)


	//   ....[0]....
.L_622:
        /*006c*/ 	.word	0x000000b0


	//   ....[1]....
        /*0070*/ 	.word	0x00000570


	//   ....[2]....
        /*0074*/ 	.word	0x00000c80


	//----- nvinfo : EIATTR_CRS_STACK_SIZE
	.align		4
.L_623:
        /*0078*/ 	.byte	0x04, 0x1e
        /*007a*/ 	.short	(.L_625 - .L_624)
.L_624:
        /*007c*/ 	.word	0x00000000


	//----- nvinfo : EIATTR_CBANK_PARAM_SIZE
	.align		4
.L_625:
        /*0080*/ 	.byte	0x03, 0x19
        /*0082*/ 	.short	0x0020


	//----- nvinfo : EIATTR_PARAM_CBANK
	.align		4
        /*0084*/ 	.byte	0x04, 0x0a
        /*0086*/ 	.short	(.L_627 - .L_626)
	.align		4
.L_626:
        /*0088*/ 	.word	index@(.nv.constant0._Z37addHprodOneMinusMaskColumnBroadcastediiPKfS0_Pf)
        /*008c*/ 	.short	0x0380
        /*008e*/ 	.short	0x0020


	//----- nvinfo : EIATTR_SW_WAR
	.align		4
.L_627:
        /*0090*/ 	.byte	0x04, 0x36
        /*0092*/ 	.short	(.L_629 - .L_628)
.L_628:
        /*0094*/ 	.word	0x00000008
.L_629:


//--------------------- .nv.info._Z20addHprodOneMinusMaskiPKfS0_Pf --------------------------
	.section	.nv.info._Z20addHprodOneMinusMaskiPKfS0_Pf,"",@"SHT_CUDA_INFO"
	.sectionflags	@""
	.align	4


	//----- nvinfo : EIATTR_CUDA_API_VERSION
	.align		4
        /*0000*/ 	.byte	0x04, 0x37
        /*0002*/ 	.short	(.L_631 - .L_630)
.L_630:
        /*0004*/ 	.word	0x00000082


	//----- nvinfo : EIATTR_KPARAM_INFO
	.align		4
.L_631:
        /*0008*/ 	.byte	0x04, 0x17
        /*000a*/ 	.short	(.L_633 - .L_632)
.L_632:
        /*000c*/ 	.word	0x00000000
        /*0010*/ 	.short	0x0003
        /*0012*/ 	.short	0x0018
        /*0014*/ 	.byte	0x00, 0xf5, 0x21, 0x00


	//----- nvinfo : EIATTR_KPARAM_INFO
	.align		4
.L_633:
        /*0018*/ 	.byte	0x04, 0x17
        /*001a*/ 	.short	(.L_635 - .L_634)
.L_634:
        /*001c*/ 	.word	0x00000000
        /*0020*/ 	.short	0x0002
        /*0022*/ 	.short	0x0010
        /*0024*/ 	.byte	0x00, 0xf5, 0x21, 0x00


	//----- nvinfo : EIATTR_KPARAM_INFO
	.align		4
.L_635:
        /*0028*/ 	.byte	0x04, 0x17
        /*002a*/ 	.short	(.L_637 - .L_636)
.L_636:
        /*002c*/ 	.word	0x00000000
        /*0030*/ 	.short	0x0001
        /*0032*/ 	.short	0x0008
        /*0034*/ 	.byte	0x00, 0xf5, 0x21, 0x00


	//----- nvinfo : EIATTR_KPARAM_INFO
	.align		4
.L_637:
        /*0038*/ 	.byte	0x04, 0x17
        /*003a*/ 	.short	(.L_639 - .L_638)
.L_638:
        /*003c*/ 	.word	0x00000000
        /*0040*/ 	.short	0x0000
        /*0042*/ 	.short	0x0000
        /*0044*/ 	.byte	0x00, 0xf0, 0x11, 0x00


	//----- nvinfo : EIATTR_SPARSE_MMA_MASK
	.align		4
.L_639:
        /*0048*/ 	.byte	0x03, 0x50
        /*004a*/ 	.short	0x0000


	//----- nvinfo : EIATTR_MAXREG_COUNT
	.align		4
        /*004c*/ 	.byte	0x03, 0x1b
        /*004e*/ 	.short	0x00ff


	//----- nvinfo : EIATTR_MERCURY_ISA_VERSION
	.align		4
        /*0050*/ 	.byte	0x03, 0x5f
        /*0052*/ 	.short	0x0101


	//----- nvinfo : EIATTR_VRC_CTA_INIT_COUNT
	.align		4
        /*0054*/ 	.byte	0x02, 0x4a
	.zero		1
	.zero		1


	//----- nvinfo : EIATTR_EXIT_INSTR_OFFSETS
	.align		4
        /*0058*/ 	.byte	0x04, 0x1c
        /*005a*/ 	.short	(.L_641 - .L_640)


	//   ....[0]....
.L_640:
        /*005c*/ 	.word	0x00000090


	//   ....[1]....
        /*0060*/ 	.word	0x000003c0


	//   ....[2]....
        /*0064*/ 	.word	0x00000670


	//----- nvinfo : EIATTR_CRS_STACK_SIZE
	.align		4
.L_641:
        /*0068*/ 	.byte	0x04, 0x1e
        /*006a*/ 	.short	(.L_643 - .L_642)
.L_642:
        /*006c*/ 	.word	0x00000000


	//----- nvinfo : EIATTR_CBANK_PARAM_SIZE
	.align		4
.L_643:
        /*0070*/ 	.byte	0x03, 0x19
        /*0072*/ 	.short	0x0020


	//----- nvinfo : EIATTR_PARAM_CBANK
	.align		4
        /*0074*/ 	.byte	0x04, 0x0a
        /*0076*/ 	.short	(.L_645 - .L_644)
	.align		4
.L_644:
        /*0078*/ 	.word	index@(.nv.constant0._Z20addHprodOneMinusMaskiPKfS0_Pf)
        /*007c*/ 	.short	0x0380
        /*007e*/ 	.short	0x0020


	//----- nvinfo : EIATTR_SW_WAR
	.align		4
.L_645:
        /*0080*/ 	.byte	0x04, 0x36
        /*0082*/ 	.short	(.L_647 - .L_646)
.L_646:
        /*0084*/ 	.word	0x00000008
.L_647:


//--------------------- .nv.info._Z37assignMaskedAdditionColumnBroadcastediiPKfS0_S0_Pf --------------------------
	.section	.nv.info._Z37assignMaskedAdditionColumnBroadcastediiPKfS0_S0_Pf,"",@"SHT_CUDA_INFO"
	.sectionflags	@""
	.align	4


	//----- nvinfo : EIATTR_CUDA_API_VERSION
	.align		4
        /*0000*/ 	.byte	0x04, 0x37
        /*0002*/ 	.short	(.L_649 - .L_648)
.L_648:
        /*0004*/ 	.word	0x00000082


	//----- nvinfo : EIATTR_KPARAM_INFO
	.align		4
.L_649:
        /*0008*/ 	.byte	0x04, 0x17
        /*000a*/ 	.short	(.L_651 - .L_650)
.L_650:
        /*000c*/ 	.word	0x00000000
        /*0010*/ 	.short	0x0005
        /*0012*/ 	.short	0x0020
        /*0014*/ 	.byte	0x00, 0xf5, 0x21, 0x00


	//----- nvinfo : EIATTR_KPARAM_INFO
	.align		4
.L_651:
        /*0018*/ 	.byte	0x04, 0x17
        /*001a*/ 	.short	(.L_653 - .L_652)
.L_652:
        /*001c*/ 	.word	0x00000000
        /*0020*/ 	.short	0x0004
        /*0022*/ 	.short	0x0018
        /*0024*/ 	.byte	0x00, 0xf5, 0x21, 0x00


	//----- nvinfo : EIATTR_KPARAM_INFO
	.align		4
.L_653:
        /*0028*/ 	.byte	0x04, 0x17
        /*002a*/ 	.short	(.L_655 - .L_654)
.L_654:
        /*002c*/ 	.word	0x00000000
        /*0030*/ 	.short	0x0003
        /*0032*/ 	.short	0x0010
        /*0034*/ 	.byte	0x00, 0xf5, 0x21, 0x00


	//----- nvinfo : EIATTR_KPARAM_INFO
	.align		4
.L_655:
        /*0038*/ 	.byte	0x04, 0x17
        /*003a*/ 	.short	(.L_657 - .L_656)
.L_656:
        /*003c*/ 	.word	0x00000000
        /*0040*/ 	.short	0x0002
        /*0042*/ 	.short	0x0008
        /*0044*/ 	.byte	0x00, 0xf5, 0x21, 0x00


	//----- nvinfo : EIATTR_KPARAM_INFO
	.align		4
.L_657:
        /*0048*/ 	.byte	0x04, 0x17
        /*004a*/ 	.short	(.L_659 - .L_658)
.L_658:
        /*004c*/ 	.word	0x00000000
        /*0050*/ 	.short	0x0001
        /*0052*/ 	.short	0x0004
        /*0054*/ 	.byte	0x00, 0xf0, 0x11, 0x00


	//----- nvinfo : EIATTR_KPARAM_INFO
	.align		4
.L_659:
        /*0058*/ 	.byte	0x04, 0x17
        /*005a*/ 	.short	(.L_661 - .L_660)
.L_660:
        /*005c*/ 	.word	0x00000000
        /*0060*/ 	.short	0x0000
        /*0062*/ 	.short	0x0000
        /*0064*/ 	.byte	0x00, 0xf0, 0x11, 0x00


	//----- nvinfo : EIATTR_SPARSE_MMA_MASK
	.align		4
.L_661:
        /*0068*/ 	.byte	0x03, 0x50
        /*006a*/ 	.short	0x0000


	//----- nvinfo : EIATTR_MAXREG_COUNT
	.align		4
        /*006c*/ 	.byte	0x03, 0x1b
        /*006e*/ 	.short	0x00ff


	//----- nvinfo : EIATTR_MERCURY_ISA_VERSION
	.align		4
        /*0070*/ 	.byte	0x03, 0x5f
        /*0072*/ 	.short	0x0101


	//----- nvinfo : EIATTR_VRC_CTA_INIT_COUNT
	.align		4
        /*0074*/ 	.byte	0x02, 0x4a
	.zero		1
	.zero		1


	//----- nvinfo : EIATTR_EXIT_INSTR_OFFSETS
	.align		4
        /*0078*/ 	.byte	0x04, 0x1c
        /*007a*/ 	.short	(.L_663 - .L_662)


	//   ....[0]....
.L_662:
        /*007c*/ 	.word	0x000000b0


	//   ....[1]....
        /*0080*/ 	.word	0x000005a0


	//   ....[2]....
        /*0084*/ 	.word	0x00000d30


	//----- nvinfo : EIATTR_CRS_STACK_SIZE
	.align		4
.L_663:
        /*0088*/ 	.byte	0x04, 0x1e
        /*008a*/ 	.short	(.L_665 - .L_664)
.L_664:
        /*008c*/ 	.word	0x00000000


	//----- nvinfo : EIATTR_CBANK_PARAM_SIZE
	.align		4
.L_665:
        /*0090*/ 	.byte	0x03, 0x19
        /*0092*/ 	.short	0x0028


	//----- nvinfo : EIATTR_PARAM_CBANK
	.align		4
        /*0094*/ 	.byte	0x04, 0x0a
        /*0096*/ 	.short	(.L_667 - .L_666)
	.align		4
.L_666:
        /*0098*/ 	.word	index@(.nv.constant0._Z37assignMaskedAdditionColumnBroadcastediiPKfS0_S0_Pf)
        /*009c*/ 	.short	0x0380
        /*009e*/ 	.short	0x0028


	//----- nvinfo : EIATTR_SW_WAR
	.align		4
.L_667:
        /*00a0*/ 	.byte	0x04, 0x36
        /*00a2*/ 	.short	(.L_669 - .L_668)
.L_668:
        /*00a4*/ 	.word	0x00000008
.L_669:


//--------------------- .nv.info._Z20assignMaskedAdditioniPKfS0_S0_Pf --------------------------
	.section	.nv.info._Z20assignMaskedAdditioniPKfS0_S0_Pf,"",@"SHT_CUDA_INFO"
	.sectionflags	@""
	.align	4


	//----- nvinfo : EIATTR_CUDA_API_VERSION
	.align		4
        /*0000*/ 	.byte	0x04, 0x37
        /*0002*/ 	.short	(.L_671 - .L_670)
.L_670:
        /*0004*/ 	.word	0x00000082


	//----- nvinfo : EIATTR_KPARAM_INFO
	.align		4
.L_671:
        /*0008*/ 	.byte	0x04, 0x17
        /*000a*/ 	.short	(.L_673 - .L_672)
.L_672:
        /*000c*/ 	.word	0x00000000
        /*0010*/ 	.short	0x0004
        /*0012*/ 	.short	0x0020
        /*0014*/ 	.byte	0x00, 0xf5, 0x21, 0x00


	//----- nvinfo : EIATTR_KPARAM_INFO
	.align		4
.L_673:
        /*0018*/ 	.byte	0x04, 0x17
        /*001a*/ 	.short	(.L_675 - .L_674)
.L_674:
        /*001c*/ 	.word	0x00000000
        /*0020*/ 	.short	0x0003
        /*0022*/ 	.short	0x0018
        /*0024*/ 	.byte	0x00, 0xf5, 0x21, 0x00


	//----- nvinfo : EIATTR_KPARAM_INFO
	.align		4
.L_675:
        /*0028*/ 	.byte	0x04, 0x17
        /*002a*/ 	.short	(.L_677 - .L_676)
.L_676:
        /*002c*/ 	.word	0x00000000
        /*0030*/ 	.short	0x0002
        /*0032*/ 	.short	0x0010
        /*0034*/ 	.byte	0x00, 0xf5, 0x21, 0x00


	//----- nvinfo : EIATTR_KPARAM_INFO
	.align		4
.L_677:
        /*0038*/ 	.byte	0x04, 0x17
        /*003a*/ 	.short	(.L_679 - .L_678)
.L_678:
        /*003c*/ 	.word	0x00000000
        /*0040*/ 	.short	0x0001
        /*0042*/ 	.short	0x0008
        /*0044*/ 	.byte	0x00, 0xf5, 0x21, 0x00


	//----- nvinfo : EIATTR_KPARAM_INFO
	.align		4
.L_679:
        /*0048*/ 	.byte	0x04, 0x17
        /*004a*/ 	.short	(.L_681 - .L_680)
.L_680:
        /*004c*/ 	.word	0x00000000
        /*0050*/ 	.short	0x0000
        /*0052*/ 	.short	0x0000
        /*0054*/ 	.byte	0x00, 0xf0, 0x11, 0x00


	//----- nvinfo : EIATTR_SPARSE_MMA_MASK
	.align		4
.L_681:
        /*0058*/ 	.byte	0x03, 0x50
        /*005a*/ 	.short	0x0000


	//----- nvinfo : EIATTR_MAXREG_COUNT
	.align		4
        /*005c*/ 	.byte	0x03, 0x1b
        /*005e*/ 	.short	0x00ff


	//----- nvinfo : EIATTR_MERCURY_ISA_VERSION
	.align		4
        /*0060*/ 	.byte	0x03, 0x5f
        /*0062*/ 	.short	0x0101


	//----- nvinfo : EIATTR_VRC_CTA_INIT_COUNT
	.align		4
        /*0064*/ 	.byte	0x02, 0x4a
	.zero		1
	.zero		1


	//----- nvinfo : EIATTR_EXIT_INSTR_OFFSETS
	.align		4
        /*0068*/ 	.byte	0x04, 0x1c
        /*006a*/ 	.short	(.L_683 - .L_682)


	//   ....[0]....
.L_682:
        /*006c*/ 	.word	0x00000090


	//   ....[1]....
        /*0070*/ 	.word	0x000003f0


	//   ....[2]....
        /*0074*/ 	.word	0x00000730


	//----- nvinfo : EIATTR_CRS_STACK_SIZE
	.align		4
.L_683:
        /*0078*/ 	.byte	0x04, 0x1e
        /*007a*/ 	.short	(.L_685 - .L_684)
.L_684:
        /*007c*/ 	.word	0x00000000


	//----- nvinfo : EIATTR_CBANK_PARAM_SIZE
	.align		4
.L_685:
        /*0080*/ 	.byte	0x03, 0x19
        /*0082*/ 	.short	0x0028


	//----- nvinfo : EIATTR_PARAM_CBANK
	.align		4
        /*0084*/ 	.byte	0x04, 0x0a
        /*0086*/ 	.short	(.L_687 - .L_686)
	.align		4
.L_686:
        /*0088*/ 	.word	index@(.nv.constant0._Z20assignMaskedAdditioniPKfS0_S0_Pf)
        /*008c*/ 	.short	0x0380
        /*008e*/ 	.short	0x0028


	//----- nvinfo : EIATTR_SW_WAR
	.align		4
.L_687:
        /*0090*/ 	.byte	0x04, 0x36
        /*0092*/ 	.short	(.L_689 - .L_688)
.L_688:
        /*0094*/ 	.word	0x00000008
.L_689:


//--------------------- .nv.info._Z12addMaskZerosiPKfS0_Pf --------------------------
	.section	.nv.info._Z12addMaskZerosiPKfS0_Pf,"",@"SHT_CUDA_INFO"
	.sectionflags	@""
	.align	4


	//----- nvinfo : EIATTR_CUDA_API_VERSION
	.align		4
        /*0000*/ 	.byte	0x04, 0x37
        /*0002*/ 	.short	(.L_691 - .L_690)
.L_690:
        /*0004*/ 	.word	0x00000082


	//----- nvinfo : EIATTR_KPARAM_INFO
	.align		4
.L_691:
        /*0008*/ 	.byte	0x04, 0x17
        /*000a*/ 	.short	(.L_693 - .L_692)
.L_692:
        /*000c*/ 	.word	0x00000000
        /*0010*/ 	.short	0x0003
        /*0012*/ 	.short	0x0018
        /*0014*/ 	.byte	0x00, 0xf5, 0x21, 0x00


	//----- nvinfo : EIATTR_KPARAM_INFO
	.align		4
.L_693:
        /*0018*/ 	.byte	0x04, 0x17
        /*001a*/ 	.short	(.L_695 - .L_694)
.L_694:
        /*001c*/ 	.word	0x00000000
        /*0020*/ 	.short	0x0002
        /*0022*/ 	.short	0x0010
        /*0024*/ 	.byte	0x00, 0xf5, 0x21, 0x00


	//----- nvinfo : EIATTR_KPARAM_INFO
	.align		4
.L_695:
        /*0028*/ 	.byte	0x04, 0x17
        /*002a*/ 	.short	(.L_697 - .L_696)
.L_696:
        /*002c*/ 	.word	0x00000000
        /*0030*/ 	.short	0x0001
        /*0032*/ 	.short	0x0008
        /*0034*/ 	.byte	0x00, 0xf5, 0x21, 0x00


	//----- nvinfo : EIATTR_KPARAM_INFO
	.align		4
.L_697:
        /*0038*/ 	.byte	0x04, 0x17
        /*003a*/ 	.short	(.L_699 - .L_698)
.L_698:
        /*003c*/ 	.word	0x00000000
        /*0040*/ 	.short	0x0000
        /*0042*/ 	.short	0x0000
        /*0044*/ 	.byte	0x00, 0xf0, 0x11, 0x00


	//----- nvinfo : EIATTR_SPARSE_MMA_MASK
	.align		4
.L_699:
        /*0048*/ 	.byte	0x03, 0x50
        /*004a*/ 	.short	0x0000


	//----- nvinfo : EIATTR_MAXREG_COUNT
	.align		4
        /*004c*/ 	.byte	0x03, 0x1b
        /*004e*/ 	.short	0x00ff


	//----- nvinfo : EIATTR_MERCURY_ISA_VERSION
	.align		4
        /*0050*/ 	.byte	0x03, 0x5f
        /*0052*/ 	.short	0x0101


	//----- nvinfo : EIATTR_VRC_CTA_INIT_COUNT
	.align		4
        /*0054*/ 	.byte	0x02, 0x4a
	.zero		1
	.zero		1


	//----- nvinfo : EIATTR_EXIT_INSTR_OFFSETS
	.align		4
        /*0058*/ 	.byte	0x04, 0x1c
        /*005a*/ 	.short	(.L_701 - .L_700)


	//   ....[0]....
.L_700:
        /*005c*/ 	.word	0x00000090


	//   ....[1]....
        /*0060*/ 	.word	0x000003c0


	//   ....[2]....
        /*0064*/ 	.word	0x00000670


	//----- nvinfo : EIATTR_CRS_STACK_SIZE
	.align		4
.L_701:
        /*0068*/ 	.byte	0x04, 0x1e
        /*006a*/ 	.short	(.L_703 - .L_702)
.L_702:
        /*006c*/ 	.word	0x00000000


	//----- nvinfo : EIATTR_CBANK_PARAM_SIZE
	.align		4
.L_703:
        /*0070*/ 	.byte	0x03, 0x19
        /*0072*/ 	.short	0x0020


	//----- nvinfo : EIATTR_PARAM_CBANK
	.align		4
        /*0074*/ 	.byte	0x04, 0x0a
        /*0076*/ 	.short	(.L_705 - .L_704)
	.align		4
.L_704:
        /*0078*/ 	.word	index@(.nv.constant0._Z12addMaskZerosiPKfS0_Pf)
        /*007c*/ 	.short	0x0380
        /*007e*/ 	.short	0x0020


	//----- nvinfo : EIATTR_SW_WAR
	.align		4
.L_705:
        /*0080*/ 	.byte	0x04, 0x36
        /*0082*/ 	.short	(.L_707 - .L_706)
.L_706:
        /*0084*/ 	.word	0x00000008
.L_707:


//--------------------- .nv.info._Z9maskZerosiPKfS0_Pf --------------------------
	.section	.nv.info._Z9maskZerosiPKfS0_Pf,"",@"SHT_CUDA_INFO"
	.sectionflags	@""
	.align	4


	//----- nvinfo : EIATTR_CUDA_API_VERSION
	.align		4
        /*0000*/ 	.byte	0x04, 0x37
        /*0002*/ 	.short	(.L_709 - .L_708)
.L_708:
        /*0004*/ 	.word	0x00000082


	//----- nvinfo : EIATTR_KPARAM_INFO
	.align		4
.L_709:
        /*0008*/ 	.byte	0x04, 0x17
        /*000a*/ 	.short	(.L_711 - .L_710)
.L_710:
        /*000c*/ 	.word	0x00000000
        /*0010*/ 	.short	0x0003
        /*0012*/ 	.short	0x0018
        /*0014*/ 	.byte	0x00, 0xf5, 0x21, 0x00


	//----- nvinfo : EIATTR_KPARAM_INFO
	.align		4
.L_711:
        /*0018*/ 	.byte	0x04, 0x17
        /*001a*/ 	.short	(.L_713 - .L_712)
.L_712:
        /*001c*/ 	.word	0x00000000
        /*0020*/ 	.short	0x0002
        /*0022*/ 	.short	0x0010
        /*0024*/ 	.byte	0x00, 0xf5, 0x21, 0x00


	//----- nvinfo : EIATTR_KPARAM_INFO
	.align		4
.L_713:
        /*0028*/ 	.byte	0x04, 0x17
        /*002a*/ 	.short	(.L_715 - .L_714)
.L_714:
        /*002c*/ 	.word	0x00000000
        /*0030*/ 	.short	0x0001
        /*0032*/ 	.short	0x0008
        /*0034*/ 	.byte	0x00, 0xf5, 0x21, 0x00


	//----- nvinfo : EIATTR_KPARAM_INFO
	.align		4
.L_715:
        /*0038*/ 	.byte	0x04, 0x17
        /*003a*/ 	.short	(.L_717 - .L_716)
.L_716:
        /*003c*/ 	.word	0x00000000
        /*0040*/ 	.short	0x0000
        /*0042*/ 	.short	0x0000
        /*0044*/ 	.byte	0x00, 0xf0, 0x11, 0x00


	//----- nvinfo : EIATTR_SPARSE_MMA_MASK
	.align		4
.L_717:
        /*0048*/ 	.byte	0x03, 0x50
        /*004a*/ 	.short	0x0000


	//----- nvinfo : EIATTR_MAXREG_COUNT
	.align		4
        /*004c*/ 	.byte	0x03, 0x1b
        /*004e*/ 	.short	0x00ff


	//----- nvinfo : EIATTR_MERCURY_ISA_VERSION
	.align		4
        /*0050*/ 	.byte	0x03, 0x5f
        /*0052*/ 	.short	0x0101


	//----- nvinfo : EIATTR_VRC_CTA_INIT_COUNT
	.align		4
        /*0054*/ 	.byte	0x02, 0x4a
	.zero		1
	.zero		1


	//----- nvinfo : EIATTR_EXIT_INSTR_OFFSETS
	.align		4
        /*0058*/ 	.byte	0x04, 0x1c
        /*005a*/ 	.short	(.L_719 - .L_718)


	//   ....[0]....
.L_718:
        /*005c*/ 	.word	0x00000090


	//   ....[1]....
        /*0060*/ 	.word	0x000003b0


	//   ....[2]....
        /*0064*/ 	.word	0x00000620


	//----- nvinfo : EIATTR_CRS_STACK_SIZE
	.align		4
.L_719:
        /*0068*/ 	.byte	0x04, 0x1e
        /*006a*/ 	.short	(.L_721 - .L_720)
.L_720:
        /*006c*/ 	.word	0x00000000


	//----- nvinfo : EIATTR_CBANK_PARAM_SIZE
	.align		4
.L_721:
        /*0070*/ 	.byte	0x03, 0x19
        /*0072*/ 	.short	0x0020


	//----- nvinfo : EIATTR_PARAM_CBANK
	.align		4
        /*0074*/ 	.byte	0x04, 0x0a
        /*0076*/ 	.short	(.L_723 - .L_722)
	.align		4
.L_722:
        /*0078*/ 	.word	index@(.nv.constant0._Z9maskZerosiPKfS0_Pf)
        /*007c*/ 	.short	0x0380
        /*007e*/ 	.short	0x0020


	//----- nvinfo : EIATTR_SW_WAR
	.align		4
.L_723:
        /*0080*/ 	.byte	0x04, 0x36
        /*0082*/ 	.short	(.L_725 - .L_724)
.L_724:
        /*0084*/ 	.word	0x00000008
.L_725:


//--------------------- .nv.info._Z7dropoutifPKfS0_Pf --------------------------
	.section	.nv.info._Z7dropoutifPKfS0_Pf,"",@"SHT_CUDA_INFO"
	.sectionflags	@""
	.align	4


	//----- nvinfo : EIATTR_CUDA_API_VERSION
	.align		4
        /*0000*/ 	.byte	0x04, 0x37
        /*0002*/ 	.short	(.L_727 - .L_726)
.L_726:
        /*0004*/ 	.word	0x00000082


	//----- nvinfo : EIATTR_KPARAM_INFO
	.align		4
.L_727:
        /*0008*/ 	.byte	0x04, 0x17
        /*000a*/ 	.short	(.L_729 - .L_728)
.L_728:
        /*000c*/ 	.word	0x00000000
        /*0010*/ 	.short	0x0004
        /*0012*/ 	.short	0x0018
        /*0014*/ 	.byte	0x00, 0xf5, 0x21, 0x00


	//----- nvinfo : EIATTR_KPARAM_INFO
	.align		4
.L_729:
        /*0018*/ 	.byte	0x04, 0x17
        /*001a*/ 	.short	(.L_731 - .L_730)
.L_730:
        /*001c*/ 	.word	0x00000000
        /*0020*/ 	.short	0x0003
        /*0022*/ 	.short	0x0010
        /*0024*/ 	.byte	0x00, 0xf5, 0x21, 0x00


	//----- nvinfo : EIATTR_KPARAM_INFO
	.align		4
.L_731:
        /*0028*/ 	.byte	0x04, 0x17
        /*002a*/ 	.short	(.L_733 - .L_732)
.L_732:
        /*002c*/ 	.word	0x00000000
        /*0030*/ 	.short	0x0002
        /*0032*/ 	.short	0x0008
        /*0034*/ 	.byte	0x00, 0xf5, 0x21, 0x00


	//----- nvinfo : EIATTR_KPARAM_INFO
	.align		4
.L_733:
        /*0038*/ 	.byte	0x04, 0x17
        /*003a*/ 	.short	(.L_735 - .L_734)
.L_734:
        /*003c*/ 	.word	0x00000000
        /*0040*/ 	.short	0x0001
        /*0042*/ 	.short	0x0004
        /*0044*/ 	.byte	0x00, 0xf0, 0x11, 0x00


	//----- nvinfo : EIATTR_KPARAM_INFO
	.align		4
.L_735:
        /*0048*/ 	.byte	0x04, 0x17
        /*004a*/ 	.short	(.L_737 - .L_736)
.L_736:
        /*004c*/ 	.word	0x00000000
        /*0050*/ 	.short	0x0000
        /*0052*/ 	.short	0x0000
        /*0054*/ 	.byte	0x00, 0xf0, 0x11, 0x00


	//----- nvinfo : EIATTR_SPARSE_MMA_MASK
	.align		4
.L_737:
        /*0058*/ 	.byte	0x03, 0x50
        /*005a*/ 	.short	0x0000


	//----- nvinfo : EIATTR_MAXREG_COUNT
	.align		4
        /*005c*/ 	.byte	0x03, 0x1b
        /*005e*/ 	.short	0x00ff


	//----- nvinfo : EIATTR_MERCURY_ISA_VERSION
	.align		4
        /*0060*/ 	.byte	0x03, 0x5f
        /*0062*/ 	.short	0x0101


	//----- nvinfo : EIATTR_VRC_CTA_INIT_COUNT
	.align		4
        /*0064*/ 	.byte	0x02, 0x4a
	.zero		1
	.zero		1


	//----- nvinfo : EIATTR_EXIT_INSTR_OFFSETS
	.align		4
        /*0068*/ 	.byte	0x04, 0x1c
        /*006a*/ 	.short	(.L_739 - .L_738)


	//   ....[0]....
.L_738:
        /*006c*/ 	.word	0x00000090


	//   ....[1]....
        /*0070*/ 	.word	0x000003d0


	//   ....[2]....
        /*0074*/ 	.word	0x00000640


	//----- nvinfo : EIATTR_CRS_STACK_SIZE
	.align		4
.L_739:
        /*0078*/ 	.byte	0x04, 0x1e
        /*007a*/ 	.short	(.L_741 - .L_740)
.L_740:
        /*007c*/ 	.word	0x00000000


	//----- nvinfo : EIATTR_CBANK_PARAM_SIZE
	.align		4
.L_741:
        /*0080*/ 	.byte	0x03, 0x19
        /*0082*/ 	.short	0x0020


	//----- nvinfo : EIATTR_PARAM_CBANK
	.align		4
        /*0084*/ 	.byte	0x04, 0x0a
        /*0086*/ 	.short	(.L_743 - .L_742)
	.align		4
.L_742:
        /*0088*/ 	.word	index@(.nv.constant0._Z7dropoutifPKfS0_Pf)
        /*008c*/ 	.short	0x0380
        /*008e*/ 	.short	0x0020


	//----- nvinfo : EIATTR_SW_WAR
	.align		4
.L_743:
        /*0090*/ 	.byte	0x04, 0x36
        /*0092*/ 	.short	(.L_745 - .L_744)
.L_744:
        /*0094*/ 	.word	0x00000008
.L_745:


//--------------------- .nv.info._Z16sequentiallyTileiPKfPPfi --------------------------
	.section	.nv.info._Z16sequentiallyTileiPKfPPfi,"",@"SHT_CUDA_INFO"
	.sectionflags	@""
	.align	4


	//----- nvinfo : EIATTR_CUDA_API_VERSION
	.align		4
        /*0000*/ 	.byte	0x04, 0x37
        /*0002*/ 	.short	(.L_747 - .L_746)
.L_746:
        /*0004*/ 	.word	0x00000082


	//----- nvinfo : EIATTR_KPARAM_INFO
	.align		4
.L_747:
        /*0008*/ 	.byte	0x04, 0x17
        /*000a*/ 	.short	(.L_749 - .L_748)
.L_748:
        /*000c*/ 	.word	0x00000000
        /*0010*/ 	.short	0x0003
        /*0012*/ 	.short	0x0018
        /*0014*/ 	.byte	0x00, 0xf0, 0x11, 0x00


	//----- nvinfo : EIATTR_KPARAM_INFO
	.align		4
.L_749:
        /*0018*/ 	.byte	0x04, 0x17
        /*001a*/ 	.short	(.L_751 - .L_750)
.L_750:
        /*001c*/ 	.word	0x00000000
        /*0020*/ 	.short	0x0002
        /*0022*/ 	.short	0x0010
        /*0024*/ 	.byte	0x00, 0xf5, 0x21, 0x00


	//----- nvinfo : EIATTR_KPARAM_INFO
	.align		4
.L_751:
        /*0028*/ 	.byte	0x04, 0x17
        /*002a*/ 	.short	(.L_753 - .L_752)
.L_752:
        /*002c*/ 	.word	0x00000000
        /*0030*/ 	.short	0x0001
        /*0032*/ 	.short	0x0008
        /*0034*/ 	.byte	0x00, 0xf5, 0x21, 0x00


	//----- nvinfo : EIATTR_KPARAM_INFO
	.align		4
.L_753:
        /*0038*/ 	.byte	0x04, 0x17
        /*003a*/ 	.short	(.L_755 - .L_754)
.L_754:
        /*003c*/ 	.word	0x00000000
        /*0040*/ 	.short	0x0000
        /*0042*/ 	.short	0x0000
        /*0044*/ 	.byte	0x00, 0xf0, 0x11, 0x00


	//----- nvinfo : EIATTR_SPARSE_MMA_MASK
	.align		4
.L_755:
        /*0048*/ 	.byte	0x03, 0x50
        /*004a*/ 	.short	0x0000


	//----- nvinfo : EIATTR_MAXREG_COUNT
	.align		4
        /*004c*/ 	.byte	0x03, 0x1b
        /*004e*/ 	.short	0x00ff


	//----- nvinfo : EIATTR_MERCURY_ISA_VERSION
	.align		4
        /*0050*/ 	.byte	0x03, 0x5f
        /*0052*/ 	.short	0x0101


	//----- nvinfo : EIATTR_VRC_CTA_INIT_COUNT
	.align		4
        /*0054*/ 	.byte	0x02, 0x4a
	.zero		1
	.zero		1


	//----- nvinfo : EIATTR_EXIT_INSTR_OFFSETS
	.align		4
        /*0058*/ 	.byte	0x04, 0x1c
        /*005a*/ 	.short	(.L_757 - .L_756)


	//   ....[0]....
.L_756:
        /*005c*/ 	.word	0x000000c0


	//   ....[1]....
        /*0060*/ 	.word	0x00000580


	//   ....[2]....
        /*0064*/ 	.word	0x00000cb0


	//----- nvinfo : EIATTR_CRS_STACK_SIZE
	.align		4
.L_757:
        /*0068*/ 	.byte	0x04, 0x1e
        /*006a*/ 	.short	(.L_759 - .L_758)
.L_758:
        /*006c*/ 	.word	0x00000000


	//----- nvinfo : EIATTR_CBANK_PARAM_SIZE
	.align		4
.L_759:
        /*0070*/ 	.byte	0x03, 0x19
        /*0072*/ 	.short	0x001c


	//----- nvinfo : EIATTR_PARAM_CBANK
	.align		4
        /*0074*/ 	.byte	0x04, 0x0a
        /*0076*/ 	.short	(.L_761 - .L_760)
	.align		4
.L_760:
        /*0078*/ 	.word	index@(.nv.constant0._Z16sequentiallyTileiPKfPPfi)
        /*007c*/ 	.short	0x0380
        /*007e*/ 	.short	0x001c


	//----- nvinfo : EIATTR_SW_WAR
	.align		4
.L_761:
        /*0080*/ 	.byte	0x04, 0x36
        /*0082*/ 	.short	(.L_763 - .L_762)
.L_762:
        /*0084*/ 	.word	0x00000008
.L_763:


//--------------------- .nv.info._Z27assignSequentialWeightedSumiiPPKfS0_iPf --------------------------
	.section	.nv.info._Z27assignSequentialWeightedSumiiPPKfS0_iPf,"",@"SHT_CUDA_INFO"
	.sectionflags	@""
	.align	4


	//----- nvinfo : EIATTR_CUDA_API_VERSION
	.align		4
        /*0000*/ 	.byte	0x04, 0x37
        /*0002*/ 	.short	(.L_765 - .L_764)
.L_764:
        /*0004*/ 	.word	0x00000082


	//----- nvinfo : EIATTR_KPARAM_INFO
	.align		4
.L_765:
        /*0008*/ 	.byte	0x04, 0x17
        /*000a*/ 	.short	(.L_767 - .L_766)
.L_766:
        /*000c*/ 	.word	0x00000000
        /*0010*/ 	.short	0x0005
        /*0012*/ 	.short	0x0020
        /*0014*/ 	.byte	0x00, 0xf5, 0x21, 0x00


	//----- nvinfo : EIATTR_KPARAM_INFO
	.align		4
.L_767:
        /*0018*/ 	.byte	0x04, 0x17
        /*001a*/ 	.short	(.L_769 - .L_768)
.L_768:
        /*001c*/ 	.word	0x00000000
        /*0020*/ 	.short	0x0004
        /*0022*/ 	.short	0x0018
        /*0024*/ 	.byte	0x00, 0xf0, 0x11, 0x00


	//----- nvinfo : EIATTR_KPARAM_INFO
	.align		4
.L_769:
        /*0028*/ 	.byte	0x04, 0x17
        /*002a*/ 	.short	(.L_771 - .L_770)
.L_770:
        /*002c*/ 	.word	0x00000000
        /*0030*/ 	.short	0x0003
        /*0032*/ 	.short	0x0010
        /*0034*/ 	.byte	0x00, 0xf5, 0x21, 0x00


	//----- nvinfo : EIATTR_KPARAM_INFO
	.align		4
.L_771:
        /*0038*/ 	.byte	0x04, 0x17
        /*003a*/ 	.short	(.L_773 - .L_772)
.L_772:
        /*003c*/ 	.word	0x00000000
        /*0040*/ 	.short	0x0002
        /*0042*/ 	.short	0x0008
        /*0044*/ 	.byte	0x00, 0xf5, 0x21, 0x00


	//----- nvinfo : EIATTR_KPARAM_INFO
	.align		4
.L_773:
        /*0048*/ 	.byte	0x04, 0x17
        /*004a*/ 	.short	(.L_775 - .L_774)
.L_774:
        /*004c*/ 	.word	0x00000000
        /*0050*/ 	.short	0x0001
        /*0052*/ 	.short	0x0004
        /*0054*/ 	.byte	0x00, 0xf0, 0x11, 0x00


	//----- nvinfo : EIATTR_KPARAM_INFO
	.align		4
.L_775:
        /*0058*/ 	.byte	0x04, 0x17
        /*005a*/ 	.short	(.L_777 - .L_776)
.L_776:
        /*005c*/ 	.word	0x00000000
        /*0060*/ 	.short	0x0000
        /*0062*/ 	.short	0x0000
        /*0064*/ 	.byte	0x00, 0xf0, 0x11, 0x00


	//----- nvinfo : EIATTR_SPARSE_MMA_MASK
	.align		4
.L_777:
        /*0068*/ 	.byte	0x03, 0x50
        /*006a*/ 	.short	0x0000


	//----- nvinfo : EIATTR_MAXREG_COUNT
	.align		4
        /*006c*/ 	.byte	0x03, 0x1b
        /*006e*/ 	.short	0x00ff


	//----- nvinfo : EIATTR_MERCURY_ISA_VERSION
	.align		4
        /*0070*/ 	.byte	0x03, 0x5f
        /*0072*/ 	.short	0x0101


	//----- nvinfo : EIATTR_VRC_CTA_INIT_COUNT
	.align		4
        /*0074*/ 	.byte	0x02, 0x4a
	.zero		1
	.zero		1


	//----- nvinfo : EIATTR_EXIT_INSTR_OFFSETS
	.align		4
        /*0078*/ 	.byte	0x04, 0x1c
        /*007a*/ 	.short	(.L_779 - .L_778)


	//   ....[0]....
.L_778:
        /*007c*/ 	.word	0x000000d0


	//   ....[1]....
        /*0080*/ 	.word	0x00000730


	//   ....[2]....
        /*0084*/ 	.word	0x000012a0


	//----- nvinfo : EIATTR_CRS_STACK_SIZE
	.align		4
.L_779:
        /*0088*/ 	.byte	0x04, 0x1e
        /*008a*/ 	.short	(.L_781 - .L_780)
.L_780:
        /*008c*/ 	.word	0x00000000


	//----- nvinfo : EIATTR_CBANK_PARAM_SIZE
	.align		4
.L_781:
        /*0090*/ 	.byte	0x03, 0x19
        /*0092*/ 	.short	0x0028


	//----- nvinfo : EIATTR_PARAM_CBANK
	.align		4
        /*0094*/ 	.byte	0x04, 0x0a
        /*0096*/ 	.short	(.L_783 - .L_782)
	.align		4
.L_782:
        /*0098*/ 	.word	index@(.nv.constant0._Z27assignSequentialWeightedSumiiPPKfS0_iPf)
        /*009c*/ 	.short	0x0380
        /*009e*/ 	.short	0x0028


	//----- nvinfo : EIATTR_SW_WAR
	.align		4
.L_783:
        /*00a0*/ 	.byte	0x04, 0x36
        /*00a2*/ 	.short	(.L_785 - .L_784)
.L_784:
        /*00a4*/ 	.word	0x00000008
.L_785:


//--------------------- .nv.info._Z26assignSequentialSumPoolingiiPPKfiPf --------------------------
	.section	.nv.info._Z26assignSequentialSumPoolingiiPPKfiPf,"",@"SHT_CUDA_INFO"
	.sectionflags	@""
	.align	4


	//----- nvinfo : EIATTR_CUDA_API_VERSION
	.align		4
        /*0000*/ 	.byte	0x04, 0x37
        /*0002*/ 	.short	(.L_787 - .L_786)
.L_786:
        /*0004*/ 	.word	0x00000082


	//----- nvinfo : EIATTR_KPARAM_INFO
	.align		4
.L_787:
        /*0008*/ 	.byte	0x04, 0x17
        /*000a*/ 	.short	(.L_789 - .L_788)
.L_788:
        /*000c*/ 	.word	0x00000000
        /*0010*/ 	.short	0x0004
        /*0012*/ 	.short	0x0018
        /*0014*/ 	.byte	0x00, 0xf5, 0x21, 0x00


	//----- nvinfo : EIATTR_KPARAM_INFO
	.align		4
.L_789:
        /*0018*/ 	.byte	0x04, 0x17
        /*001a*/ 	.short	(.L_791 - .L_790)
.L_790:
        /*001c*/ 	.word	0x00000000
        /*0020*/ 	.short	0x0003
        /*0022*/ 	.short	0x0010
        /*0024*/ 	.byte	0x00, 0xf0, 0x11, 0x00


	//----- nvinfo : EIATTR_KPARAM_INFO
	.align		4
.L_791:
        /*0028*/ 	.byte	0x04, 0x17
        /*002a*/ 	.short	(.L_793 - .L_792)
.L_792:
        /*002c*/ 	.word	0x00000000
        /*0030*/ 	.short	0x0002
        /*0032*/ 	.short	0x0008
        /*0034*/ 	.byte	0x00, 0xf5, 0x21, 0x00


	//----- nvinfo : EIATTR_KPARAM_INFO
	.align		4
.L_793:
        /*0038*/ 	.byte	0x04, 0x17
        /*003a*/ 	.short	(.L_795 - .L_794)
.L_794:
        /*003c*/ 	.word	0x00000000
        /*0040*/ 	.short	0x0001
        /*0042*/ 	.short	0x0004
        /*0044*/ 	.byte	0x00, 0xf0, 0x11, 0x00


	//----- nvinfo : EIATTR_KPARAM_INFO
	.align		4
.L_795:
        /*0048*/ 	.byte	0x04, 0x17
        /*004a*/ 	.short	(.L_797 - .L_796)
.L_796:
        /*004c*/ 	.word	0x00000000
        /*0050*/ 	.short	0x0000
        /*0052*/ 	.short	0x0000
        /*0054*/ 	.byte	0x00, 0xf0, 0x11, 0x00


	//----- nvinfo : EIATTR_SPARSE_MMA_MASK
	.align		4
.L_797:
        /*0058*/ 	.byte	0x03, 0x50
        /*005a*/ 	.short	0x0000


	//----- nvinfo : EIATTR_MAXREG_COUNT
	.align		4
        /*005c*/ 	.byte	0x03, 0x1b
        /*005e*/ 	.short	0x00ff


	//----- nvinfo : EIATTR_MERCURY_ISA_VERSION
	.align		4
        /*0060*/ 	.byte	0x03, 0x5f
        /*0062*/ 	.short	0x0101


	//----- nvinfo : EIATTR_VRC_CTA_INIT_COUNT
	.align		4
        /*0064*/ 	.byte	0x02, 0x4a
	.zero		1
	.zero		1


	//----- nvinfo : EIATTR_EXIT_INSTR_OFFSETS
	.align		4
        /*0068*/ 	.byte	0x04, 0x1c
        /*006a*/ 	.short	(.L_799 - .L_798)


	//   ....[0]....
.L_798:
        /*006c*/ 	.word	0x000000c0


	//   ....[1]....
        /*0070*/ 	.word	0x00000570


	//   ....[2]....
        /*0074*/ 	.word	0x00000c80


	//----- nvinfo : EIATTR_CRS_STACK_SIZE
	.align		4
.L_799:
        /*0078*/ 	.byte	0x04, 0x1e
        /*007a*/ 	.short	(.L_801 - .L_800)
.L_800:
        /*007c*/ 	.word	0x00000000


	//----- nvinfo : EIATTR_CBANK_PARAM_SIZE
	.align		4
.L_801:
        /*0080*/ 	.byte	0x03, 0x19
        /*0082*/ 	.short	0x0020


	//----- nvinfo : EIATTR_PARAM_CBANK
	.align		4
        /*0084*/ 	.byte	0x04, 0x0a
        /*0086*/ 	.short	(.L_803 - .L_802)
	.align		4
.L_802:
        /*0088*/ 	.word	index@(.nv.constant0._Z26assignSequentialSumPoolingiiPPKfiPf)
        /*008c*/ 	.short	0x0380
        /*008e*/ 	.short	0x0020


	//----- nvinfo : EIATTR_SW_WAR
	.align		4
.L_803:
        /*0090*/ 	.byte	0x04, 0x36
        /*0092*/ 	.short	(.L_805 - .L_804)
.L_804:
        /*0094*/ 	.word	0x00000008
.L_805:


//--------------------- .nv.info._Z27assignSequentialMeanPoolingiiPPKfiPf --------------------------
	.section	.nv.info._Z27assignSequentialMeanPoolingiiPPKfiPf,"",@"SHT_CUDA_INFO"
	.sectionflags	@""
	.align	4


	//----- nvinfo : EIATTR_CUDA_API_VERSION
	.align		4
        /*0000*/ 	.byte	0x04, 0x37
        /*0002*/ 	.short	(.L_807 - .L_806)
.L_806:
        /*0004*/ 	.word	0x00000082


	//----- nvinfo : EIATTR_KPARAM_INFO
	.align		4
.L_807:
        /*0008*/ 	.byte	0x04, 0x17
        /*000a*/ 	.short	(.L_809 - .L_808)
.L_808:
        /*000c*/ 	.word	0x00000000
        /*0010*/ 	.short	0x0004
        /*0012*/ 	.short	0x0018
        /*0014*/ 	.byte	0x00, 0xf5, 0x21, 0x00


	//----- nvinfo : EIATTR_KPARAM_INFO
	.align		4
.L_809:
        /*0018*/ 	.byte	0x04, 0x17
        /*001a*/ 	.short	(.L_811 - .L_810)
.L_810:
        /*001c*/ 	.word	0x00000000
        /*0020*/ 	.short	0x0003
        /*0022*/ 	.short	0x0010
        /*0024*/ 	.byte	0x00, 0xf0, 0x11, 0x00


	//----- nvinfo : EIATTR_KPARAM_INFO
	.align		4
.L_811:
        /*0028*/ 	.byte	0x04, 0x17
        /*002a*/ 	.short	(.L_813 - .L_812)
.L_812:
        /*002c*/ 	.word	0x00000000
        /*0030*/ 	.short	0x0002
        /*0032*/ 	.short	0x0008
        /*0034*/ 	.byte	0x00, 0xf5, 0x21, 0x00


	//----- nvinfo : EIATTR_KPARAM_INFO
	.align		4
.L_813:
        /*0038*/ 	.byte	0x04, 0x17
        /*003a*/ 	.short	(.L_815 - .L_814)
.L_814:
        /*003c*/ 	.word	0x00000000
        /*0040*/ 	.short	0x0001
        /*0042*/ 	.short	0x0004
        /*0044*/ 	.byte	0x00, 0xf0, 0x11, 0x00


	//----- nvinfo : EIATTR_KPARAM_INFO
	.align		4
.L_815:
        /*0048*/ 	.byte	0x04, 0x17
        /*004a*/ 	.short	(.L_817 - .L_816)
.L_816:
        /*004c*/ 	.word	0x00000000
        /*0050*/ 	.short	0x0000
        /*0052*/ 	.short	0x0000
        /*0054*/ 	.byte	0x00, 0xf0, 0x11, 0x00


	//----- nvinfo : EIATTR_SPARSE_MMA_MASK
	.align		4
.L_817:
        /*0058*/ 	.byte	0x03, 0x50
        /*005a*/ 	.short	0x0000


	//----- nvinfo : EIATTR_MAXREG_COUNT
	.align		4
        /*005c*/ 	.byte	0x03, 0x1b
        /*005e*/ 	.short	0x00ff


	//----- nvinfo : EIATTR_MERCURY_ISA_VERSION
	.align		4
        /*0060*/ 	.byte	0x03, 0x5f
        /*0062*/ 	.short	0x0101


	//----- nvinfo : EIATTR_VRC_CTA_INIT_COUNT
	.align		4
        /*0064*/ 	.byte	0x02, 0x4a
	.zero		1
	.zero		1


	//----- nvinfo : EIATTR_EXIT_INSTR_OFFSETS
	.align		4
        /*0068*/ 	.byte	0x04, 0x1c
        /*006a*/ 	.short	(.L_819 - .L_818)


	//   ....[0]....
.L_818:
        /*006c*/ 	.word	0x000000c0


	//   ....[1]....
        /*0070*/ 	.word	0x00000680


	//   ....[2]....
        /*0074*/ 	.word	0x000012d0


	//----- nvinfo : EIATTR_CRS_STACK_SIZE
	.align		4
.L_819:
        /*0078*/ 	.byte	0x04, 0x1e
        /*007a*/ 	.short	(.L_821 - .L_820)
.L_820:
        /*007c*/ 	.word	0x00000000


	//----- nvinfo : EIATTR_CBANK_PARAM_SIZE
	.align		4
.L_821:
        /*0080*/ 	.byte	0x03, 0x19
        /*0082*/ 	.short	0x0020


	//----- nvinfo : EIATTR_PARAM_CBANK
	.align		4
        /*0084*/ 	.byte	0x04, 0x0a
        /*0086*/ 	.short	(.L_823 - .L_822)
	.align		4
.L_822:
        /*0088*/ 	.word	index@(.nv.constant0._Z27assignSequentialMeanPoolingiiPPKfiPf)
        /*008c*/ 	.short	0x0380
        /*008e*/ 	.short	0x0020


	//----- nvinfo : EIATTR_SW_WAR
	.align		4
.L_823:
        /*0090*/ 	.byte	0x04, 0x36
        /*0092*/ 	.short	(.L_825 - .L_824)
.L_824:
        /*0094*/ 	.word	0x00000008
.L_825:


//--------------------- .nv.info._Z22addSoftmaxCeDerivativeiiPKfPKiPf --------------------------
	.section	.nv.info._Z22addSoftmaxCeDerivativeiiPKfPKiPf,"",@"SHT_CUDA_INFO"
	.sectionflags	@""
	.align	4


	//----- nvinfo : EIATTR_CUDA_API_VERSION
	.align		4
        /*0000*/ 	.byte	0x04, 0x37
        /*0002*/ 	.short	(.L_827 - .L_826)
.L_826:
        /*0004*/ 	.word	0x00000082


	//----- nvinfo : EIATTR_KPARAM_INFO
	.align		4
.L_827:
        /*0008*/ 	.byte	0x04, 0x17
        /*000a*/ 	.short	(.L_829 - .L_828)
.L_828:
        /*000c*/ 	.word	0x00000000
        /*0010*/ 	.short	0x0004
        /*0012*/ 	.short	0x0018
        /*0014*/ 	.byte	0x00, 0xf5, 0x21, 0x00


	//----- nvinfo : EIATTR_KPARAM_INFO
	.align		4
.L_829:
        /*0018*/ 	.byte	0x04, 0x17
        /*001a*/ 	.short	(.L_831 - .L_830)
.L_830:
        /*001c*/ 	.word	0x00000000
        /*0020*/ 	.short	0x0003
        /*0022*/ 	.short	0x0010
        /*0024*/ 	.byte	0x00, 0xf5, 0x21, 0x00


	//----- nvinfo : EIATTR_KPARAM_INFO
	.align		4
.L_831:
        /*0028*/ 	.byte	0x04, 0x17
        /*002a*/ 	.short	(.L_833 - .L_832)
.L_832:
        /*002c*/ 	.word	0x00000000
        /*0030*/ 	.short	0x0002
        /*0032*/ 	.short	0x0008
        /*0034*/ 	.byte	0x00, 0xf5, 0x21, 0x00


	//----- nvinfo : EIATTR_KPARAM_INFO
	.align		4
.L_833:
        /*0038*/ 	.byte	0x04, 0x17
        /*003a*/ 	.short	(.L_835 - .L_834)
.L_834:
        /*003c*/ 	.word	0x00000000
        /*0040*/ 	.short	0x0001
        /*0042*/ 	.short	0x0004
        /*0044*/ 	.byte	0x00, 0xf0, 0x11, 0x00


	//----- nvinfo : EIATTR_KPARAM_INFO
	.align		4
.L_835:
        /*0048*/ 	.byte	0x04, 0x17
        /*004a*/ 	.short	(.L_837 - .L_836)
.L_836:
        /*004c*/ 	.word	0x00000000
        /*0050*/ 	.short	0x0000
        /*0052*/ 	.short	0x0000
        /*0054*/ 	.byte	0x00, 0xf0, 0x11, 0x00


	//----- nvinfo : EIATTR_SPARSE_MMA_MASK
	.align		4
.L_837:
        /*0058*/ 	.byte	0x03, 0x50
        /*005a*/ 	.short	0x0000


	//----- nvinfo : EIATTR_MAXREG_COUNT
	.align		4
        /*005c*/ 	.byte	0x03, 0x1b
        /*005e*/ 	.short	0x00ff


	//----- nvinfo : EIATTR_MERCURY_ISA_VERSION
	.align		4
        /*0060*/ 	.byte	0x03, 0x5f
        /*0062*/ 	.short	0x0101


	//----- nvinfo : EIATTR_VRC_CTA_INIT_COUNT
	.align		4
        /*0064*/ 	.byte	0x02, 0x4a
	.zero		1
	.zero		1


	//----- nvinfo : EIATTR_EXIT_INSTR_OFFSETS
	.align		4
        /*0068*/ 	.byte	0x04, 0x1c
        /*006a*/ 	.short	(.L_839 - .L_838)


	//   ....[0]....
.L_838:
        /*006c*/ 	.word	0x000000a0


	//   ....[1]....
        /*0070*/ 	.word	0x000006b0


	//   ....[2]....
        /*0074*/ 	.word	0x00001410


	//----- nvinfo : EIATTR_CRS_STACK_SIZE
	.align		4
.L_839:
        /*0078*/ 	.byte	0x04, 0x1e
        /*007a*/ 	.short	(.L_841 - .L_840)
.L_840:
        /*007c*/ 	.word	0x00000000


	//----- nvinfo : EIATTR_CBANK_PARAM_SIZE
	.align		4
.L_841:
        /*0080*/ 	.byte	0x03, 0x19
        /*0082*/ 	.short	0x0020


	//----- nvinfo : EIATTR_PARAM_CBANK
	.align		4
        /*0084*/ 	.byte	0x04, 0x0a
        /*0086*/ 	.short	(.L_843 - .L_842)
	.align		4
.L_842:
        /*0088*/ 	.word	index@(.nv.constant0._Z22addSoftmaxCeDerivativeiiPKfPKiPf)
        /*008c*/ 	.short	0x0380
        /*008e*/ 	.short	0x0020


	//----- nvinfo : EIATTR_SW_WAR
	.align		4
.L_843:
        /*0090*/ 	.byte	0x04, 0x36
        /*0092*/ 	.short	(.L_845 - .L_844)
.L_844:
        /*0094*/ 	.word	0x00000008
.L_845:


//--------------------- .nv.info._Z19softmaxCeDerivativeiiPKfPKiPf --------------------------
	.section	.nv.info._Z19softmaxCeDerivativeiiPKfPKiPf,"",@"SHT_CUDA_INFO"
	.sectionflags	@""
	.align	4


	//----- nvinfo : EIATTR_CUDA_API_VERSION
	.align		4
        /*0000*/ 	.byte	0x04, 0x37
        /*0002*/ 	.short	(.L_847 - .L_846)
.L_846:
        /*0004*/ 	.word	0x00000082


	//----- nvinfo : EIATTR_KPARAM_INFO
	.align		4
.L_847:
        /*0008*/ 	.byte	0x04, 0x17
        /*000a*/ 	.short	(.L_849 - .L_848)
.L_848:
        /*000c*/ 	.word	0x00000000
        /*0010*/ 	.short	0x0004
        /*0012*/ 	.short	0x0018
        /*0014*/ 	.byte	0x00, 0xf5, 0x21, 0x00


	//----- nvinfo : EIATTR_KPARAM_INFO
	.align		4
.L_849:
        /*0018*/ 	.byte	0x04, 0x17
        /*001a*/ 	.short	(.L_851 - .L_850)
.L_850:
        /*001c*/ 	.word	0x00000000
        /*0020*/ 	.short	0x0003
        /*0022*/ 	.short	0x0010
        /*0024*/ 	.byte	0x00, 0xf5, 0x21, 0x00


	//----- nvinfo : EIATTR_KPARAM_INFO
	.align		4
.L_851:
        /*0028*/ 	.byte	0x04, 0x17
        /*002a*/ 	.short	(.L_853 - .L_852)
.L_852:
        /*002c*/ 	.word	0x00000000
        /*0030*/ 	.short	0x0002
        /*0032*/ 	.short	0x0008
        /*0034*/ 	.byte	0x00, 0xf5, 0x21, 0x00


	//----- nvinfo : EIATTR_KPARAM_INFO
	.align		4
.L_853:
        /*0038*/ 	.byte	0x04, 0x17
        /*003a*/ 	.short	(.L_855 - .L_854)
.L_854:
        /*003c*/ 	.word	0x00000000
        /*0040*/ 	.short	0x0001
        /*0042*/ 	.short	0x0004
        /*0044*/ 	.byte	0x00, 0xf0, 0x11, 0x00


	//----- nvinfo : EIATTR_KPARAM_INFO
	.align		4
.L_855:
        /*0048*/ 	.byte	0x04, 0x17
        /*004a*/ 	.short	(.L_857 - .L_856)
.L_856:
        /*004c*/ 	.word	0x00000000
        /*0050*/ 	.short	0x0000
        /*0052*/ 	.short	0x0000
        /*0054*/ 	.byte	0x00, 0xf0, 0x11, 0x00


	//----- nvinfo : EIATTR_SPARSE_MMA_MASK
	.align		4
.L_857:
        /*0058*/ 	.byte	0x03, 0x50
        /*005a*/ 	.short	0x0000


	//----- nvinfo : EIATTR_MAXREG_COUNT
	.align		4
        /*005c*/ 	.byte	0x03, 0x1b
        /*005e*/ 	.short	0x00ff


	//----- nvinfo : EIATTR_MERCURY_ISA_VERSION
	.align		4
        /*0060*/ 	.byte	0x03, 0x5f
        /*0062*/ 	.short	0x0101


	//----- nvinfo : EIATTR_VRC_CTA_INIT_COUNT
	.align		4
        /*0064*/ 	.byte	0x02, 0x4a
	.zero		1
	.zero		1


	//----- nvinfo : EIATTR_EXIT_INSTR_OFFSETS
	.align		4
        /*0068*/ 	.byte	0x04, 0x1c
        /*006a*/ 	.short	(.L_859 - .L_858)


	//   ....[0]....
.L_858:
        /*006c*/ 	.word	0x000000a0


	//   ....[1]....
        /*0070*/ 	.word	0x000006a0


	//   ....[2]....
        /*0074*/ 	.word	0x00001380


	//----- nvinfo : EIATTR_CRS_STACK_SIZE
	.align		4
.L_859:
        /*0078*/ 	.byte	0x04, 0x1e
        /*007a*/ 	.short	(.L_861 - .L_860)
.L_860:
        /*007c*/ 	.word	0x00000000


	//----- nvinfo : EIATTR_CBANK_PARAM_SIZE
	.align		4
.L_861:
        /*0080*/ 	.byte	0x03, 0x19
        /*0082*/ 	.short	0x0020


	//----- nvinfo : EIATTR_PARAM_CBANK
	.align		4
        /*0084*/ 	.byte	0x04, 0x0a
        /*0086*/ 	.short	(.L_863 - .L_862)
	.align		4
.L_862:
        /*0088*/ 	.word	index@(.nv.constant0._Z19softmaxCeDerivativeiiPKfPKiPf)
        /*008c*/ 	.short	0x0380
        /*008e*/ 	.short	0x0020


	//----- nvinfo : EIATTR_SW_WAR
	.align		4
.L_863:
        /*0090*/ 	.byte	0x04, 0x36
        /*0092*/ 	.short	(.L_865 - .L_864)
.L_864:
        /*0094*/ 	.word	0x00000008
.L_865:


//--------------------- .nv.info._Z20addScaledSubtractionifPKfS0_Pf --------------------------
	.section	.nv.info._Z20addScaledSubtractionifPKfS0_Pf,"",@"SHT_CUDA_INFO"
	.sectionflags	@""
	.align	4


	//----- nvinfo : EIATTR_CUDA_API_VERSION
	.align		4
        /*0000*/ 	.byte	0x04, 0x37
        /*0002*/ 	.short	(.L_867 - .L_866)
.L_866:
        /*0004*/ 	.word	0x00000082


	//----- nvinfo : EIATTR_KPARAM_INFO
	.align		4
.L_867:
        /*0008*/ 	.byte	0x04, 0x17
        /*000a*/ 	.short	(.L_869 - .L_868)
.L_868:
        /*000c*/ 	.word	0x00000000
        /*0010*/ 	.short	0x0004
        /*0012*/ 	.short	0x0018
        /*0014*/ 	.byte	0x00, 0xf5, 0x21, 0x00


	//----- nvinfo : EIATTR_KPARAM_INFO
	.align		4
.L_869:
        /*0018*/ 	.byte	0x04, 0x17
        /*001a*/ 	.short	(.L_871 - .L_870)
.L_870:
        /*001c*/ 	.word	0x00000000
        /*0020*/ 	.short	0x0003
        /*0022*/ 	.short	0x0010
        /*0024*/ 	.byte	0x00, 0xf5, 0x21, 0x00


	//----- nvinfo : EIATTR_KPARAM_INFO
	.align		4
.L_871:
        /*0028*/ 	.byte	0x04, 0x17
        /*002a*/ 	.short	(.L_873 - .L_872)
.L_872:
        /*002c*/ 	.word	0x00000000
        /*0030*/ 	.short	0x0002
        /*0032*/ 	.short	0x0008
        /*0034*/ 	.byte	0x00, 0xf5, 0x21, 0x00


	//----- nvinfo : EIATTR_KPARAM_INFO
	.align		4
.L_873:
        /*0038*/ 	.byte	0x04, 0x17
        /*003a*/ 	.short	(.L_875 - .L_874)
.L_874:
        /*003c*/ 	.word	0x00000000
        /*0040*/ 	.short	0x0001
        /*0042*/ 	.short	0x0004
        /*0044*/ 	.byte	0x00, 0xf0, 0x11, 0x00


	//----- nvinfo : EIATTR_KPARAM_INFO
	.align		4
.L_875:
        /*0048*/ 	.byte	0x04, 0x17
        /*004a*/ 	.short	(.L_877 - .L_876)
.L_876:
        /*004c*/ 	.word	0x00000000
        /*0050*/ 	.short	0x0000
        /*0052*/ 	.short	0x0000
        /*0054*/ 	.byte	0x00, 0xf0, 0x11, 0x00


	//----- nvinfo : EIATTR_SPARSE_MMA_MASK
	.align		4
.L_877:
        /*0058*/ 	.byte	0x03, 0x50
        /*005a*/ 	.short	0x0000


	//----- nvinfo : EIATTR_MAXREG_COUNT
	.align		4
        /*005c*/ 	.byte	0x03, 0x1b
        /*005e*/ 	.short	0x00ff


	//----- nvinfo : EIATTR_MERCURY_ISA_VERSION
	.align		4
        /*0060*/ 	.byte	0x03, 0x5f
        /*0062*/ 	.short	0x0101


	//----- nvinfo : EIATTR_VRC_CTA_INIT_COUNT
	.align		4
        /*0064*/ 	.byte	0x02, 0x4a
	.zero		1
	.zero		1


	//----- nvinfo : EIATTR_EXIT_INSTR_OFFSETS
	.align		4
        /*0068*/ 	.byte	0x04, 0x1c
        /*006a*/ 	.short	(.L_879 - .L_878)


	//   ....[0]....
.L_878:
        /*006c*/ 	.word	0x00000090


	//   ....[1]....
        /*0070*/ 	.word	0x000003e0


	//   ....[2]....
        /*0074*/ 	.word	0x00000690


	//----- nvinfo : EIATTR_CRS_STACK_SIZE
	.align		4
.L_879:
        /*0078*/ 	.byte	0x04, 0x1e
        /*007a*/ 	.short	(.L_881 - .L_880)
.L_880:
        /*007c*/ 	.word	0x00000000


	//----- nvinfo : EIATTR_CBANK_PARAM_SIZE
	.align		4
.L_881:
        /*0080*/ 	.byte	0x03, 0x19
        /*0082*/ 	.short	0x0020


	//----- nvinfo : EIATTR_PARAM_CBANK
	.align		4
        /*0084*/ 	.byte	0x04, 0x0a
        /*0086*/ 	.short	(.L_883 - .L_882)
	.align		4
.L_882:
        /*0088*/ 	.word	index@(.nv.constant0._Z20addScaledSubtractionifPKfS0_Pf)
        /*008c*/ 	.short	0x0380
        /*008e*/ 	.short	0x0020


	//----- nvinfo : EIATTR_SW_WAR
	.align		4
.L_883:
        /*0090*/ 	.byte	0x04, 0x36
        /*0092*/ 	.short	(.L_885 - .L_884)
.L_884:
        /*0094*/ 	.word	0x00000008
.L_885:


//--------------------- .nv.info._Z23assignScaledSubtractionifPKfS0_Pf --------------------------
	.section	.nv.info._Z23assignScaledSubtractionifPKfS0_Pf,"",@"SHT_CUDA_INFO"
	.sectionflags	@""
	.align	4


	//----- nvinfo : EIATTR_CUDA_API_VERSION
	.align		4
        /*0000*/ 	.byte	0x04, 0x37
        /*0002*/ 	.short	(.L_887 - .L_886)
.L_886:
        /*0004*/ 	.word	0x00000082


	//----- nvinfo : EIATTR_KPARAM_INFO
	.align		4
.L_887:
        /*0008*/ 	.byte	0x04, 0x17
        /*000a*/ 	.short	(.L_889 - .L_888)
.L_888:
        /*000c*/ 	.word	0x00000000
        /*0010*/ 	.short	0x0004
        /*0012*/ 	.short	0x0018
        /*0014*/ 	.byte	0x00, 0xf5, 0x21, 0x00


	//----- nvinfo : EIATTR_KPARAM_INFO
	.align		4
.L_889:
        /*0018*/ 	.byte	0x04, 0x17
        /*001a*/ 	.short	(.L_891 - .L_890)
.L_890:
        /*001c*/ 	.word	0x00000000
        /*0020*/ 	.short	0x0003
        /*0022*/ 	.short	0x0010
        /*0024*/ 	.byte	0x00, 0xf5, 0x21, 0x00


	//----- nvinfo : EIATTR_KPARAM_INFO
	.align		4
.L_891:
        /*0028*/ 	.byte	0x04, 0x17
        /*002a*/ 	.short	(.L_893 - .L_892)
.L_892:
        /*002c*/ 	.word	0x00000000
        /*0030*/ 	.short	0x0002
        /*0032*/ 	.short	0x0008
        /*0034*/ 	.byte	0x00, 0xf5, 0x21, 0x00


	//----- nvinfo : EIATTR_KPARAM_INFO
	.align		4
.L_893:
        /*0038*/ 	.byte	0x04, 0x17
        /*003a*/ 	.short	(.L_895 - .L_894)
.L_894:
        /*003c*/ 	.word	0x00000000
        /*0040*/ 	.short	0x0001
        /*0042*/ 	.short	0x0004
        /*0044*/ 	.byte	0x00, 0xf0, 0x11, 0x00


	//----- nvinfo : EIATTR_KPARAM_INFO
	.align		4
.L_895:
        /*0048*/ 	.byte	0x04, 0x17
        /*004a*/ 	.short	(.L_897 - .L_896)
.L_896:
        /*004c*/ 	.word	0x00000000
        /*0050*/ 	.short	0x0000
        /*0052*/ 	.short	0x0000
        /*0054*/ 	.byte	0x00, 0xf0, 0x11, 0x00


	//----- nvinfo : EIATTR_SPARSE_MMA_MASK
	.align		4
.L_897:
        /*0058*/ 	.byte	0x03, 0x50
        /*005a*/ 	.short	0x0000


	//----- nvinfo : EIATTR_MAXREG_COUNT
	.align		4
        /*005c*/ 	.byte	0x03, 0x1b
        /*005e*/ 	.short	0x00ff


	//----- nvinfo : EIATTR_MERCURY_ISA_VERSION
	.align		4
        /*0060*/ 	.byte	0x03, 0x5f
        /*0062*/ 	.short	0x0101


	//----- nvinfo : EIATTR_VRC_CTA_INIT_COUNT
	.align		4
        /*0064*/ 	.byte	0x02, 0x4a
	.zero		1
	.zero		1


	//----- nvinfo : EIATTR_EXIT_INSTR_OFFSETS
	.align		4
        /*0068*/ 	.byte	0x04, 0x1c
        /*006a*/ 	.short	(.L_899 - .L_898)


	//   ....[0]....
.L_898:
        /*006c*/ 	.word	0x00000090


	//   ....[1]....
        /*0070*/ 	.word	0x000003d0


	//   ....[2]....
        /*0074*/ 	.word	0x00000640


	//----- nvinfo : EIATTR_CRS_STACK_SIZE
	.align		4
.L_899:
        /*0078*/ 	.byte	0x04, 0x1e
        /*007a*/ 	.short	(.L_901 - .L_900)
.L_900:
        /*007c*/ 	.word	0x00000000


	//----- nvinfo : EIATTR_CBANK_PARAM_SIZE
	.align		4
.L_901:
        /*0080*/ 	.byte	0x03, 0x19
        /*0082*/ 	.short	0x0020


	//----- nvinfo : EIATTR_PARAM_CBANK
	.align		4
        /*0084*/ 	.byte	0x04, 0x0a
        /*0086*/ 	.short	(.L_903 - .L_902)
	.align		4
.L_902:
        /*0088*/ 	.word	index@(.nv.constant0._Z23assignScaledSubtractionifPKfS0_Pf)
        /*008c*/ 	.short	0x0380
        /*008e*/ 	.short	0x0020


	//----- nvinfo : EIATTR_SW_WAR
	.align		4
.L_903:
        /*0090*/ 	.byte	0x04, 0x36
        /*0092*/ 	.short	(.L_905 - .L_904)
.L_904:
        /*0094*/ 	.word	0x00000008
.L_905:


//--------------------- .nv.info._Z20assignScaledAdditionifPKfS0_Pf --------------------------
	.section	.nv.info._Z20assignScaledAdditionifPKfS0_Pf,"",@"SHT_CUDA_INFO"
	.sectionflags	@""
	.align	4


	//----- nvinfo : EIATTR_CUDA_API_VERSION
	.align		4
        /*0000*/ 	.byte	0x04, 0x37
        /*0002*/ 	.short	(.L_907 - .L_906)
.L_906:
        /*0004*/ 	.word	0x00000082


	//----- nvinfo : EIATTR_KPARAM_INFO
	.align		4
.L_907:
        /*0008*/ 	.byte	0x04, 0x17
        /*000a*/ 	.short	(.L_909 - .L_908)
.L_908:
        /*000c*/ 	.word	0x00000000
        /*0010*/ 	.short	0x0004
        /*0012*/ 	.short	0x0018
        /*0014*/ 	.byte	0x00, 0xf5, 0x21, 0x00


	//----- nvinfo : EIATTR_KPARAM_INFO
	.align		4
.L_909:
        /*0018*/ 	.byte	0x04, 0x17
        /*001a*/ 	.short	(.L_911 - .L_910)
.L_910:
        /*001c*/ 	.word	0x00000000
        /*0020*/ 	.short	0x0003
        /*0022*/ 	.short	0x0010
        /*0024*/ 	.byte	0x00, 0xf5, 0x21, 0x00


	//----- nvinfo : EIATTR_KPARAM_INFO
	.align		4
.L_911:
        /*0028*/ 	.byte	0x04, 0x17
        /*002a*/ 	.short	(.L_913 - .L_912)
.L_912:
        /*002c*/ 	.word	0x00000000
        /*0030*/ 	.short	0x0002
        /*0032*/ 	.short	0x0008
        /*0034*/ 	.byte	0x00, 0xf5, 0x21, 0x00


	//----- nvinfo : EIATTR_KPARAM_INFO
	.align		4
.L_913:
        /*0038*/ 	.byte	0x04, 0x17
        /*003a*/ 	.short	(.L_915 - .L_914)
.L_914:
        /*003c*/ 	.word	0x00000000
        /*0040*/ 	.short	0x0001
        /*0042*/ 	.short	0x0004
        /*0044*/ 	.byte	0x00, 0xf0, 0x11, 0x00


	//----- nvinfo : EIATTR_KPARAM_INFO
	.align		4
.L_915:
        /*0048*/ 	.byte	0x04, 0x17
        /*004a*/ 	.short	(.L_917 - .L_916)
.L_916:
        /*004c*/ 	.word	0x00000000
        /*0050*/ 	.short	0x0000
        /*0052*/ 	.short	0x0000
        /*0054*/ 	.byte	0x00, 0xf0, 0x11, 0x00


	//----- nvinfo : EIATTR_SPARSE_MMA_MASK
	.align		4
.L_917:
        /*0058*/ 	.byte	0x03, 0x50
        /*005a*/ 	.short	0x0000


	//----- nvinfo : EIATTR_MAXREG_COUNT
	.align		4
        /*005c*/ 	.byte	0x03, 0x1b
        /*005e*/ 	.short	0x00ff


	//----- nvinfo : EIATTR_MERCURY_ISA_VERSION
	.align		4
        /*0060*/ 	.byte	0x03, 0x5f
        /*0062*/ 	.short	0x0101


	//----- nvinfo : EIATTR_VRC_CTA_INIT_COUNT
	.align		4
        /*0064*/ 	.byte	0x02, 0x4a
	.zero		1
	.zero		1


	//----- nvinfo : EIATTR_EXIT_INSTR_OFFSETS
	.align		4
        /*0068*/ 	.byte	0x04, 0x1c
        /*006a*/ 	.short	(.L_919 - .L_918)


	//   ....[0]....
.L_918:
        /*006c*/ 	.word	0x00000090


	//   ....[1]....
        /*0070*/ 	.word	0x000003d0


	//   ....[2]....
        /*0074*/ 	.word	0x00000640


	//----- nvinfo : EIATTR_CRS_STACK_SIZE
	.align		4
.L_919:
        /*0078*/ 	.byte	0x04, 0x1e
        /*007a*/ 	.short	(.L_921 - .L_920)
.L_920:
        /*007c*/ 	.word	0x00000000


	//----- nvinfo : EIATTR_CBANK_PARAM_SIZE
	.align		4
.L_921:
        /*0080*/ 	.byte	0x03, 0x19
        /*0082*/ 	.short	0x0020


	//----- nvinfo : EIATTR_PARAM_CBANK
	.align		4
        /*0084*/ 	.byte	0x04, 0x0a
        /*0086*/ 	.short	(.L_923 - .L_922)
	.align		4
.L_922:
        /*0088*/ 	.word	index@(.nv.constant0._Z20assignScaledAdditionifPKfS0_Pf)
        /*008c*/ 	.short	0x0380
        /*008e*/ 	.short	0x0020


	//----- nvinfo : EIATTR_SW_WAR
	.align		4
.L_923:
        /*0090*/ 	.byte	0x04, 0x36
        /*0092*/ 	.short	(.L_925 - .L_924)
.L_924:
        /*0094*/ 	.word	0x00000008
.L_925:


//--------------------- .nv.info._Z23matrixVectorRowAdditioniiPKffS0_Pf --------------------------
	.section	.nv.info._Z23matrixVectorRowAdditioniiPKffS0_Pf,"",@"SHT_CUDA_INFO"
	.sectionflags	@""
	.align	4


	//----- nvinfo : EIATTR_CUDA_API_VERSION
	.align		4
        /*0000*/ 	.byte	0x04, 0x37
        /*0002*/ 	.short	(.L_927 - .L_926)
.L_926:
        /*0004*/ 	.word	0x00000082


	//----- nvinfo : EIATTR_KPARAM_INFO
	.align		4
.L_927:
        /*0008*/ 	.byte	0x04, 0x17
        /*000a*/ 	.short	(.L_929 - .L_928)
.L_928:
        /*000c*/ 	.word	0x00000000
        /*0010*/ 	.short	0x0005
        /*0012*/ 	.short	0x0020
        /*0014*/ 	.byte	0x00, 0xf5, 0x21, 0x00


	//----- nvinfo : EIATTR_KPARAM_INFO
	.align		4
.L_929:
        /*0018*/ 	.byte	0x04, 0x17
        /*001a*/ 	.short	(.L_931 - .L_930)
.L_930:
        /*001c*/ 	.word	0x00000000
        /*0020*/ 	.short	0x0004
        /*0022*/ 	.short	0x0018
        /*0024*/ 	.byte	0x00, 0xf5, 0x21, 0x00


	//----- nvinfo : EIATTR_KPARAM_INFO
	.align		4
.L_931:
        /*0028*/ 	.byte	0x04, 0x17
        /*002a*/ 	.short	(.L_933 - .L_932)
.L_932:
        /*002c*/ 	.word	0x00000000
        /*0030*/ 	.short	0x0003
        /*0032*/ 	.short	0x0010
        /*0034*/ 	.byte	0x00, 0xf0, 0x11, 0x00


	//----- nvinfo : EIATTR_KPARAM_INFO
	.align		4
.L_933:
        /*0038*/ 	.byte	0x04, 0x17
        /*003a*/ 	.short	(.L_935 - .L_934)
.L_934:
        /*003c*/ 	.word	0x00000000
        /*0040*/ 	.short	0x0002
        /*0042*/ 	.short	0x0008
        /*0044*/ 	.byte	0x00, 0xf5, 0x21, 0x00


	//----- nvinfo : EIATTR_KPARAM_INFO
	.align		4
.L_935:
        /*0048*/ 	.byte	0x04, 0x17
        /*004a*/ 	.short	(.L_937 - .L_936)
.L_936:
        /*004c*/ 	.word	0x00000000
        /*0050*/ 	.short	0x0001
        /*0052*/ 	.short	0x0004
        /*0054*/ 	.byte	0x00, 0xf0, 0x11, 0x00


	//----- nvinfo : EIATTR_KPARAM_INFO
	.align		4
.L_937:
        /*0058*/ 	.byte	0x04, 0x17
        /*005a*/ 	.short	(.L_939 - .L_938)
.L_938:
        /*005c*/ 	.word	0x00000000
        /*0060*/ 	.short	0x0000
        /*0062*/ 	.short	0x0000
        /*0064*/ 	.byte	0x00, 0xf0, 0x11, 0x00


	//----- nvinfo : EIATTR_SPARSE_MMA_MASK
	.align		4
.L_939:
        /*0068*/ 	.byte	0x03, 0x50
        /*006a*/ 	.short	0x0000


	//----- nvinfo : EIATTR_MAXREG_COUNT
	.align		4
        /*006c*/ 	.byte	0x03, 0x1b
        /*006e*/ 	.short	0x00ff


	//----- nvinfo : EIATTR_MERCURY_ISA_VERSION
	.align		4
        /*0070*/ 	.byte	0x03, 0x5f
        /*0072*/ 	.short	0x0101


	//----- nvinfo : EIATTR_VRC_CTA_INIT_COUNT
	.align		4
        /*0074*/ 	.byte	0x02, 0x4a
	.zero		1
	.zero		1


	//----- nvinfo : EIATTR_EXIT_INSTR_OFFSETS
	.align		4
        /*0078*/ 	.byte	0x04, 0x1c
        /*007a*/ 	.short	(.L_941 - .L_940)


	//   ....[0]....
.L_940:
        /*007c*/ 	.word	0x000000b0


	//   ....[1]....
        /*0080*/ 	.word	0x00000580


	//   ....[2]....
        /*0084*/ 	.word	0x00000cb0


	//----- nvinfo : EIATTR_CRS_STACK_SIZE
	.align		4
.L_941:
        /*0088*/ 	.byte	0x04, 0x1e
        /*008a*/ 	.short	(.L_943 - .L_942)
.L_942:
        /*008c*/ 	.word	0x00000000


	//----- nvinfo : EIATTR_CBANK_PARAM_SIZE
	.align		4
.L_943:
        /*0090*/ 	.byte	0x03, 0x19
        /*0092*/ 	.short	0x0028


	//----- nvinfo : EIATTR_PARAM_CBANK
	.align		4
        /*0094*/ 	.byte	0x04, 0x0a
        /*0096*/ 	.short	(.L_945 - .L_944)
	.align		4
.L_944:
        /*0098*/ 	.word	index@(.nv.constant0._Z23matrixVectorRowAdditioniiPKffS0_Pf)
        /*009c*/ 	.short	0x0380
        /*009e*/ 	.short	0x0028


	//----- nvinfo : EIATTR_SW_WAR
	.align		4
.L_945:
        /*00a0*/ 	.byte	0x04, 0x36
        /*00a2*/ 	.short	(.L_947 - .L_946)
.L_946:
        /*00a4*/ 	.word	0x00000008
.L_947:


//--------------------- .nv.info._Z10maskedFillifPKffPf --------------------------
	.section	.nv.info._Z10maskedFillifPKffPf,"",@"SHT_CUDA_INFO"
	.sectionflags	@""
	.align	4


	//----- nvinfo : EIATTR_CUDA_API_VERSION
	.align		4
        /*0000*/ 	.byte	0x04, 0x37
        /*0002*/ 	.short	(.L_949 - .L_948)
.L_948:
        /*0004*/ 	.word	0x00000082


	//----- nvinfo : EIATTR_KPARAM_INFO
	.align		4
.L_949:
        /*0008*/ 	.byte	0x04, 0x17
        /*000a*/ 	.short	(.L_951 - .L_950)
.L_950:
        /*000c*/ 	.word	0x00000000
        /*0010*/ 	.short	0x0004
        /*0012*/ 	.short	0x0018
        /*0014*/ 	.byte	0x00, 0xf5, 0x21, 0x00


	//----- nvinfo : EIATTR_KPARAM_INFO
	.align		4
.L_951:
        /*0018*/ 	.byte	0x04, 0x17
        /*001a*/ 	.short	(.L_953 - .L_952)
.L_952:
        /*001c*/ 	.word	0x00000000
        /*0020*/ 	.short	0x0003
        /*0022*/ 	.short	0x0010
        /*0024*/ 	.byte	0x00, 0xf0, 0x11, 0x00


	//----- nvinfo : EIATTR_KPARAM_INFO
	.align		4
.L_953:
        /*0028*/ 	.byte	0x04, 0x17
        /*002a*/ 	.short	(.L_955 - .L_954)
.L_954:
        /*002c*/ 	.word	0x00000000
        /*0030*/ 	.short	0x0002
        /*0032*/ 	.short	0x0008
        /*0034*/ 	.byte	0x00, 0xf5, 0x21, 0x00


	//----- nvinfo : EIATTR_KPARAM_INFO
	.align		4
.L_955:
        /*0038*/ 	.byte	0x04, 0x17
        /*003a*/ 	.short	(.L_957 - .L_956)
.L_956:
        /*003c*/ 	.word	0x00000000
        /*0040*/ 	.short	0x0001
        /*0042*/ 	.short	0x0004
        /*0044*/ 	.byte	0x00, 0xf0, 0x11, 0x00


	//----- nvinfo : EIATTR_KPARAM_INFO
	.align		4
.L_957:
        /*0048*/ 	.byte	0x04, 0x17
        /*004a*/ 	.short	(.L_959 - .L_958)
.L_958:
        /*004c*/ 	.word	0x00000000
        /*0050*/ 	.short	0x0000
        /*0052*/ 	.short	0x0000
        /*0054*/ 	.byte	0x00, 0xf0, 0x11, 0x00


	//----- nvinfo : EIATTR_SPARSE_MMA_MASK
	.align		4
.L_959:
        /*0058*/ 	.byte	0x03, 0x50
        /*005a*/ 	.short	0x0000


	//----- nvinfo : EIATTR_MAXREG_COUNT
	.align		4
        /*005c*/ 	.byte	0x03, 0x1b
        /*005e*/ 	.short	0x00ff


	//----- nvinfo : EIATTR_MERCURY_ISA_VERSION
	.align		4
        /*0060*/ 	.byte	0x03, 0x5f
        /*0062*/ 	.short	0x0101


	//----- nvinfo : EIATTR_VRC_CTA_INIT_COUNT
	.align		4
        /*0064*/ 	.byte	0x02, 0x4a
	.zero		1
	.zero		1


	//----- nvinfo : EIATTR_EXIT_INSTR_OFFSETS
	.align		4
        /*0068*/ 	.byte	0x04, 0x1c
        /*006a*/ 	.short	(.L_961 - .L_960)


	//   ....[0]....
.L_960:
        /*006c*/ 	.word	0x00000090


	//   ....[1]....
        /*0070*/ 	.word	0x00000410


	//   ....[2]....
        /*0074*/ 	.word	0x00000690


	//----- nvinfo : EIATTR_CRS_STACK_SIZE
	.align		4
.L_961:
        /*0078*/ 	.byte	0x04, 0x1e
        /*007a*/ 	.short	(.L_963 - .L_962)
.L_962:
        /*007c*/ 	.word	0x00000000


	//----- nvinfo : EIATTR_CBANK_PARAM_SIZE
	.align		4
.L_963:
        /*0080*/ 	.byte	0x03, 0x19
        /*0082*/ 	.short	0x0020


	//----- nvinfo : EIATTR_PARAM_CBANK
	.align		4
        /*0084*/ 	.byte	0x04, 0x0a
        /*0086*/ 	.short	(.L_965 - .L_964)
	.align		4
.L_964:
        /*0088*/ 	.word	index@(.nv.constant0._Z10maskedFillifPKffPf)
        /*008c*/ 	.short	0x0380
        /*008e*/ 	.short	0x0020


	//----- nvinfo : EIATTR_SW_WAR
	.align		4
.L_965:
        /*0090*/ 	.byte	0x04, 0x36
        /*0092*/ 	.short	(.L_967 - .L_966)
.L_966:
        /*0094*/ 	.word	0x00000008
.L_967:


//--------------------- .nv.info._Z4fillifPf      --------------------------
	.section	.nv.info._Z4fillifPf,"",@"SHT_CUDA_INFO"
	.sectionflags	@""
	.align	4


	//----- nvinfo : EIATTR_CUDA_API_VERSION
	.align		4
        /*0000*/ 	.byte	0x04, 0x37
        /*0002*/ 	.short	(.L_969 - .L_968)
.L_968:
        /*0004*/ 	.word	0x00000082


	//----- nvinfo : EIATTR_KPARAM_INFO
	.align		4
.L_969:
        /*0008*/ 	.byte	0x04, 0x17
        /*000a*/ 	.short	(.L_971 - .L_970)
.L_970:
        /*000c*/ 	.word	0x00000000
        /*0010*/ 	.short	0x0002
        /*0012*/ 	.short	0x0008
        /*0014*/ 	.byte	0x00, 0xf5, 0x21, 0x00


	//----- nvinfo : EIATTR_KPARAM_INFO
	.align		4
.L_971:
        /*0018*/ 	.byte	0x04, 0x17
        /*001a*/ 	.short	(.L_973 - .L_972)
.L_972:
        /*001c*/ 	.word	0x00000000
        /*0020*/ 	.short	0x0001
        /*0022*/ 	.short	0x0004
        /*0024*/ 	.byte	0x00, 0xf0, 0x11, 0x00


	//----- nvinfo : EIATTR_KPARAM_INFO
	.align		4
.L_973:
        /*0028*/ 	.byte	0x04, 0x17
        /*002a*/ 	.short	(.L_975 - .L_974)
.L_974:
        /*002c*/ 	.word	0x00000000
        /*0030*/ 	.short	0x0000
        /*0032*/ 	.short	0x0000
        /*0034*/ 	.byte	0x00, 0xf0, 0x11, 0x00


	//----- nvinfo : EIATTR_SPARSE_MMA_MASK
	.align		4
.L_975:
        /*0038*/ 	.byte	0x03, 0x50
        /*003a*/ 	.short	0x0000


	//----- nvinfo : EIATTR_MAXREG_COUNT
	.align		4
        /*003c*/ 	.byte	0x03, 0x1b
        /*003e*/ 	.short	0x00ff


	//----- nvinfo : EIATTR_MERCURY_ISA_VERSION
	.align		4
        /*0040*/ 	.byte	0x03, 0x5f
        /*0042*/ 	.short	0x0101


	//----- nvinfo : EIATTR_VRC_CTA_INIT_COUNT
	.align		4
        /*0044*/ 	.byte	0x02, 0x4a
	.zero		1
	.zero		1


	//----- nvinfo : EIATTR_EXIT_INSTR_OFFSETS
	.align		4
        /*0048*/ 	.byte	0x04, 0x1c
        /*004a*/ 	.short	(.L_977 - .L_976)


	//   ....[0]....
.L_976:
        /*004c*/ 	.word	0x00000090


	//   ....[1]....
        /*0050*/ 	.word	0x00000340


	//   ....[2]....
        /*0054*/ 	.word	0x00000420


	//----- nvinfo : EIATTR_CRS_STACK_SIZE
	.align		4
.L_977:
        /*0058*/ 	.byte	0x04, 0x1e
        /*005a*/ 	.short	(.L_979 - .L_978)
.L_978:
        /*005c*/ 	.word	0x00000000


	//----- nvinfo : EIATTR_CBANK_PARAM_SIZE
	.align		4
.L_979:
        /*0060*/ 	.byte	0x03, 0x19
        /*0062*/ 	.short	0x0010


	//----- nvinfo : EIATTR_PARAM_CBANK
	.align		4
        /*0064*/ 	.byte	0x04, 0x0a
        /*0066*/ 	.short	(.L_981 - .L_980)
	.align		4
.L_980:
        /*0068*/ 	.word	index@(.nv.constant0._Z4fillifPf)
        /*006c*/ 	.short	0x0380
        /*006e*/ 	.short	0x0010


	//----- nvinfo : EIATTR_SW_WAR
	.align		4
.L_981:
        /*0070*/ 	.byte	0x04, 0x36
        /*0072*/ 	.short	(.L_983 - .L_982)
.L_982:
        /*0074*/ 	.word	0x00000008
.L_983:


//--------------------- .nv.info._Z5scaleiPKffPf  --------------------------
	.section	.nv.info._Z5scaleiPKffPf,"",@"SHT_CUDA_INFO"
	.sectionflags	@""
	.align	4


	//----- nvinfo : EIATTR_CUDA_API_VERSION
	.align		4
        /*0000*/ 	.byte	0x04, 0x37
        /*0002*/ 	.short	(.L_985 - .L_984)
.L_984:
        /*0004*/ 	.word	0x00000082


	//----- nvinfo : EIATTR_KPARAM_INFO
	.align		4
.L_985:
        /*0008*/ 	.byte	0x04, 0x17
        /*000a*/ 	.short	(.L_987 - .L_986)
.L_986:
        /*000c*/ 	.word	0x00000000
        /*0010*/ 	.short	0x0003
        /*0012*/ 	.short	0x0018
        /*0014*/ 	.byte	0x00, 0xf5, 0x21, 0x00


	//----- nvinfo : EIATTR_KPARAM_INFO
	.align		4
.L_987:
        /*0018*/ 	.byte	0x04, 0x17
        /*001a*/ 	.short	(.L_989 - .L_988)
.L_988:
        /*001c*/ 	.word	0x00000000
        /*0020*/ 	.short	0x0002
        /*0022*/ 	.short	0x0010
        /*0024*/ 	.byte	0x00, 0xf0, 0x11, 0x00


	//----- nvinfo : EIATTR_KPARAM_INFO
	.align		4
.L_989:
        /*0028*/ 	.byte	0x04, 0x17
        /*002a*/ 	.short	(.L_991 - .L_990)
.L_990:
        /*002c*/ 	.word	0x00000000
        /*0030*/ 	.short	0x0001
        /*0032*/ 	.short	0x0008
        /*0034*/ 	.byte	0x00, 0xf5, 0x21, 0x00


	//----- nvinfo : EIATTR_KPARAM_INFO
	.align		4
.L_991:
        /*0038*/ 	.byte	0x04, 0x17
        /*003a*/ 	.short	(.L_993 - .L_992)
.L_992:
        /*003c*/ 	.word	0x00000000
        /*0040*/ 	.short	0x0000
        /*0042*/ 	.short	0x0000
        /*0044*/ 	.byte	0x00, 0xf0, 0x11, 0x00


	//----- nvinfo : EIATTR_SPARSE_MMA_MASK
	.align		4
.L_993:
        /*0048*/ 	.byte	0x03, 0x50
        /*004a*/ 	.short	0x0000


	//----- nvinfo : EIATTR_MAXREG_COUNT
	.align		4
        /*004c*/ 	.byte	0x03, 0x1b
        /*004e*/ 	.short	0x00ff


	//----- nvinfo : EIATTR_MERCURY_ISA_VERSION
	.align		4
        /*0050*/ 	.byte	0x03, 0x5f
        /*0052*/ 	.short	0x0101


	//----- nvinfo : EIATTR_VRC_CTA_INIT_COUNT
	.align		4
        /*0054*/ 	.byte	0x02, 0x4a
	.zero		1
	.zero		1


	//----- nvinfo : EIATTR_EXIT_INSTR_OFFSETS
	.align		4
        /*0058*/ 	.byte	0x04, 0x1c
        /*005a*/ 	.short	(.L_995 - .L_994)


	//   ....[0]....
.L_994:
        /*005c*/ 	.word	0x00000090


	//   ....[1]....
        /*0060*/ 	.word	0x000003b0


	//   ....[2]....
        /*0064*/ 	.word	0x00000530


	//----- nvinfo : EIATTR_CRS_STACK_SIZE
	.align		4
.L_995:
        /*0068*/ 	.byte	0x04, 0x1e
        /*006a*/ 	.short	(.L_997 - .L_996)
.L_996:
        /*006c*/ 	.word	0x00000000


	//----- nvinfo : EIATTR_CBANK_PARAM_SIZE
	.align		4
.L_997:
        /*0070*/ 	.byte	0x03, 0x19
        /*0072*/ 	.short	0x0020


	//----- nvinfo : EIATTR_PARAM_CBANK
	.align		4
        /*0074*/ 	.byte	0x04, 0x0a
        /*0076*/ 	.short	(.L_999 - .L_998)
	.align		4
.L_998:
        /*0078*/ 	.word	index@(.nv.constant0._Z5scaleiPKffPf)
        /*007c*/ 	.short	0x0380
        /*007e*/ 	.short	0x0020


	//----- nvinfo : EIATTR_SW_WAR
	.align		4
.L_999:
        /*0080*/ 	.byte	0x04, 0x36
        /*0082*/ 	.short	(.L_1001 - .L_1000)
.L_1000:
        /*0084*/ 	.word	0x00000008
.L_1001:


//--------------------- .nv.info._Z6addSumiPPKfiPf --------------------------
	.section	.nv.info._Z6addSumiPPKfiPf,"",@"SHT_CUDA_INFO"
	.sectionflags	@""
	.align	4


	//----- nvinfo : EIATTR_CUDA_API_VERSION
	.align		4
        /*0000*/ 	.byte	0x04, 0x37
        /*0002*/ 	.short	(.L_1003 - .L_1002)
.L_1002:
        /*0004*/ 	.word	0x00000082


	//----- nvinfo : EIATTR_KPARAM_INFO
	.align		4
.L_1003:
        /*0008*/ 	.byte	0x04, 0x17
        /*000a*/ 	.short	(.L_1005 - .L_1004)
.L_1004:
        /*000c*/ 	.word	0x00000000
        /*0010*/ 	.short	0x0003
        /*0012*/ 	.short	0x0018
        /*0014*/ 	.byte	0x00, 0xf5, 0x21, 0x00


	//----- nvinfo : EIATTR_KPARAM_INFO
	.align		4
.L_1005:
        /*0018*/ 	.byte	0x04, 0x17
        /*001a*/ 	.short	(.L_1007 - .L_1006)
.L_1006:
        /*001c*/ 	.word	0x00000000
        /*0020*/ 	.short	0x0002
        /*0022*/ 	.short	0x0010
        /*0024*/ 	.byte	0x00, 0xf0, 0x11, 0x00


	//----- nvinfo : EIATTR_KPARAM_INFO
	.align		4
.L_1007:
        /*0028*/ 	.byte	0x04, 0x17
        /*002a*/ 	.short	(.L_1009 - .L_1008)
.L_1008:
        /*002c*/ 	.word	0x00000000
        /*0030*/ 	.short	0x0001
        /*0032*/ 	.short	0x0008
        /*0034*/ 	.byte	0x00, 0xf5, 0x21, 0x00


	//----- nvinfo : EIATTR_KPARAM_INFO
	.align		4
.L_1009:
        /*0038*/ 	.byte	0x04, 0x17
        /*003a*/ 	.short	(.L_1011 - .L_1010)
.L_1010:
        /*003c*/ 	.word	0x00000000
        /*0040*/ 	.short	0x0000
        /*0042*/ 	.short	0x0000
        /*0044*/ 	.byte	0x00, 0xf0, 0x11, 0x00


	//----- nvinfo : EIATTR_SPARSE_MMA_MASK
	.align		4
.L_1011:
        /*0048*/ 	.byte	0x03, 0x50
        /*004a*/ 	.short	0x0000


	//----- nvinfo : EIATTR_MAXREG_COUNT
	.align		4
        /*004c*/ 	.byte	0x03, 0x1b
        /*004e*/ 	.short	0x00ff


	//----- nvinfo : EIATTR_MERCURY_ISA_VERSION
	.align		4
        /*0050*/ 	.byte	0x03, 0x5f
        /*0052*/ 	.short	0x0101


	//----- nvinfo : EIATTR_VRC_CTA_INIT_COUNT
	.align		4
        /*0054*/ 	.byte	0x02, 0x4a
	.zero		1
	.zero		1


	//----- nvinfo : EIATTR_EXIT_INSTR_OFFSETS
	.align		4
        /*0058*/ 	.byte	0x04, 0x1c
        /*005a*/ 	.short	(.L_1013 - .L_1012)


	//   ....[0]....
.L_1012:
        /*005c*/ 	.word	0x00000090


	//   ....[1]....
        /*0060*/ 	.word	0x00000be0


	//----- nvinfo : EIATTR_CRS_STACK_SIZE
	.align		4
.L_1013:
        /*0064*/ 	.byte	0x04, 0x1e
        /*0066*/ 	.short	(.L_1015 - .L_1014)
.L_1014:
        /*0068*/ 	.word	0x00000000


	//----- nvinfo : EIATTR_CBANK_PARAM_SIZE
	.align		4
.L_1015:
        /*006c*/ 	.byte	0x03, 0x19
        /*006e*/ 	.short	0x0020


	//----- nvinfo : EIATTR_PARAM_CBANK
	.align		4
        /*0070*/ 	.byte	0x04, 0x0a
        /*0072*/ 	.short	(.L_1017 - .L_1016)
	.align		4
.L_1016:
        /*0074*/ 	.word	index@(.nv.constant0._Z6addSumiPPKfiPf)
        /*0078*/ 	.short	0x0380
        /*007a*/ 	.short	0x0020


	//----- nvinfo : EIATTR_SW_WAR
	.align		4
.L_1017:
        /*007c*/ 	.byte	0x04, 0x36
        /*007e*/ 	.short	(.L_1019 - .L_1018)
.L_1018:
        /*0080*/ 	.word	0x00000008
.L_1019:


//--------------------- .nv.info._Z9assignSumiPPKfiPf --------------------------
	.section	.nv.info._Z9assignSumiPPKfiPf,"",@"SHT_CUDA_INFO"
	.sectionflags	@""
	.align	4


	//----- nvinfo : EIATTR_CUDA_API_VERSION
	.align		4
        /*0000*/ 	.byte	0x04, 0x37
        /*0002*/ 	.short	(.L_1021 - .L_1020)
.L_1020:
        /*0004*/ 	.word	0x00000082


	//----- nvinfo : EIATTR_KPARAM_INFO
	.align		4
.L_1021:
        /*0008*/ 	.byte	0x04, 0x17
        /*000a*/ 	.short	(.L_1023 - .L_1022)
.L_1022:
        /*000c*/ 	.word	0x00000000
        /*0010*/ 	.short	0x0003
        /*0012*/ 	.short	0x0018
        /*0014*/ 	.byte	0x00, 0xf5, 0x21, 0x00


	//----- nvinfo : EIATTR_KPARAM_INFO
	.align		4
.L_1023:
        /*0018*/ 	.byte	0x04, 0x17
        /*001a*/ 	.short	(.L_1025 - .L_1024)
.L_1024:
        /*001c*/ 	.word	0x00000000
        /*0020*/ 	.short	0x0002
        /*0022*/ 	.short	0x0010
        /*0024*/ 	.byte	0x00, 0xf0, 0x11, 0x00


	//----- nvinfo : EIATTR_KPARAM_INFO
	.align		4
.L_1025:
        /*0028*/ 	.byte	0x04, 0x17
        /*002a*/ 	.short	(.L_1027 - .L_1026)
.L_1026:
        /*002c*/ 	.word	0x00000000
        /*0030*/ 	.short	0x0001
        /*0032*/ 	.short	0x0008
        /*0034*/ 	.byte	0x00, 0xf5, 0x21, 0x00


	//----- nvinfo : EIATTR_KPARAM_INFO
	.align		4
.L_1027:
        /*0038*/ 	.byte	0x04, 0x17
        /*003a*/ 	.short	(.L_1029 - .L_1028)
.L_1028:
        /*003c*/ 	.word	0x00000000
        /*0040*/ 	.short	0x0000
        /*0042*/ 	.short	0x0000
        /*0044*/ 	.byte	0x00, 0xf0, 0x11, 0x00


	//----- nvinfo : EIATTR_SPARSE_MMA_MASK
	.align		4
.L_1029:
        /*0048*/ 	.byte	0x03, 0x50
        /*004a*/ 	.short	0x0000


	//----- nvinfo : EIATTR_MAXREG_COUNT
	.align		4
        /*004c*/ 	.byte	0x03, 0x1b
        /*004e*/ 	.short	0x00ff


	//----- nvinfo : EIATTR_MERCURY_ISA_VERSION
	.align		4
        /*0050*/ 	.byte	0x03, 0x5f
        /*0052*/ 	.short	0x0101


	//----- nvinfo : EIATTR_VRC_CTA_INIT_COUNT
	.align		4
        /*0054*/ 	.byte	0x02, 0x4a
	.zero		1
	.zero		1


	//----- nvinfo : EIATTR_EXIT_INSTR_OFFSETS
	.align		4
        /*0058*/ 	.byte	0x04, 0x1c
        /*005a*/ 	.short	(.L_1031 - .L_1030)


	//   ....[0]....
.L_1030:
        /*005c*/ 	.word	0x00000090


	//   ....[1]....
        /*0060*/ 	.word	0x00000140


	//   ....[2]....
        /*0064*/ 	.word	0x00000c60


	//----- nvinfo : EIATTR_CRS_STACK_SIZE
	.align		4
.L_1031:
        /*0068*/ 	.byte	0x04, 0x1e
        /*006a*/ 	.short	(.L_1033 - .L_1032)
.L_1032:
        /*006c*/ 	.word	0x00000000


	//----- nvinfo : EIATTR_CBANK_PARAM_SIZE
	.align		4
.L_1033:
        /*0070*/ 	.byte	0x03, 0x19
        /*0072*/ 	.short	0x0020


	//----- nvinfo : EIATTR_PARAM_CBANK
	.align		4
        /*0074*/ 	.byte	0x04, 0x0a
        /*0076*/ 	.short	(.L_1035 - .L_1034)
	.align		4
.L_1034:
        /*0078*/ 	.word	index@(.nv.constant0._Z9assignSumiPPKfiPf)
        /*007c*/ 	.short	0x0380
        /*007e*/ 	.short	0x0020


	//----- nvinfo : EIATTR_SW_WAR
	.align		4
.L_1035:
        /*0080*/ 	.byte	0x04, 0x36
        /*0082*/ 	.short	(.L_1037 - .L_1036)
.L_1036:
        /*0084*/ 	.word	0x00000008
.L_1037:


//--------------------- .nv.info._Z18addScaledRowsSliceiifPKfPKiiPf --------------------------
	.section	.nv.info._Z18addScaledRowsSliceiifPKfPKiiPf,"",@"SHT_CUDA_INFO"
	.sectionflags	@""
	.align	4


	//----- nvinfo : EIATTR_CUDA_API_VERSION
	.align		4
        /*0000*/ 	.byte	0x04, 0x37
        /*0002*/ 	.short	(.L_1039 - .L_1038)
.L_1038:
        /*0004*/ 	.word	0x00000082


	//----- nvinfo : EIATTR_KPARAM_INFO
	.align		4
.L_1039:
        /*0008*/ 	.byte	0x04, 0x17
        /*000a*/ 	.short	(.L_1041 - .L_1040)
.L_1040:
        /*000c*/ 	.word	0x00000000
        /*0010*/ 	.short	0x0006
        /*0012*/ 	.short	0x0028
        /*0014*/ 	.byte	0x00, 0xf5, 0x21, 0x00


	//----- nvinfo : EIATTR_KPARAM_INFO
	.align		4
.L_1041:
        /*0018*/ 	.byte	0x04, 0x17
        /*001a*/ 	.short	(.L_1043 - .L_1042)
.L_1042:
        /*001c*/ 	.word	0x00000000
        /*0020*/ 	.short	0x0005
        /*0022*/ 	.short	0x0020
        /*0024*/ 	.byte	0x00, 0xf0, 0x11, 0x00


	//----- nvinfo : EIATTR_KPARAM_INFO
	.align		4
.L_1043:
        /*0028*/ 	.byte	0x04, 0x17
        /*002a*/ 	.short	(.L_1045 - .L_1044)
.L_1044:
        /*002c*/ 	.word	0x00000000
        /*0030*/ 	.short	0x0004
        /*0032*/ 	.short	0x0018
        /*0034*/ 	.byte	0x00, 0xf5, 0x21, 0x00


	//----- nvinfo : EIATTR_KPARAM_INFO
	.align		4
.L_1045:
        /*0038*/ 	.byte	0x04, 0x17
        /*003a*/ 	.short	(.L_1047 - .L_1046)
.L_1046:
        /*003c*/ 	.word	0x00000000
        /*0040*/ 	.short	0x0003
        /*0042*/ 	.short	0x0010
        /*0044*/ 	.byte	0x00, 0xf5, 0x21, 0x00


	//----- nvinfo : EIATTR_KPARAM_INFO
	.align		4
.L_1047:
        /*0048*/ 	.byte	0x04, 0x17
        /*004a*/ 	.short	(.L_1049 - .L_1048)
.L_1048:
        /*004c*/ 	.word	0x00000000
        /*0050*/ 	.short	0x0002
        /*0052*/ 	.short	0x0008
        /*0054*/ 	.byte	0x00, 0xf0, 0x11, 0x00


	//----- nvinfo : EIATTR_KPARAM_INFO
	.align		4
.L_1049:
        /*0058*/ 	.byte	0x04, 0x17
        /*005a*/ 	.short	(.L_1051 - .L_1050)
.L_1050:
        /*005c*/ 	.word	0x00000000
        /*0060*/ 	.short	0x0001
        /*0062*/ 	.short	0x0004
        /*0064*/ 	.byte	0x00, 0xf0, 0x11, 0x00


	//----- nvinfo : EIATTR_KPARAM_INFO
	.align		4
.L_1051:
        /*0068*/ 	.byte	0x04, 0x17
        /*006a*/ 	.short	(.L_1053 - .L_1052)
.L_1052:
        /*006c*/ 	.word	0x00000000
        /*0070*/ 	.short	0x0000
        /*0072*/ 	.short	0x0000
        /*0074*/ 	.byte	0x00, 0xf0, 0x11, 0x00


	//----- nvinfo : EIATTR_SPARSE_MMA_MASK
	.align		4
.L_1053:
        /*0078*/ 	.byte	0x03, 0x50
        /*007a*/ 	.short	0x0000


	//----- nvinfo : EIATTR_MAXREG_COUNT
	.align		4
        /*007c*/ 	.byte	0x03, 0x1b
        /*007e*/ 	.short	0x00ff


	//----- nvinfo : EIATTR_MERCURY_ISA_VERSION
	.align		4
        /*0080*/ 	.byte	0x03, 0x5f
        /*0082*/ 	.short	0x0101


	//----- nvinfo : EIATTR_VRC_CTA_INIT_COUNT
	.align		4
        /*0084*/ 	.byte	0x02, 0x4a
	.zero		1
	.zero		1


	//----- nvinfo : EIATTR_EXIT_INSTR_OFFSETS
	.align		4
        /*0088*/ 	.byte	0x04, 0x1c
        /*008a*/ 	.short	(.L_1055 - .L_1054)


	//   ....[0]....
.L_1054:
        /*008c*/ 	.word	0x000000b0


	//   ....[1]....
        /*0090*/ 	.word	0x000005c0


	//   ....[2]....
        /*0094*/ 	.word	0x00000db0


	//----- nvinfo : EIATTR_CRS_STACK_SIZE
	.align		4
.L_1055:
        /*0098*/ 	.byte	0x04, 0x1e
        /*009a*/ 	.short	(.L_1057 - .L_1056)
.L_1056:
        /*009c*/ 	.word	0x00000000


	//----- nvinfo : EIATTR_CBANK_PARAM_SIZE
	.align		4
.L_1057:
        /*00a0*/ 	.byte	0x03, 0x19
        /*00a2*/ 	.short	0x0030


	//----- nvinfo : EIATTR_PARAM_CBANK
	.align		4
        /*00a4*/ 	.byte	0x04, 0x0a
        /*00a6*/ 	.short	(.L_1059 - .L_1058)
	.align		4
.L_1058:
        /*00a8*/ 	.word	index@(.nv.constant0._Z18addScaledRowsSliceiifPKfPKiiPf)
        /*00ac*/ 	.short	0x0380
        /*00ae*/ 	.short	0x0030


	//----- nvinfo : EIATTR_SW_WAR
	.align		4
.L_1059:
        /*00b0*/ 	.byte	0x04, 0x36
        /*00b2*/ 	.short	(.L_1061 - .L_1060)
.L_1060:
        /*00b4*/ 	.word	0x00000008
.L_1061:


//--------------------- .nv.info._Z21addScaledColumnsSliceiifPKfPKiPf --------------------------
	.section	.nv.info._Z21addScaledColumnsSliceiifPKfPKiPf,"",@"SHT_CUDA_INFO"
	.sectionflags	@""
	.align	4


	//----- nvinfo : EIATTR_CUDA_API_VERSION
	.align		4
        /*0000*/ 	.byte	0x04, 0x37
        /*0002*/ 	.short	(.L_1063 - .L_1062)
.L_1062:
        /*0004*/ 	.word	0x00000082


	//----- nvinfo : EIATTR_KPARAM_INFO
	.align		4
.L_1063:
        /*0008*/ 	.byte	0x04, 0x17
        /*000a*/ 	.short	(.L_1065 - .L_1064)
.L_1064:
        /*000c*/ 	.word	0x00000000
        /*0010*/ 	.short	0x0005
        /*0012*/ 	.short	0x0020
        /*0014*/ 	.byte	0x00, 0xf5, 0x21, 0x00


	//----- nvinfo : EIATTR_KPARAM_INFO
	.align		4
.L_1065:
        /*0018*/ 	.byte	0x04, 0x17
        /*001a*/ 	.short	(.L_1067 - .L_1066)
.L_1066:
        /*001c*/ 	.word	0x00000000
        /*0020*/ 	.short	0x0004
        /*0022*/ 	.short	0x0018
        /*0024*/ 	.byte	0x00, 0xf5, 0x21, 0x00


	//----- nvinfo : EIATTR_KPARAM_INFO
	.align		4
.L_1067:
        /*0028*/ 	.byte	0x04, 0x17
        /*002a*/ 	.short	(.L_1069 - .L_1068)
.L_1068:
        /*002c*/ 	.word	0x00000000
        /*0030*/ 	.short	0x0003
        /*0032*/ 	.short	0x0010
        /*0034*/ 	.byte	0x00, 0xf5, 0x21, 0x00


	//----- nvinfo : EIATTR_KPARAM_INFO
	.align		4
.L_1069:
        /*0038*/ 	.byte	0x04, 0x17
        /*003a*/ 	.short	(.L_1071 - .L_1070)
.L_1070:
        /*003c*/ 	.word	0x00000000
        /*0040*/ 	.short	0x0002
        /*0042*/ 	.short	0x0008
        /*0044*/ 	.byte	0x00, 0xf0, 0x11, 0x00


	//----- nvinfo : EIATTR_KPARAM_INFO
	.align		4
.L_1071:
        /*0048*/ 	.byte	0x04, 0x17
        /*004a*/ 	.short	(.L_1073 - .L_1072)
.L_1072:
        /*004c*/ 	.word	0x00000000
        /*0050*/ 	.short	0x0001
        /*0052*/ 	.short	0x0004
        /*0054*/ 	.byte	0x00, 0xf0, 0x11, 0x00


	//----- nvinfo : EIATTR_KPARAM_INFO
	.align		4
.L_1073:
        /*0058*/ 	.byte	0x04, 0x17
        /*005a*/ 	.short	(.L_1075 - .L_1074)
.L_1074:
        /*005c*/ 	.word	0x00000000
        /*0060*/ 	.short	0x0000
        /*0062*/ 	.short	0x0000
        /*0064*/ 	.byte	0x00, 0xf0, 0x11, 0x00


	//----- nvinfo : EIATTR_SPARSE_MMA_MASK
	.align		4
.L_1075:
        /*0068*/ 	.byte	0x03, 0x50
        /*006a*/ 	.short	0x0000


	//----- nvinfo : EIATTR_MAXREG_COUNT
	.align		4
        /*006c*/ 	.byte	0x03, 0x1b
        /*006e*/ 	.short	0x00ff


	//----- nvinfo : EIATTR_MERCURY_ISA_VERSION
	.align		4
        /*0070*/ 	.byte	0x03, 0x5f
        /*0072*/ 	.short	0x0101


	//----- nvinfo : EIATTR_VRC_CTA_INIT_COUNT
	.align		4
        /*0074*/ 	.byte	0x02, 0x4a
	.zero		1
	.zero		1


	//----- nvinfo : EIATTR_EXIT_INSTR_OFFSETS
	.align		4
        /*0078*/ 	.byte	0x04, 0x1c
        /*007a*/ 	.short	(.L_1077 - .L_1076)


	//   ....[0]....
.L_1076:
        /*007c*/ 	.word	0x000000b0


	//   ....[1]....
        /*0080*/ 	.word	0x000005b0


	//   ....[2]....
        /*0084*/ 	.word	0x00000db0


	//----- nvinfo : EIATTR_CRS_STACK_SIZE
	.align		4
.L_1077:
        /*0088*/ 	.byte	0x04, 0x1e
        /*008a*/ 	.short	(.L_1079 - .L_1078)
.L_1078:
        /*008c*/ 	.word	0x00000000


	//----- nvinfo : EIATTR_CBANK_PARAM_SIZE
	.align		4
.L_1079:
        /*0090*/ 	.byte	0x03, 0x19
        /*0092*/ 	.short	0x0028


	//----- nvinfo : EIATTR_PARAM_CBANK
	.align		4
        /*0094*/ 	.byte	0x04, 0x0a
        /*0096*/ 	.short	(.L_1081 - .L_1080)
	.align		4
.L_1080:
        /*0098*/ 	.word	index@(.nv.constant0._Z21addScaledColumnsSliceiifPKfPKiPf)
        /*009c*/ 	.short	0x0380
        /*009e*/ 	.short	0x0028


	//----- nvinfo : EIATTR_SW_WAR
	.align		4
.L_1081:
        /*00a0*/ 	.byte	0x04, 0x36
        /*00a2*/ 	.short	(.L_1083 - .L_1082)
.L_1082:
        /*00a4*/ 	.word	0x00000008
.L_1083:


//--------------------- .nv.info._Z24addScaledHadamardProductiPKfS0_ffPf --------------------------
	.section	.nv.info._Z24addScaledHadamardProductiPKfS0_ffPf,"",@"SHT_CUDA_INFO"
	.sectionflags	@""
	.align	4


	//----- nvinfo : EIATTR_CUDA_API_VERSION
	.align		4
        /*0000*/ 	.byte	0x04, 0x37
        /*0002*/ 	.short	(.L_1085 - .L_1084)
.L_1084:
        /*0004*/ 	.word	0x00000082


	//----- nvinfo : EIATTR_KPARAM_INFO
	.align		4
.L_1085:
        /*0008*/ 	.byte	0x04, 0x17
        /*000a*/ 	.short	(.L_1087 - .L_1086)
.L_1086:
        /*000c*/ 	.word	0x00000000
        /*0010*/ 	.short	0x0005
        /*0012*/ 	.short	0x0020
        /*0014*/ 	.byte	0x00, 0xf5, 0x21, 0x00


	//----- nvinfo : EIATTR_KPARAM_INFO
	.align		4
.L_1087:
        /*0018*/ 	.byte	0x04, 0x17
        /*001a*/ 	.short	(.L_1089 - .L_1088)
.L_1088:
        /*001c*/ 	.word	0x00000000
        /*0020*/ 	.short	0x0004
        /*0022*/ 	.short	0x001c
        /*0024*/ 	.byte	0x00, 0xf0, 0x11, 0x00


	//----- nvinfo : EIATTR_KPARAM_INFO
	.align		4
.L_1089:
        /*0028*/ 	.byte	0x04, 0x17
        /*002a*/ 	.short	(.L_1091 - .L_1090)
.L_1090:
        /*002c*/ 	.word	0x00000000
        /*0030*/ 	.short	0x0003
        /*0032*/ 	.short	0x0018
        /*0034*/ 	.byte	0x00, 0xf0, 0x11, 0x00


	//----- nvinfo : EIATTR_KPARAM_INFO
	.align		4
.L_1091:
        /*0038*/ 	.byte	0x04, 0x17
        /*003a*/ 	.short	(.L_1093 - .L_1092)
.L_1092:
        /*003c*/ 	.word	0x00000000
        /*0040*/ 	.short	0x0002
        /*0042*/ 	.short	0x0010
        /*0044*/ 	.byte	0x00, 0xf5, 0x21, 0x00


	//----- nvinfo : EIATTR_KPARAM_INFO
	.align		4
.L_1093:
        /*0048*/ 	.byte	0x04, 0x17
        /*004a*/ 	.short	(.L_1095 - .L_1094)
.L_1094:
        /*004c*/ 	.word	0x00000000
        /*0050*/ 	.short	0x0001
        /*0052*/ 	.short	0x0008
        /*0054*/ 	.byte	0x00, 0xf5, 0x21, 0x00


	//----- nvinfo : EIATTR_KPARAM_INFO
	.align		4
.L_1095:
        /*0058*/ 	.byte	0x04, 0x17
        /*005a*/ 	.short	(.L_1097 - .L_1096)
.L_1096:
        /*005c*/ 	.word	0x00000000
        /*0060*/ 	.short	0x0000
        /*0062*/ 	.short	0x0000
        /*0064*/ 	.byte	0x00, 0xf0, 0x11, 0x00


	//----- nvinfo : EIATTR_SPARSE_MMA_MASK
	.align		4
.L_1097:
        /*0068*/ 	.byte	0x03, 0x50
        /*006a*/ 	.short	0x0000


	//----- nvinfo : EIATTR_MAXREG_COUNT
	.align		4
        /*006c*/ 	.byte	0x03, 0x1b
        /*006e*/ 	.short	0x00ff


	//----- nvinfo : EIATTR_MERCURY_ISA_VERSION
	.align		4
        /*0070*/ 	.byte	0x03, 0x5f
        /*0072*/ 	.short	0x0101


	//----- nvinfo : EIATTR_VRC_CTA_INIT_COUNT
	.align		4
        /*0074*/ 	.byte	0x02, 0x4a
	.zero		1
	.zero		1


	//----- nvinfo : EIATTR_EXIT_INSTR_OFFSETS
	.align		4
        /*0078*/ 	.byte	0x04, 0x1c
        /*007a*/ 	.short	(.L_1099 - .L_1098)


	//   ....[0]....
.L_1098:
        /*007c*/ 	.word	0x00000090


	//   ....[1]....
        /*0080*/ 	.word	0x000003f0


	//   ....[2]....
        /*0084*/ 	.word	0x000006e0


	//----- nvinfo : EIATTR_CRS_STACK_SIZE
	.align		4
.L_1099:
        /*0088*/ 	.byte	0x04, 0x1e
        /*008a*/ 	.short	(.L_1101 - .L_1100)
.L_1100:
        /*008c*/ 	.word	0x00000000


	//----- nvinfo : EIATTR_CBANK_PARAM_SIZE
	.align		4
.L_1101:
        /*0090*/ 	.byte	0x03, 0x19
        /*0092*/ 	.short	0x0028


	//----- nvinfo : EIATTR_PARAM_CBANK
	.align		4
        /*0094*/ 	.byte	0x04, 0x0a
        /*0096*/ 	.short	(.L_1103 - .L_1102)
	.align		4
.L_1102:
        /*0098*/ 	.word	index@(.nv.constant0._Z24addScaledHadamardProductiPKfS0_ffPf)
        /*009c*/ 	.short	0x0380
        /*009e*/ 	.short	0x0028


	//----- nvinfo : EIATTR_SW_WAR
	.align		4
.L_1103:
        /*00a0*/ 	.byte	0x04, 0x36
        /*00a2*/ 	.short	(.L_1105 - .L_1104)
.L_1104:
        /*00a4*/ 	.word	0x00000008
.L_1105:


//--------------------- .nv.info._Z18addHadamardProductiPKfS0_S0_fPf --------------------------
	.section	.nv.info._Z18addHadamardProductiPKfS0_S0_fPf,"",@"SHT_CUDA_INFO"
	.sectionflags	@""
	.align	4


	//----- nvinfo : EIATTR_CUDA_API_VERSION
	.align		4
        /*0000*/ 	.byte	0x04, 0x37
        /*0002*/ 	.short	(.L_1107 - .L_1106)
.L_1106:
        /*0004*/ 	.word	0x00000082


	//----- nvinfo : EIATTR_KPARAM_INFO
	.align		4
.L_1107:
        /*0008*/ 	.byte	0x04, 0x17
        /*000a*/ 	.short	(.L_1109 - .L_1108)
.L_1108:
        /*000c*/ 	.word	0x00000000
        /*0010*/ 	.short	0x0005
        /*0012*/ 	.short	0x0028
        /*0014*/ 	.byte	0x00, 0xf5, 0x21, 0x00


	//----- nvinfo : EIATTR_KPARAM_INFO
	.align		4
.L_1109:
        /*0018*/ 	.byte	0x04, 0x17
        /*001a*/ 	.short	(.L_1111 - .L_1110)
.L_1110:
        /*001c*/ 	.word	0x00000000
        /*0020*/ 	.short	0x0004
        /*0022*/ 	.short	0x0020
        /*0024*/ 	.byte	0x00, 0xf0, 0x11, 0x00


	//----- nvinfo : EIATTR_KPARAM_INFO
	.align		4
.L_1111:
        /*0028*/ 	.byte	0x04, 0x17
        /*002a*/ 	.short	(.L_1113 - .L_1112)
.L_1112:
        /*002c*/ 	.word	0x00000000
        /*0030*/ 	.short	0x0003
        /*0032*/ 	.short	0x0018
        /*0034*/ 	.byte	0x00, 0xf5, 0x21, 0x00


	//----- nvinfo : EIATTR_KPARAM_INFO
	.align		4
.L_1113:
        /*0038*/ 	.byte	0x04, 0x17
        /*003a*/ 	.short	(.L_1115 - .L_1114)
.L_1114:
        /*003c*/ 	.word	0x00000000
        /*0040*/ 	.short	0x0002
        /*0042*/ 	.short	0x0010
        /*0044*/ 	.byte	0x00, 0xf5, 0x21, 0x00


	//----- nvinfo : EIATTR_KPARAM_INFO
	.align		4
.L_1115:
        /*0048*/ 	.byte	0x04, 0x17
        /*004a*/ 	.short	(.L_1117 - .L_1116)
.L_1116:
        /*004c*/ 	.word	0x00000000
        /*0050*/ 	.short	0x0001
        /*0052*/ 	.short	0x0008
        /*0054*/ 	.byte	0x00, 0xf5, 0x21, 0x00


	//----- nvinfo : EIATTR_KPARAM_INFO
	.align		4
.L_1117:
        /*0058*/ 	.byte	0x04, 0x17
        /*005a*/ 	.short	(.L_1119 - .L_1118)
.L_1118:
        /*005c*/ 	.word	0x00000000
        /*0060*/ 	.short	0x0000
        /*0062*/ 	.short	0x0000
        /*0064*/ 	.byte	0x00, 0xf0, 0x11, 0x00


	//----- nvinfo : EIATTR_SPARSE_MMA_MASK
	.align		4
.L_1119:
        /*0068*/ 	.byte	0x03, 0x50
        /*006a*/ 	.short	0x0000


	//----- nvinfo : EIATTR_MAXREG_COUNT
	.align		4
        /*006c*/ 	.byte	0x03, 0x1b
        /*006e*/ 	.short	0x00ff


	//----- nvinfo : EIATTR_MERCURY_ISA_VERSION
	.align		4
        /*0070*/ 	.byte	0x03, 0x5f
        /*0072*/ 	.short	0x0101


	//----- nvinfo : EIATTR_VRC_CTA_INIT_COUNT
	.align		4
        /*0074*/ 	.byte	0x02, 0x4a
	.zero		1
	.zero		1


	//----- nvinfo : EIATTR_EXIT_INSTR_OFFSETS
	.align		4
        /*0078*/ 	.byte	0x04, 0x1c
        /*007a*/ 	.short	(.L_1121 - .L_1120)


	//   ....[0]....
.L_1120:
        /*007c*/ 	.word	0x00000090


	//   ....[1]....
        /*0080*/ 	.word	0x00000420


	//   ....[2]....
        /*0084*/ 	.word	0x000007a0


	//----- nvinfo : EIATTR_CRS_STACK_SIZE
	.align		4
.L_1121:
        /*0088*/ 	.byte	0x04, 0x1e
        /*008a*/ 	.short	(.L_1123 - .L_1122)
.L_1122:
        /*008c*/ 	.word	0x00000000


	//----- nvinfo : EIATTR_CBANK_PARAM_SIZE
	.align		4
.L_1123:
        /*0090*/ 	.byte	0x03, 0x19
        /*0092*/ 	.short	0x0030


	//----- nvinfo : EIATTR_PARAM_CBANK
	.align		4
        /*0094*/ 	.byte	0x04, 0x0a
        /*0096*/ 	.short	(.L_1125 - .L_1124)
	.align		4
.L_1124:
        /*0098*/ 	.word	index@(.nv.constant0._Z18addHadamardProductiPKfS0_S0_fPf)
        /*009c*/ 	.short	0x0380
        /*009e*/ 	.short	0x0030


	//----- nvinfo : EIATTR_SW_WAR
	.align		4
.L_1125:
        /*00a0*/ 	.byte	0x04, 0x36
        /*00a2*/ 	.short	(.L_1127 - .L_1126)
.L_1126:
        /*00a4*/ 	.word	0x00000008
.L_1127:


//--------------------- .nv.info._Z18addHadamardProductiPKfS0_fPf --------------------------
	.section	.nv.info._Z18addHadamardProductiPKfS0_fPf,"",@"SHT_CUDA_INFO"
	.sectionflags	@""
	.align	4


	//----- nvinfo : EIATTR_CUDA_API_VERSION
	.align		4
        /*0000*/ 	.byte	0x04, 0x37
        /*0002*/ 	.short	(.L_1129 - .L_1128)
.L_1128:
        /*0004*/ 	.word	0x00000082


	//----- nvinfo : EIATTR_KPARAM_INFO
	.align		4
.L_1129:
        /*0008*/ 	.byte	0x04, 0x17
        /*000a*/ 	.short	(.L_1131 - .L_1130)
.L_1130:
        /*000c*/ 	.word	0x00000000
        /*0010*/ 	.short	0x0004
        /*0012*/ 	.short	0x0020
        /*0014*/ 	.byte	0x00, 0xf5, 0x21, 0x00


	//----- nvinfo : EIATTR_KPARAM_INFO
	.align		4
.L_1131:
        /*0018*/ 	.byte	0x04, 0x17
        /*001a*/ 	.short	(.L_1133 - .L_1132)
.L_1132:
        /*001c*/ 	.word	0x00000000
        /*0020*/ 	.short	0x0003
        /*0022*/ 	.short	0x0018
        /*0024*/ 	.byte	0x00, 0xf0, 0x11, 0x00


	//----- nvinfo : EIATTR_KPARAM_INFO
	.align		4
.L_1133:
        /*0028*/ 	.byte	0x04, 0x17
        /*002a*/ 	.short	(.L_1135 - .L_1134)
.L_1134:
        /*002c*/ 	.word	0x00000000
        /*0030*/ 	.short	0x0002
        /*0032*/ 	.short	0x0010
        /*0034*/ 	.byte	0x00, 0xf5, 0x21, 0x00


	//----- nvinfo : EIATTR_KPARAM_INFO
	.align		4
.L_1135:
        /*0038*/ 	.byte	0x04, 0x17
        /*003a*/ 	.short	(.L_1137 - .L_1136)
.L_1136:
        /*003c*/ 	.word	0x00000000
        /*0040*/ 	.short	0x0001
        /*0042*/ 	.short	0x0008
        /*0044*/ 	.byte	0x00, 0xf5, 0x21, 0x00


	//----- nvinfo : EIATTR_KPARAM_INFO
	.align		4
.L_1137:
        /*0048*/ 	.byte	0x04, 0x17
        /*004a*/ 	.short	(.L_1139 - .L_1138)
.L_1138:
        /*004c*/ 	.word	0x00000000
        /*0050*/ 	.short	0x0000
        /*0052*/ 	.short	0x0000
        /*0054*/ 	.byte	0x00, 0xf0, 0x11, 0x00


	//----- nvinfo : EIATTR_SPARSE_MMA_MASK
	.align		4
.L_1139:
        /*0058*/ 	.byte	0x03, 0x50
        /*005a*/ 	.short	0x0000


	//----- nvinfo : EIATTR_MAXREG_COUNT
	.align		4
        /*005c*/ 	.byte	0x03, 0x1b
        /*005e*/ 	.short	0x00ff


	//----- nvinfo : EIATTR_MERCURY_ISA_VERSION
	.align		4
        /*0060*/ 	.byte	0x03, 0x5f
        /*0062*/ 	.short	0x0101


	//----- nvinfo : EIATTR_VRC_CTA_INIT_COUNT
	.align		4
        /*0064*/ 	.byte	0x02, 0x4a
	.zero		1
	.zero		1


	//----- nvinfo : EIATTR_EXIT_INSTR_OFFSETS
	.align		4
        /*0068*/ 	.byte	0x04, 0x1c
        /*006a*/ 	.short	(.L_1141 - .L_1140)


	//   ....[0]....
.L_1140:
        /*006c*/ 	.word	0x00000090


	//   ....[1]....
        /*0070*/ 	.word	0x000003e0


	//   ....[2]....
        /*0074*/ 	.word	0x00000690


	//----- nvinfo : EIATTR_CRS_STACK_SIZE
	.align		4
.L_1141:
        /*0078*/ 	.byte	0x04, 0x1e
        /*007a*/ 	.short	(.L_1143 - .L_1142)
.L_1142:
        /*007c*/ 	.word	0x00000000


	//----- nvinfo : EIATTR_CBANK_PARAM_SIZE
	.align		4
.L_1143:
        /*0080*/ 	.byte	0x03, 0x19
        /*0082*/ 	.short	0x0028


	//----- nvinfo : EIATTR_PARAM_CBANK
	.align		4
        /*0084*/ 	.byte	0x04, 0x0a
        /*0086*/ 	.short	(.L_1145 - .L_1144)
	.align		4
.L_1144:
        /*0088*/ 	.word	index@(.nv.constant0._Z18addHadamardProductiPKfS0_fPf)
        /*008c*/ 	.short	0x0380
        /*008e*/ 	.short	0x0028


	//----- nvinfo : EIATTR_SW_WAR
	.align		4
.L_1145:
        /*0090*/ 	.byte	0x04, 0x36
        /*0092*/ 	.short	(.L_1147 - .L_1146)
.L_1146:
        /*0094*/ 	.word	0x00000008
.L_1147:


//--------------------- .nv.info._Z15hadamardProductiPKfS0_S0_Pf --------------------------
	.section	.nv.info._Z15hadamardProductiPKfS0_S0_Pf,"",@"SHT_CUDA_INFO"
	.sectionflags	@""
	.align	4


	//----- nvinfo : EIATTR_CUDA_API_VERSION
	.align		4
        /*0000*/ 	.byte	0x04, 0x37
        /*0002*/ 	.short	(.L_1149 - .L_1148)
.L_1148:
        /*0004*/ 	.word	0x00000082


	//----- nvinfo : EIATTR_KPARAM_INFO
	.align		4
.L_1149:
        /*0008*/ 	.byte	0x04, 0x17
        /*000a*/ 	.short	(.L_1151 - .L_1150)
.L_1150:
        /*000c*/ 	.word	0x00000000
        /*0010*/ 	.short	0x0004
        /*0012*/ 	.short	0x0020
        /*0014*/ 	.byte	0x00, 0xf5, 0x21, 0x00


	//----- nvinfo : EIATTR_KPARAM_INFO
	.align		4
.L_1151:
        /*0018*/ 	.byte	0x04, 0x17
        /*001a*/ 	.short	(.L_1153 - .L_1152)
.L_1152:
        /*001c*/ 	.word	0x00000000
        /*0020*/ 	.short	0x0003
        /*0022*/ 	.short	0x0018
        /*0024*/ 	.byte	0x00, 0xf5, 0x21, 0x00


	//----- nvinfo : EIATTR_KPARAM_INFO
	.align		4
.L_1153:
        /*0028*/ 	.byte	0x04, 0x17
        /*002a*/ 	.short	(.L_1155 - .L_1154)
.L_1154:
        /*002c*/ 	.word	0x00000000
        /*0030*/ 	.short	0x0002
        /*0032*/ 	.short	0x0010
        /*0034*/ 	.byte	0x00, 0xf5, 0x21, 0x00


	//----- nvinfo : EIATTR_KPARAM_INFO
	.align		4
.L_1155:
        /*0038*/ 	.byte	0x04, 0x17
        /*003a*/ 	.short	(.L_1157 - .L_1156)
.L_1156:
        /*003c*/ 	.word	0x00000000
        /*0040*/ 	.short	0x0001
        /*0042*/ 	.short	0x0008
        /*0044*/ 	.byte	0x00, 0xf5, 0x21, 0x00


	//----- nvinfo : EIATTR_KPARAM_INFO
	.align		4
.L_1157:
        /*0048*/ 	.byte	0x04, 0x17
        /*004a*/ 	.short	(.L_1159 - .L_1158)
.L_1158:
        /*004c*/ 	.word	0x00000000
        /*0050*/ 	.short	0x0000
        /*0052*/ 	.short	0x0000
        /*0054*/ 	.byte	0x00, 0xf0, 0x11, 0x00


	//----- nvinfo : EIATTR_SPARSE_MMA_MASK
	.align		4
.L_1159:
        /*0058*/ 	.byte	0x03, 0x50
        /*005a*/ 	.short	0x0000


	//----- nvinfo : EIATTR_MAXREG_COUNT
	.align		4
        /*005c*/ 	.byte	0x03, 0x1b
        /*005e*/ 	.short	0x00ff


	//----- nvinfo : EIATTR_MERCURY_ISA_VERSION
	.align		4
        /*0060*/ 	.byte	0x03, 0x5f
        /*0062*/ 	.short	0x0101


	//----- nvinfo : EIATTR_VRC_CTA_INIT_COUNT
	.align		4
        /*0064*/ 	.byte	0x02, 0x4a
	.zero		1
	.zero		1


	//----- nvinfo : EIATTR_EXIT_INSTR_OFFSETS
	.align		4
        /*0068*/ 	.byte	0x04, 0x1c
        /*006a*/ 	.short	(.L_1161 - .L_1160)


	//   ....[0]....
.L_1160:
        /*006c*/ 	.word	0x00000090


	//   ....[1]....
        /*0070*/ 	.word	0x000003e0


	//   ....[2]....
        /*0074*/ 	.word	0x000006e0


	//----- nvinfo : EIATTR_CRS_STACK_SIZE
	.align		4
.L_1161:
        /*0078*/ 	.byte	0x04, 0x1e
        /*007a*/ 	.short	(.L_1163 - .L_1162)
.L_1162:
        /*007c*/ 	.word	0x00000000


	//----- nvinfo : EIATTR_CBANK_PARAM_SIZE
	.align		4
.L_1163:
        /*0080*/ 	.byte	0x03, 0x19
        /*0082*/ 	.short	0x0028


	//----- nvinfo : EIATTR_PARAM_CBANK
	.align		4
        /*0084*/ 	.byte	0x04, 0x0a
        /*0086*/ 	.short	(.L_1165 - .L_1164)
	.align		4
.L_1164:
        /*0088*/ 	.word	index@(.nv.constant0._Z15hadamardProductiPKfS0_S0_Pf)
        /*008c*/ 	.short	0x0380
        /*008e*/ 	.short	0x0028


	//----- nvinfo : EIATTR_SW_WAR
	.align		4
.L_1165:
        /*0090*/ 	.byte	0x04, 0x36
        /*0092*/ 	.short	(.L_1167 - .L_1166)
.L_1166:
        /*0094*/ 	.word	0x00000008
.L_1167:


//--------------------- .nv.info._Z15hadamardProductiPKfS0_Pf --------------------------
	.section	.nv.info._Z15hadamardProductiPKfS0_Pf,"",@"SHT_CUDA_INFO"
	.sectionflags	@""
	.align	4


	//----- nvinfo : EIATTR_CUDA_API_VERSION
	.align		4
        /*0000*/ 	.byte	0x04, 0x37
        /*0002*/ 	.short	(.L_1169 - .L_1168)
.L_1168:
        /*0004*/ 	.word	0x00000082


	//----- nvinfo : EIATTR_KPARAM_INFO
	.align		4
.L_1169:
        /*0008*/ 	.byte	0x04, 0x17
        /*000a*/ 	.short	(.L_1171 - .L_1170)
.L_1170:
        /*000c*/ 	.word	0x00000000
        /*0010*/ 	.short	0x0003
        /*0012*/ 	.short	0x0018
        /*0014*/ 	.byte	0x00, 0xf5, 0x21, 0x00


	//----- nvinfo : EIATTR_KPARAM_INFO
	.align		4
.L_1171:
        /*0018*/ 	.byte	0x04, 0x17
        /*001a*/ 	.short	(.L_1173 - .L_1172)
.L_1172:
        /*001c*/ 	.word	0x00000000
        /*0020*/ 	.short	0x0002
        /*0022*/ 	.short	0x0010
        /*0024*/ 	.byte	0x00, 0xf5, 0x21, 0x00


	//----- nvinfo : EIATTR_KPARAM_INFO
	.align		4
.L_1173:
        /*0028*/ 	.byte	0x04, 0x17
        /*002a*/ 	.short	(.L_1175 - .L_1174)
.L_1174:
        /*002c*/ 	.word	0x00000000
        /*0030*/ 	.short	0x0001
        /*0032*/ 	.short	0x0008
        /*0034*/ 	.byte	0x00, 0xf5, 0x21, 0x00


	//----- nvinfo : EIATTR_KPARAM_INFO
	.align		4
.L_1175:
        /*0038*/ 	.byte	0x04, 0x17
        /*003a*/ 	.short	(.L_1177 - .L_1176)
.L_1176:
        /*003c*/ 	.word	0x00000000
        /*0040*/ 	.short	0x0000
        /*0042*/ 	.short	0x0000
        /*0044*/ 	.byte	0x00, 0xf0, 0x11, 0x00


	//----- nvinfo : EIATTR_SPARSE_MMA_MASK
	.align		4
.L_1177:
        /*0048*/ 	.byte	0x03, 0x50
        /*004a*/ 	.short	0x0000


	//----- nvinfo : EIATTR_MAXREG_COUNT
	.align		4
        /*004c*/ 	.byte	0x03, 0x1b
        /*004e*/ 	.short	0x00ff


	//----- nvinfo : EIATTR_MERCURY_ISA_VERSION
	.align		4
        /*0050*/ 	.byte	0x03, 0x5f
        /*0052*/ 	.short	0x0101


	//----- nvinfo : EIATTR_VRC_CTA_INIT_COUNT
	.align		4
        /*0054*/ 	.byte	0x02, 0x4a
	.zero		1
	.zero		1


	//----- nvinfo : EIATTR_EXIT_INSTR_OFFSETS
	.align		4
        /*0058*/ 	.byte	0x04, 0x1c
        /*005a*/ 	.short	(.L_1179 - .L_1178)


	//   ....[0]....
.L_1178:
        /*005c*/ 	.word	0x00000090


	//   ....[1]....
        /*0060*/ 	.word	0x000003a0


	//   ....[2]....
        /*0064*/ 	.word	0x000005d0


	//----- nvinfo : EIATTR_CRS_STACK_SIZE
	.align		4
.L_1179:
        /*0068*/ 	.byte	0x04, 0x1e
        /*006a*/ 	.short	(.L_1181 - .L_1180)
.L_1180:
        /*006c*/ 	.word	0x00000000


	//----- nvinfo : EIATTR_CBANK_PARAM_SIZE
	.align		4
.L_1181:
        /*0070*/ 	.byte	0x03, 0x19
        /*0072*/ 	.short	0x0020


	//----- nvinfo : EIATTR_PARAM_CBANK
	.align		4
        /*0074*/ 	.byte	0x04, 0x0a
        /*0076*/ 	.short	(.L_1183 - .L_1182)
	.align		4
.L_1182:
        /*0078*/ 	.word	index@(.nv.constant0._Z15hadamardProductiPKfS0_Pf)
        /*007c*/ 	.short	0x0380
        /*007e*/ 	.short	0x0020


	//----- nvinfo : EIATTR_SW_WAR
	.align		4
.L_1183:
        /*0080*/ 	.byte	0x04, 0x36
        /*0082*/ 	.short	(.L_1185 - .L_1184)
.L_1184:
        /*0084*/ 	.word	0x00000008
.L_1185:


//--------------------- .nv.info._Z8sumHprodiPKfS0_S0_S0_S0_S0_S0_S0_S0_S0_S0_Pf --------------------------
	.section	.nv.info._Z8sumHprodiPKfS0_S0_S0_S0_S0_S0_S0_S0_S0_S0_Pf,"",@"SHT_CUDA_INFO"
	.sectionflags	@""
	.align	4


	//----- nvinfo : EIATTR_CUDA_API_VERSION
	.align		4
        /*0000*/ 	.byte	0x04, 0x37
        /*0002*/ 	.short	(.L_1187 - .L_1186)
.L_1186:
        /*0004*/ 	.word	0x00000082


	//----- nvinfo : EIATTR_KPARAM_INFO
	.align		4
.L_1187:
        /*0008*/ 	.byte	0x04, 0x17
        /*000a*/ 	.short	(.L_1189 - .L_1188)
.L_1188:
        /*000c*/ 	.word	0x00000000
        /*0010*/ 	.short	0x000c
        /*0012*/ 	.short	0x0060
        /*0014*/ 	.byte	0x00, 0xf5, 0x21, 0x00


	//----- nvinfo : EIATTR_KPARAM_INFO
	.align		4
.L_1189:
        /*0018*/ 	.byte	0x04, 0x17
        /*001a*/ 	.short	(.L_1191 - .L_1190)
.L_1190:
        /*001c*/ 	.word	0x00000000
        /*0020*/ 	.short	0x000b
        /*0022*/ 	.short	0x0058
        /*0024*/ 	.byte	0x00, 0xf5, 0x21, 0x00


	//----- nvinfo : EIATTR_KPARAM_INFO
	.align		4
.L_1191:
        /*0028*/ 	.byte	0x04, 0x17
        /*002a*/ 	.short	(.L_1193 - .L_1192)
.L_1192:
        /*002c*/ 	.word	0x00000000
        /*0030*/ 	.short	0x000a
        /*0032*/ 	.short	0x0050
        /*0034*/ 	.byte	0x00, 0xf5, 0x21, 0x00


	//----- nvinfo : EIATTR_KPARAM_INFO
	.align		4
.L_1193:
        /*0038*/ 	.byte	0x04, 0x17
        /*003a*/ 	.short	(.L_1195 - .L_1194)
.L_1194:
        /*003c*/ 	.word	0x00000000
        /*0040*/ 	.short	0x0009
        /*0042*/ 	.short	0x0048
        /*0044*/ 	.byte	0x00, 0xf5, 0x21, 0x00


	//----- nvinfo : EIATTR_KPARAM_INFO
	.align		4
.L_1195:
        /*0048*/ 	.byte	0x04, 0x17
        /*004a*/ 	.short	(.L_1197 - .L_1196)
.L_1196:
        /*004c*/ 	.word	0x00000000
        /*0050*/ 	.short	0x0008
        /*0052*/ 	.short	0x0040
        /*0054*/ 	.byte	0x00, 0xf5, 0x21, 0x00


	//----- nvinfo : EIATTR_KPARAM_INFO
	.align		4
.L_1197:
        /*0058*/ 	.byte	0x04, 0x17
        /*005a*/ 	.short	(.L_1199 - .L_1198)
.L_1198:
        /*005c*/ 	.word	0x00000000
        /*0060*/ 	.short	0x0007
        /*0062*/ 	.short	0x0038
        /*0064*/ 	.byte	0x00, 0xf5, 0x21, 0x00


	//----- nvinfo : EIATTR_KPARAM_INFO
	.align		4
.L_1199:
        /*0068*/ 	.byte	0x04, 0x17
        /*006a*/ 	.short	(.L_1201 - .L_1200)
.L_1200:
        /*006c*/ 	.word	0x00000000
        /*0070*/ 	.short	0x0006
        /*0072*/ 	.short	0x0030
        /*0074*/ 	.byte	0x00, 0xf5, 0x21, 0x00


	//----- nvinfo : EIATTR_KPARAM_INFO
	.align		4
.L_1201:
        /*0078*/ 	.byte	0x04, 0x17
        /*007a*/ 	.short	(.L_1203 - .L_1202)
.L_1202:
        /*007c*/ 	.word	0x00000000
        /*0080*/ 	.short	0x0005
        /*0082*/ 	.short	0x0028
        /*0084*/ 	.byte	0x00, 0xf5, 0x21, 0x00


	//----- nvinfo : EIATTR_KPARAM_INFO
	.align		4
.L_1203:
        /*0088*/ 	.byte	0x04, 0x17
        /*008a*/ 	.short	(.L_1205 - .L_1204)
.L_1204:
        /*008c*/ 	.word	0x00000000
        /*0090*/ 	.short	0x0004
        /*0092*/ 	.short	0x0020
        /*0094*/ 	.byte	0x00, 0xf5, 0x21, 0x00


	//----- nvinfo : EIATTR_KPARAM_INFO
	.align		4
.L_1205:
        /*0098*/ 	.byte	0x04, 0x17
        /*009a*/ 	.short	(.L_1207 - .L_1206)
.L_1206:
        /*009c*/ 	.word	0x00000000
        /*00a0*/ 	.short	0x0003
        /*00a2*/ 	.short	0x0018
        /*00a4*/ 	.byte	0x00, 0xf5, 0x21, 0x00


	//----- nvinfo : EIATTR_KPARAM_INFO
	.align		4
.L_1207:
        /*00a8*/ 	.byte	0x04, 0x17
        /*00aa*/ 	.short	(.L_1209 - .L_1208)
.L_1208:
        /*00ac*/ 	.word	0x00000000
        /*00b0*/ 	.short	0x0002
        /*00b2*/ 	.short	0x0010
        /*00b4*/ 	.byte	0x00, 0xf5, 0x21, 0x00


	//----- nvinfo : EIATTR_KPARAM_INFO
	.align		4
.L_1209:
        /*00b8*/ 	.byte	0x04, 0x17
        /*00ba*/ 	.short	(.L_1211 - .L_1210)
.L_1210:
        /*00bc*/ 	.word	0x00000000
        /*00c0*/ 	.short	0x0001
        /*00c2*/ 	.short	0x0008
        /*00c4*/ 	.byte	0x00, 0xf5, 0x21, 0x00


	//----- nvinfo : EIATTR_KPARAM_INFO
	.align		4
.L_1211:
        /*00c8*/ 	.byte	0x04, 0x17
        /*00ca*/ 	.short	(.L_1213 - .L_1212)
.L_1212:
        /*00cc*/ 	.word	0x00000000
        /*00d0*/ 	.short	0x0000
        /*00d2*/ 	.short	0x0000
        /*00d4*/ 	.byte	0x00, 0xf0, 0x11, 0x00


	//----- nvinfo : EIATTR_SPARSE_MMA_MASK
	.align		4
.L_1213:
        /*00d8*/ 	.byte	0x03, 0x50
        /*00da*/ 	.short	0x0000


	//----- nvinfo : EIATTR_MAXREG_COUNT
	.align		4
        /*00dc*/ 	.byte	0x03, 0x1b
        /*00de*/ 	.short	0x00ff


	//----- nvinfo : EIATTR_MERCURY_ISA_VERSION
	.align		4
        /*00e0*/ 	.byte	0x03, 0x5f
        /*00e2*/ 	.short	0x0101


	//----- nvinfo : EIATTR_VRC_CTA_INIT_COUNT
	.align		4
        /*00e4*/ 	.byte	0x02, 0x4a
	.zero		1
	.zero		1


	//----- nvinfo : EIATTR_EXIT_INSTR_OFFSETS
	.align		4
        /*00e8*/ 	.byte	0x04, 0x1c
        /*00ea*/ 	.short	(.L_1215 - .L_1214)


	//   ....[0]....
.L_1214:
        /*00ec*/ 	.word	0x00000070


	//   ....[1]....
        /*00f0*/ 	.word	0x00000380


	//----- nvinfo : EIATTR_CRS_STACK_SIZE
	.align		4
.L_1215:
        /*00f4*/ 	.byte	0x04, 0x1e
        /*00f6*/ 	.short	(.L_1217 - .L_1216)
.L_1216:
        /*00f8*/ 	.word	0x00000000


	//----- nvinfo : EIATTR_CBANK_PARAM_SIZE
	.align		4
.L_1217:
        /*00fc*/ 	.byte	0x03, 0x19
        /*00fe*/ 	.short	0x0068


	//----- nvinfo : EIATTR_PARAM_CBANK
	.align		4
        /*0100*/ 	.byte	0x04, 0x0a
        /*0102*/ 	.short	(.L_1219 - .L_1218)
	.align		4
.L_1218:
        /*0104*/ 	.word	index@(.nv.constant0._Z8sumHprodiPKfS0_S0_S0_S0_S0_S0_S0_S0_S0_S0_Pf)
        /*0108*/ 	.short	0x0380
        /*010a*/ 	.short	0x0068


	//----- nvinfo : EIATTR_SW_WAR
	.align		4
.L_1219:
        /*010c*/ 	.byte	0x04, 0x36
        /*010e*/ 	.short	(.L_1221 - .L_1220)
.L_1220:
        /*0110*/ 	.word	0x00000008
.L_1221:


//--------------------- .nv.info._Z8sumHprodiPKfS0_S0_S0_S0_Pf --------------------------
	.section	.nv.info._Z8sumHprodiPKfS0_S0_S0_S0_Pf,"",@"SHT_CUDA_INFO"
	.sectionflags	@""
	.align	4


	//----- nvinfo : EIATTR_CUDA_API_VERSION
	.align		4
        /*0000*/ 	.byte	0x04, 0x37
        /*0002*/ 	.short	(.L_1223 - .L_1222)
.L_1222:
        /*0004*/ 	.word	0x00000082


	//----- nvinfo : EIATTR_KPARAM_INFO
	.align		4
.L_1223:
        /*0008*/ 	.byte	0x04, 0x17
        /*000a*/ 	.short	(.L_1225 - .L_1224)
.L_1224:
        /*000c*/ 	.word	0x00000000
        /*0010*/ 	.short	0x0006
        /*0012*/ 	.short	0x0030
        /*0014*/ 	.byte	0x00, 0xf5, 0x21, 0x00


	//----- nvinfo : EIATTR_KPARAM_INFO
	.align		4
.L_1225:
        /*0018*/ 	.byte	0x04, 0x17
        /*001a*/ 	.short	(.L_1227 - .L_1226)
.L_1226:
        /*001c*/ 	.word	0x00000000
        /*0020*/ 	.short	0x0005
        /*0022*/ 	.short	0x0028
        /*0024*/ 	.byte	0x00, 0xf5, 0x21, 0x00


	//----- nvinfo : EIATTR_KPARAM_INFO
	.align		4
.L_1227:
        /*0028*/ 	.byte	0x04, 0x17
        /*002a*/ 	.short	(.L_1229 - .L_1228)
.L_1228:
        /*002c*/ 	.word	0x00000000
        /*0030*/ 	.short	0x0004
        /*0032*/ 	.short	0x0020
        /*0034*/ 	.byte	0x00, 0xf5, 0x21, 0x00


	//----- nvinfo : EIATTR_KPARAM_INFO
	.align		4
.L_1229:
        /*0038*/ 	.byte	0x04, 0x17
        /*003a*/ 	.short	(.L_1231 - .L_1230)
.L_1230:
        /*003c*/ 	.word	0x00000000
        /*0040*/ 	.short	0x0003
        /*0042*/ 	.short	0x0018
        /*0044*/ 	.byte	0x00, 0xf5, 0x21, 0x00


	//----- nvinfo : EIATTR_KPARAM_INFO
	.align		4
.L_1231:
        /*0048*/ 	.byte	0x04, 0x17
        /*004a*/ 	.short	(.L_1233 - .L_1232)
.L_1232:
        /*004c*/ 	.word	0x00000000
        /*0050*/ 	.short	0x0002
        /*0052*/ 	.short	0x0010
        /*0054*/ 	.byte	0x00, 0xf5, 0x21, 0x00


	//----- nvinfo : EIATTR_KPARAM_INFO
	.align		4
.L_1233:
        /*0058*/ 	.byte	0x04, 0x17
        /*005a*/ 	.short	(.L_1235 - .L_1234)
.L_1234:
        /*005c*/ 	.word	0x00000000
        /*0060*/ 	.short	0x0001
        /*0062*/ 	.short	0x0008
        /*0064*/ 	.byte	0x00, 0xf5, 0x21, 0x00


	//----- nvinfo : EIATTR_KPARAM_INFO
	.align		4
.L_1235:
        /*0068*/ 	.byte	0x04, 0x17
        /*006a*/ 	.short	(.L_1237 - .L_1236)
.L_1236:
        /*006c*/ 	.word	0x00000000
        /*0070*/ 	.short	0x0000
        /*0072*/ 	.short	0x0000
        /*0074*/ 	.byte	0x00, 0xf0, 0x11, 0x00


	//----- nvinfo : EIATTR_SPARSE_MMA_MASK
	.align		4
.L_1237:
        /*0078*/ 	.byte	0x03, 0x50
        /*007a*/ 	.short	0x0000


	//----- nvinfo : EIATTR_MAXREG_COUNT
	.align		4
        /*007c*/ 	.byte	0x03, 0x1b
        /*007e*/ 	.short	0x00ff


	//----- nvinfo : EIATTR_MERCURY_ISA_VERSION
	.align		4
        /*0080*/ 	.byte	0x03, 0x5f
        /*0082*/ 	.short	0x0101


	//----- nvinfo : EIATTR_VRC_CTA_INIT_COUNT
	.align		4
        /*0084*/ 	.byte	0x02, 0x4a
	.zero		1
	.zero		1


	//----- nvinfo : EIATTR_EXIT_INSTR_OFFSETS
	.align		4
        /*0088*/ 	.byte	0x04, 0x1c
        /*008a*/ 	.short	(.L_1239 - .L_1238)


	//   ....[0]....
.L_1238:
        /*008c*/ 	.word	0x00000090


	//   ....[1]....
        /*0090*/ 	.word	0x00000450


	//   ....[2]....
        /*0094*/ 	.word	0x000008b0


	//----- nvinfo : EIATTR_CRS_STACK_SIZE
	.align		4
.L_1239:
        /*0098*/ 	.byte	0x04, 0x1e
        /*009a*/ 	.short	(.L_1241 - .L_1240)
.L_1240:
        /*009c*/ 	.word	0x00000000


	//----- nvinfo : EIATTR_CBANK_PARAM_SIZE
	.align		4
.L_1241:
        /*00a0*/ 	.byte	0x03, 0x19
        /*00a2*/ 	.short	0x0038


	//----- nvinfo : EIATTR_PARAM_CBANK
	.align		4
        /*00a4*/ 	.byte	0x04, 0x0a
        /*00a6*/ 	.short	(.L_1243 - .L_1242)
	.align		4
.L_1242:
        /*00a8*/ 	.word	index@(.nv.constant0._Z8sumHprodiPKfS0_S0_S0_S0_Pf)
        /*00ac*/ 	.short	0x0380
        /*00ae*/ 	.short	0x0038


	//----- nvinfo : EIATTR_SW_WAR
	.align		4
.L_1243:
        /*00b0*/ 	.byte	0x04, 0x36
        /*00b2*/ 	.short	(.L_1245 - .L_1244)
.L_1244:
        /*00b4*/ 	.word	0x00000008
.L_1245:


//--------------------- .nv.info._Z8sumHprodiPKfS0_S0_S0_Pf --------------------------
	.section	.nv.info._Z8sumHprodiPKfS0_S0_S0_Pf,"",@"SHT_CUDA_INFO"
	.sectionflags	@""
	.align	4


	//----- nvinfo : EIATTR_CUDA_API_VERSION
	.align		4
        /*0000*/ 	.byte	0x04, 0x37
        /*0002*/ 	.short	(.L_1247 - .L_1246)
.L_1246:
        /*0004*/ 	.word	0x00000082


	//----- nvinfo : EIATTR_KPARAM_INFO
	.align		4
.L_1247:
        /*0008*/ 	.byte	0x04, 0x17
        /*000a*/ 	.short	(.L_1249 - .L_1248)
.L_1248:
        /*000c*/ 	.word	0x00000000
        /*0010*/ 	.short	0x0005
        /*0012*/ 	.short	0x0028
        /*0014*/ 	.byte	0x00, 0xf5, 0x21, 0x00


	//----- nvinfo : EIATTR_KPARAM_INFO
	.align		4
.L_1249:
        /*0018*/ 	.byte	0x04, 0x17
        /*001a*/ 	.short	(.L_1251 - .L_1250)
.L_1250:
        /*001c*/ 	.word	0x00000000
        /*0020*/ 	.short	0x0004
        /*0022*/ 	.short	0x0020
        /*0024*/ 	.byte	0x00, 0xf5, 0x21, 0x00


	//----- nvinfo : EIATTR_KPARAM_INFO
	.align		4
.L_1251:
        /*0028*/ 	.byte	0x04, 0x17
        /*002a*/ 	.short	(.L_1253 - .L_1252)
.L_1252:
        /*002c*/ 	.word	0x00000000
        /*0030*/ 	.short	0x0003
        /*0032*/ 	.short	0x0018
        /*0034*/ 	.byte	0x00, 0xf5, 0x21, 0x00


	//----- nvinfo : EIATTR_KPARAM_INFO
	.align		4
.L_1253:
        /*0038*/ 	.byte	0x04, 0x17
        /*003a*/ 	.short	(.L_1255 - .L_1254)
.L_1254:
        /*003c*/ 	.word	0x00000000
        /*0040*/ 	.short	0x0002
        /*0042*/ 	.short	0x0010
        /*0044*/ 	.byte	0x00, 0xf5, 0x21, 0x00


	//----- nvinfo : EIATTR_KPARAM_INFO
	.align		4
.L_1255:
        /*0048*/ 	.byte	0x04, 0x17
        /*004a*/ 	.short	(.L_1257 - .L_1256)
.L_1256:
        /*004c*/ 	.word	0x00000000
        /*0050*/ 	.short	0x0001
        /*0052*/ 	.short	0x0008
        /*0054*/ 	.byte	0x00, 0xf5, 0x21, 0x00


	//----- nvinfo : EIATTR_KPARAM_INFO
	.align		4
.L_1257:
        /*0058*/ 	.byte	0x04, 0x17
        /*005a*/ 	.short	(.L_1259 - .L_1258)
.L_1258:
        /*005c*/ 	.word	0x00000000
        /*0060*/ 	.short	0x0000
        /*0062*/ 	.short	0x0000
        /*0064*/ 	.byte	0x00, 0xf0, 0x11, 0x00


	//----- nvinfo : EIATTR_SPARSE_MMA_MASK
	.align		4
.L_1259:
        /*0068*/ 	.byte	0x03, 0x50
        /*006a*/ 	.short	0x0000


	//----- nvinfo : EIATTR_MAXREG_COUNT
	.align		4
        /*006c*/ 	.byte	0x03, 0x1b
        /*006e*/ 	.short	0x00ff


	//----- nvinfo : EIATTR_MERCURY_ISA_VERSION
	.align		4
        /*0070*/ 	.byte	0x03, 0x5f
        /*0072*/ 	.short	0x0101


	//----- nvinfo : EIATTR_VRC_CTA_INIT_COUNT
	.align		4
        /*0074*/ 	.byte	0x02, 0x4a
	.zero		1
	.zero		1


	//----- nvinfo : EIATTR_EXIT_INSTR_OFFSETS
	.align		4
        /*0078*/ 	.byte	0x04, 0x1c
        /*007a*/ 	.short	(.L_1261 - .L_1260)


	//   ....[0]....
.L_1260:
        /*007c*/ 	.word	0x00000090


	//   ....[1]....
        /*0080*/ 	.word	0x00000410


	//   ....[2]....
        /*0084*/ 	.word	0x000007a0


	//----- nvinfo : EIATTR_CRS_STACK_SIZE
	.align		4
.L_1261:
        /*0088*/ 	.byte	0x04, 0x1e
        /*008a*/ 	.short	(.L_1263 - .L_1262)
.L_1262:
        /*008c*/ 	.word	0x00000000


	//----- nvinfo : EIATTR_CBANK_PARAM_SIZE
	.align		4
.L_1263:
        /*0090*/ 	.byte	0x03, 0x19
        /*0092*/ 	.short	0x0030


	//----- nvinfo : EIATTR_PARAM_CBANK
	.align		4
        /*0094*/ 	.byte	0x04, 0x0a
        /*0096*/ 	.short	(.L_1265 - .L_1264)
	.align		4
.L_1264:
        /*0098*/ 	.word	index@(.nv.constant0._Z8sumHprodiPKfS0_S0_S0_Pf)
        /*009c*/ 	.short	0x0380
        /*009e*/ 	.short	0x0030


	//----- nvinfo : EIATTR_SW_WAR
	.align		4
.L_1265:
        /*00a0*/ 	.byte	0x04, 0x36
        /*00a2*/ 	.short	(.L_1267 - .L_1266)
.L_1266:
        /*00a4*/ 	.word	0x00000008
.L_1267:


//--------------------- .nv.info._Z8hprodSumiiPKfS0_Pf --------------------------
	.section	.nv.info._Z8hprodSumiiPKfS0_Pf,"",@"SHT_CUDA_INFO"
	.sectionflags	@""
	.align	4


	//----- nvinfo : EIATTR_CUDA_API_VERSION
	.align		4
        /*0000*/ 	.byte	0x04, 0x37
        /*0002*/ 	.short	(.L_1269 - .L_1268)
.L_1268:
        /*0004*/ 	.word	0x00000082


	//----- nvinfo : EIATTR_KPARAM_INFO
	.align		4
.L_1269:
        /*0008*/ 	.byte	0x04, 0x17
        /*000a*/ 	.short	(.L_1271 - .L_1270)
.L_1270:
        /*000c*/ 	.word	0x00000000
        /*0010*/ 	.short	0x0004
        /*0012*/ 	.short	0x0018
        /*0014*/ 	.byte	0x00, 0xf5, 0x21, 0x00


	//----- nvinfo : EIATTR_KPARAM_INFO
	.align		4
.L_1271:
        /*0018*/ 	.byte	0x04, 0x17
        /*001a*/ 	.short	(.L_1273 - .L_1272)
.L_1272:
        /*001c*/ 	.word	0x00000000
        /*0020*/ 	.short	0x0003
        /*0022*/ 	.short	0x0010
        /*0024*/ 	.byte	0x00, 0xf5, 0x21, 0x00


	//----- nvinfo : EIATTR_KPARAM_INFO
	.align		4
.L_1273:
        /*0028*/ 	.byte	0x04, 0x17
        /*002a*/ 	.short	(.L_1275 - .L_1274)
.L_1274:
        /*002c*/ 	.word	0x00000000
        /*0030*/ 	.short	0x0002
        /*0032*/ 	.short	0x0008
        /*0034*/ 	.byte	0x00, 0xf5, 0x21, 0x00


	//----- nvinfo : EIATTR_KPARAM_INFO
	.align		4
.L_1275:
        /*0038*/ 	.byte	0x04, 0x17
        /*003a*/ 	.short	(.L_1277 - .L_1276)
.L_1276:
        /*003c*/ 	.word	0x00000000
        /*0040*/ 	.short	0x0001
        /*0042*/ 	.short	0x0004
        /*0044*/ 	.byte	0x00, 0xf0, 0x11, 0x00


	//----- nvinfo : EIATTR_KPARAM_INFO
	.align		4
.L_1277:
        /*0048*/ 	.byte	0x04, 0x17
        /*004a*/ 	.short	(.L_1279 - .L_1278)
.L_1278:
        /*004c*/ 	.word	0x00000000
        /*0050*/ 	.short	0x0000
        /*0052*/ 	.short	0x0000
        /*0054*/ 	.byte	0x00, 0xf0, 0x11, 0x00


	//----- nvinfo : EIATTR_SPARSE_MMA_MASK
	.align		4
.L_1279:
        /*0058*/ 	.byte	0x03, 0x50
        /*005a*/ 	.short	0x0000


	//----- nvinfo : EIATTR_MAXREG_COUNT
	.align		4
        /*005c*/ 	.byte	0x03, 0x1b
        /*005e*/ 	.short	0x00ff


	//----- nvinfo : EIATTR_MERCURY_ISA_VERSION
	.align		4
        /*0060*/ 	.byte	0x03, 0x5f
        /*0062*/ 	.short	0x0101


	//----- nvinfo : EIATTR_VRC_CTA_INIT_COUNT
	.align		4
        /*0064*/ 	.byte	0x02, 0x4a
	.zero		1
	.zero		1


	//----- nvinfo : EIATTR_EXIT_INSTR_OFFSETS
	.align		4
        /*0068*/ 	.byte	0x04, 0x1c
        /*006a*/ 	.short	(.L_1281 - .L_1280)


	//   ....[0]....
.L_1280:
        /*006c*/ 	.word	0x00000090


	//   ....[1]....
        /*0070*/ 	.word	0x00000530


	//   ....[2]....
        /*0074*/ 	.word	0x00000be0


	//----- nvinfo : EIATTR_CRS_STACK_SIZE
	.align		4
.L_1281:
        /*0078*/ 	.byte	0x04, 0x1e
        /*007a*/ 	.short	(.L_1283 - .L_1282)
.L_1282:
        /*007c*/ 	.word	0x00000000


	//----- nvinfo : EIATTR_CBANK_PARAM_SIZE
	.align		4
.L_1283:
        /*0080*/ 	.byte	0x03, 0x19
        /*0082*/ 	.short	0x0020


	//----- nvinfo : EIATTR_PARAM_CBANK
	.align		4
        /*0084*/ 	.byte	0x04, 0x0a
        /*0086*/ 	.short	(.L_1285 - .L_1284)
	.align		4
.L_1284:
        /*0088*/ 	.word	index@(.nv.constant0._Z8hprodSumiiPKfS0_Pf)
        /*008c*/ 	.short	0x0380
        /*008e*/ 	.short	0x0020


	//----- nvinfo : EIATTR_SW_WAR
	.align		4
.L_1285:
        /*0090*/ 	.byte	0x04, 0x36
        /*0092*/ 	.short	(.L_1287 - .L_1286)
.L_1286:
        /*0094*/ 	.word	0x00000008
.L_1287:


//--------------------- .nv.info._Z12columnArgmaxiiPKfPi --------------------------
	.section	.nv.info._Z12columnArgmaxiiPKfPi,"",@"SHT_CUDA_INFO"
	.sectionflags	@""
	.align	4


	//----- nvinfo : EIATTR_CUDA_API_VERSION
	.align		4
        /*0000*/ 	.byte	0x04, 0x37
        /*0002*/ 	.short	(.L_1289 - .L_1288)
.L_1288:
        /*0004*/ 	.word	0x00000082


	//----- nvinfo : EIATTR_KPARAM_INFO
	.align		4
.L_1289:
        /*0008*/ 	.byte	0x04, 0x17
        /*000a*/ 	.short	(.L_1291 - .L_1290)
.L_1290:
        /*000c*/ 	.word	0x00000000
        /*0010*/ 	.short	0x0003
        /*0012*/ 	.short	0x0010
        /*0014*/ 	.byte	0x00, 0xf5, 0x21, 0x00


	//----- nvinfo : EIATTR_KPARAM_INFO
	.align		4
.L_1291:
        /*0018*/ 	.byte	0x04, 0x17
        /*001a*/ 	.short	(.L_1293 - .L_1292)
.L_1292:
        /*001c*/ 	.word	0x00000000
        /*0020*/ 	.short	0x0002
        /*0022*/ 	.short	0x0008
        /*0024*/ 	.byte	0x00, 0xf5, 0x21, 0x00


	//----- nvinfo : EIATTR_KPARAM_INFO
	.align		4
.L_1293:
        /*0028*/ 	.byte	0x04, 0x17
        /*002a*/ 	.short	(.L_1295 - .L_1294)
.L_1294:
        /*002c*/ 	.word	0x00000000
        /*0030*/ 	.short	0x0001
        /*0032*/ 	.short	0x0004
        /*0034*/ 	.byte	0x00, 0xf0, 0x11, 0x00


	//----- nvinfo : EIATTR_KPARAM_INFO
	.align		4
.L_1295:
        /*0038*/ 	.byte	0x04, 0x17
        /*003a*/ 	.short	(.L_1297 - .L_1296)
.L_1296:
        /*003c*/ 	.word	0x00000000
        /*0040*/ 	.short	0x0000
        /*0042*/ 	.short	0x0000
        /*0044*/ 	.byte	0x00, 0xf0, 0x11, 0x00


	//----- nvinfo : EIATTR_SPARSE_MMA_MASK
	.align		4
.L_1297:
        /*0048*/ 	.byte	0x03, 0x50
        /*004a*/ 	.short	0x0000


	//----- nvinfo : EIATTR_MAXREG_COUNT
	.align		4
        /*004c*/ 	.byte	0x03, 0x1b
        /*004e*/ 	.short	0x00ff


	//----- nvinfo : EIATTR_NUM_BARRIERS
	.align		4
        /*0050*/ 	.byte	0x02, 0x4c
        /*0052*/ 	.byte	0x01
	.zero		1


	//----- nvinfo : EIATTR_MERCURY_ISA_VERSION
	.align		4
        /*0054*/ 	.byte	0x03, 0x5f
        /*0056*/ 	.short	0x0101


	//----- nvinfo : EIATTR_VRC_CTA_INIT_COUNT
	.align		4
        /*0058*/ 	.byte	0x02, 0x4a
	.zero		1
	.zero		1


	//----- nvinfo : EIATTR_EXIT_INSTR_OFFSETS
	.align		4
        /*005c*/ 	.byte	0x04, 0x1c
        /*005e*/ 	.short	(.L_1299 - .L_1298)


	//   ....[0]....
.L_1298:
        /*0060*/ 	.word	0x00001160


	//   ....[1]....
        /*0064*/ 	.word	0x000017a0


	//----- nvinfo : EIATTR_CRS_STACK_SIZE
	.align		4
.L_1299:
        /*0068*/ 	.byte	0x04, 0x1e
        /*006a*/ 	.short	(.L_1301 - .L_1300)
.L_1300:
        /*006c*/ 	.word	0x00000000


	//----- nvinfo : EIATTR_CBANK_PARAM_SIZE
	.align		4
.L_1301:
        /*0070*/ 	.byte	0x03, 0x19
        /*0072*/ 	.short	0x0018


	//----- nvinfo : EIATTR_PARAM_CBANK
	.align		4
        /*0074*/ 	.byte	0x04, 0x0a
        /*0076*/ 	.short	(.L_1303 - .L_1302)
	.align		4
.L_1302:
        /*0078*/ 	.word	index@(.nv.constant0._Z12columnArgmaxiiPKfPi)
        /*007c*/ 	.short	0x0380
        /*007e*/ 	.short	0x0018


	//----- nvinfo : EIATTR_SW_WAR
	.align		4
.L_1303:
        /*0080*/ 	.byte	0x04, 0x36
        /*0082*/ 	.short	(.L_1305 - .L_1304)
.L_1304:
        /*0084*/ 	.word	0x00000008
.L_1305:


//--------------------- .nv.info._Z24slicedRowsBatchScaledAddPKiiifPrPKfiiPf --------------------------
	.section	.nv.info._Z24slicedRowsBatchScaledAddPKiiifPrPKfiiPf,"",@"SHT_CUDA_INFO"
	.sectionflags	@""
	.align	4


	//----- nvinfo : EIATTR_CUDA_API_VERSION
	.align		4
        /*0000*/ 	.byte	0x04, 0x37
        /*0002*/ 	.short	(.L_1307 - .L_1306)
.L_1306:
        /*0004*/ 	.word	0x00000082


	//----- nvinfo : EIATTR_KPARAM_INFO
	.align		4
.L_1307:
        /*0008*/ 	.byte	0x04, 0x17
        /*000a*/ 	.short	(.L_1309 - .L_1308)
.L_1308:
        /*000c*/ 	.word	0x00000000
        /*0010*/ 	.short	0x0007
        /*0012*/ 	.short	0x0028
        /*0014*/ 	.byte	0x00, 0xf5, 0x21, 0x00


	//----- nvinfo : EIATTR_KPARAM_INFO
	.align		4
.L_1309:
        /*0018*/ 	.byte	0x04, 0x17
        /*001a*/ 	.short	(.L_1311 - .L_1310)
.L_1310:
        /*001c*/ 	.word	0x00000000
        /*0020*/ 	.short	0x0006
        /*0022*/ 	.short	0x0024
        /*0024*/ 	.byte	0x00, 0xf0, 0x11, 0x00


	//----- nvinfo : EIATTR_KPARAM_INFO
	.align		4
.L_1311:
        /*0028*/ 	.byte	0x04, 0x17
        /*002a*/ 	.short	(.L_1313 - .L_1312)
.L_1312:
        /*002c*/ 	.word	0x00000000
        /*0030*/ 	.short	0x0005
        /*0032*/ 	.short	0x0020
        /*0034*/ 	.byte	0x00, 0xf0, 0x11, 0x00


	//----- nvinfo : EIATTR_KPARAM_INFO
	.align		4
.L_1313:
        /*0038*/ 	.byte	0x04, 0x17
        /*003a*/ 	.short	(.L_1315 - .L_1314)
.L_1314:
        /*003c*/ 	.word	0x00000000
        /*0040*/ 	.short	0x0004
        /*0042*/ 	.short	0x0018
        /*0044*/ 	.byte	0x00, 0xf5, 0x21, 0x00


	//----- nvinfo : EIATTR_KPARAM_INFO
	.align		4
.L_1315:
        /*0048*/ 	.byte	0x04, 0x17
        /*004a*/ 	.short	(.L_1317 - .L_1316)
.L_1316:
        /*004c*/ 	.word	0x00000000
        /*0050*/ 	.short	0x0003
        /*0052*/ 	.short	0x0010
        /*0054*/ 	.byte	0x00, 0xf0, 0x11, 0x00


	//----- nvinfo : EIATTR_KPARAM_INFO
	.align		4
.L_1317:
        /*0058*/ 	.byte	0x04, 0x17
        /*005a*/ 	.short	(.L_1319 - .L_1318)
.L_1318:
        /*005c*/ 	.word	0x00000000
        /*0060*/ 	.short	0x0002
        /*0062*/ 	.short	0x000c
        /*0064*/ 	.byte	0x00, 0xf0, 0x11, 0x00


	//----- nvinfo : EIATTR_KPARAM_INFO
	.align		4
.L_1319:
        /*0068*/ 	.byte	0x04, 0x17
        /*006a*/ 	.short	(.L_1321 - .L_1320)
.L_1320:
        /*006c*/ 	.word	0x00000000
        /*0070*/ 	.short	0x0001
        /*0072*/ 	.short	0x0008
        /*0074*/ 	.byte	0x00, 0xf0, 0x11, 0x00


	//----- nvinfo : EIATTR_KPARAM_INFO
	.align		4
.L_1321:
        /*0078*/ 	.byte	0x04, 0x17
        /*007a*/ 	.short	(.L_1323 - .L_1322)
.L_1322:
        /*007c*/ 	.word	0x00000000
        /*0080*/ 	.short	0x0000
        /*0082*/ 	.short	0x0000
        /*0084*/ 	.byte	0x00, 0xf5, 0x21, 0x00


	//----- nvinfo : EIATTR_SPARSE_MMA_MASK
	.align		4
.L_1323:
        /*0088*/ 	.byte	0x03, 0x50
        /*008a*/ 	.short	0x0000


	//----- nvinfo : EIATTR_MAXREG_COUNT
	.align		4
        /*008c*/ 	.byte	0x03, 0x1b
        /*008e*/ 	.short	0x00ff


	//----- nvinfo : EIATTR_MERCURY_ISA_VERSION
	.align		4
        /*0090*/ 	.byte	0x03, 0x5f
        /*0092*/ 	.short	0x0101


	//----- nvinfo : EIATTR_VRC_CTA_INIT_COUNT
	.align		4
        /*0094*/ 	.byte	0x02, 0x4a
	.zero		1
	.zero		1


	//----- nvinfo : EIATTR_EXIT_INSTR_OFFSETS
	.align		4
        /*0098*/ 	.byte	0x04, 0x1c
        /*009a*/ 	.short	(.L_1325 - .L_1324)


	//   ....[0]....
.L_1324:
        /*009c*/ 	.word	0x000000d0


	//   ....[1]....
        /*00a0*/ 	.word	0x00000830


	//   ....[2]....
        /*00a4*/ 	.word	0x00001730


	//----- nvinfo : EIATTR_CRS_STACK_SIZE
	.align		4
.L_1325:
        /*00a8*/ 	.byte	0x04, 0x1e
        /*00aa*/ 	.short	(.L_1327 - .L_1326)
.L_1326:
        /*00ac*/ 	.word	0x00000000


	//----- nvinfo : EIATTR_CBANK_PARAM_SIZE
	.align		4
.L_1327:
        /*00b0*/ 	.byte	0x03, 0x19
        /*00b2*/ 	.short	0x0030


	//----- nvinfo : EIATTR_PARAM_CBANK
	.align		4
        /*00b4*/ 	.byte	0x04, 0x0a
        /*00b6*/ 	.short	(.L_1329 - .L_1328)
	.align		4
.L_1328:
        /*00b8*/ 	.word	index@(.nv.constant0._Z24slicedRowsBatchScaledAddPKiiifPrPKfiiPf)
        /*00bc*/ 	.short	0x0380
        /*00be*/ 	.short	0x0030


	//----- nvinfo : EIATTR_SW_WAR
	.align		4
.L_1329:
        /*00c0*/ 	.byte	0x04, 0x36
        /*00c2*/ 	.short	(.L_1331 - .L_1330)
.L_1330:
        /*00c4*/ 	.word	0x00000008
.L_1331:


//--------------------- .nv.info._Z14sliceRowsBatchPKiiiPKfiiPrPf --------------------------
	.section	.nv.info._Z14sliceRowsBatchPKiiiPKfiiPrPf,"",@"SHT_CUDA_INFO"
	.sectionflags	@""
	.align	4


	//----- nvinfo : EIATTR_CUDA_API_VERSION
	.align		4
        /*0000*/ 	.byte	0x04, 0x37
        /*0002*/ 	.short	(.L_1333 - .L_1332)
.L_1332:
        /*0004*/ 	.word	0x00000082


	//----- nvinfo : EIATTR_KPARAM_INFO
	.align		4
.L_1333:
        /*0008*/ 	.byte	0x04, 0x17
        /*000a*/ 	.short	(.L_1335 - .L_1334)
.L_1334:
        /*000c*/ 	.word	0x00000000
        /*0010*/ 	.short	0x0006
        /*0012*/ 	.short	0x0020
        /*0014*/ 	.byte	0x00, 0xf5, 0x21, 0x00


	//----- nvinfo : EIATTR_KPARAM_INFO
	.align		4
.L_1335:
        /*0018*/ 	.byte	0x04, 0x17
        /*001a*/ 	.short	(.L_1337 - .L_1336)
.L_1336:
        /*001c*/ 	.word	0x00000000
        /*0020*/ 	.short	0x0005
        /*0022*/ 	.short	0x001c
        /*0024*/ 	.byte	0x00, 0xf0, 0x11, 0x00


	//----- nvinfo : EIATTR_KPARAM_INFO
	.align		4
.L_1337:
        /*0028*/ 	.byte	0x04, 0x17
        /*002a*/ 	.short	(.L_1339 - .L_1338)
.L_1338:
        /*002c*/ 	.word	0x00000000
        /*0030*/ 	.short	0x0004
        /*0032*/ 	.short	0x0018
        /*0034*/ 	.byte	0x00, 0xf0, 0x11, 0x00


	//----- nvinfo : EIATTR_KPARAM_INFO
	.align		4
.L_1339:
        /*0038*/ 	.byte	0x04, 0x17
        /*003a*/ 	.short	(.L_1341 - .L_1340)
.L_1340:
        /*003c*/ 	.word	0x00000000
        /*0040*/ 	.short	0x0003
        /*0042*/ 	.short	0x0010
        /*0044*/ 	.byte	0x00, 0xf5, 0x21, 0x00


	//----- nvinfo : EIATTR_KPARAM_INFO
	.align		4
.L_1341:
        /*0048*/ 	.byte	0x04, 0x17
        /*004a*/ 	.short	(.L_1343 - .L_1342)
.L_1342:
        /*004c*/ 	.word	0x00000000
        /*0050*/ 	.short	0x0002
        /*0052*/ 	.short	0x000c
        /*0054*/ 	.byte	0x00, 0xf0, 0x11, 0x00


	//----- nvinfo : EIATTR_KPARAM_INFO
	.align		4
.L_1343:
        /*0058*/ 	.byte	0x04, 0x17
        /*005a*/ 	.short	(.L_1345 - .L_1344)
.L_1344:
        /*005c*/ 	.word	0x00000000
        /*0060*/ 	.short	0x0001
        /*0062*/ 	.short	0x0008
        /*0064*/ 	.byte	0x00, 0xf0, 0x11, 0x00


	//----- nvinfo : EIATTR_KPARAM_INFO
	.align		4
.L_1345:
        /*0068*/ 	.byte	0x04, 0x17
        /*006a*/ 	.short	(.L_1347 - .L_1346)
.L_1346:
        /*006c*/ 	.word	0x00000000
        /*0070*/ 	.short	0x0000
        /*0072*/ 	.short	0x0000
        /*0074*/ 	.byte	0x00, 0xf5, 0x21, 0x00


	//----- nvinfo : EIATTR_SPARSE_MMA_MASK
	.align		4
.L_1347:
        /*0078*/ 	.byte	0x03, 0x50
        /*007a*/ 	.short	0x0000


	//----- nvinfo : EIATTR_MAXREG_COUNT
	.align		4
        /*007c*/ 	.byte	0x03, 0x1b
        /*007e*/ 	.short	0x00ff


	//----- nvinfo : EIATTR_MERCURY_ISA_VERSION
	.align		4
        /*0080*/ 	.byte	0x03, 0x5f
        /*0082*/ 	.short	0x0101


	//----- nvinfo : EIATTR_VRC_CTA_INIT_COUNT
	.align		4
        /*0084*/ 	.byte	0x02, 0x4a
	.zero		1
	.zero		1


	//----- nvinfo : EIATTR_EXIT_INSTR_OFFSETS
	.align		4
        /*0088*/ 	.byte	0x04, 0x1c
        /*008a*/ 	.short	(.L_1349 - .L_1348)


	//   ....[0]....
.L_1348:
        /*008c*/ 	.word	0x000000d0


	//   ....[1]....
        /*0090*/ 	.word	0x00000820


	//   ....[2]....
        /*0094*/ 	.word	0x000016d0


	//----- nvinfo : EIATTR_CRS_STACK_SIZE
	.align		4
.L_1349:
        /*0098*/ 	.byte	0x04, 0x1e
        /*009a*/ 	.short	(.L_1351 - .L_1350)
.L_1350:
        /*009c*/ 	.word	0x00000000


	//----- nvinfo : EIATTR_CBANK_PARAM_SIZE
	.align		4
.L_1351:
        /*00a0*/ 	.byte	0x03, 0x19
        /*00a2*/ 	.short	0x0028


	//----- nvinfo : EIATTR_PARAM_CBANK
	.align		4
        /*00a4*/ 	.byte	0x04, 0x0a
        /*00a6*/ 	.short	(.L_1353 - .L_1352)
	.align		4
.L_1352:
        /*00a8*/ 	.word	index@(.nv.constant0._Z14sliceRowsBatchPKiiiPKfiiPrPf)
        /*00ac*/ 	.short	0x0380
        /*00ae*/ 	.short	0x0028


	//----- nvinfo : EIATTR_SW_WAR
	.align		4
.L_1353:
        /*00b0*/ 	.byte	0x04, 0x36
        /*00b2*/ 	.short	(.L_1355 - .L_1354)
.L_1354:
        /*00b4*/ 	.word	0x00000008
.L_1355:


//--------------------- .nv.info._Z24sliceColumnsAndTransposeiiPKiPKfPf --------------------------
	.section	.nv.info._Z24sliceColumnsAndTransposeiiPKiPKfPf,"",@"SHT_CUDA_INFO"
	.sectionflags	@""
	.align	4


	//----- nvinfo : EIATTR_CUDA_API_VERSION
	.align		4
        /*0000*/ 	.byte	0x04, 0x37
        /*0002*/ 	.short	(.L_1357 - .L_1356)
.L_1356:
        /*0004*/ 	.word	0x00000082


	//----- nvinfo : EIATTR_KPARAM_INFO
	.align		4
.L_1357:
        /*0008*/ 	.byte	0x04, 0x17
        /*000a*/ 	.short	(.L_1359 - .L_1358)
.L_1358:
        /*000c*/ 	.word	0x00000000
        /*0010*/ 	.short	0x0004
        /*0012*/ 	.short	0x0018
        /*0014*/ 	.byte	0x00, 0xf5, 0x21, 0x00


	//----- nvinfo : EIATTR_KPARAM_INFO
	.align		4
.L_1359:
        /*0018*/ 	.byte	0x04, 0x17
        /*001a*/ 	.short	(.L_1361 - .L_1360)
.L_1360:
        /*001c*/ 	.word	0x00000000
        /*0020*/ 	.short	0x0003
        /*0022*/ 	.short	0x0010
        /*0024*/ 	.byte	0x00, 0xf5, 0x21, 0x00


	//----- nvinfo : EIATTR_KPARAM_INFO
	.align		4
.L_1361:
        /*0028*/ 	.byte	0x04, 0x17
        /*002a*/ 	.short	(.L_1363 - .L_1362)
.L_1362:
        /*002c*/ 	.word	0x00000000
        /*0030*/ 	.short	0x0002
        /*0032*/ 	.short	0x0008
        /*0034*/ 	.byte	0x00, 0xf5, 0x21, 0x00


	//----- nvinfo : EIATTR_KPARAM_INFO
	.align		4
.L_1363:
        /*0038*/ 	.byte	0x04, 0x17
        /*003a*/ 	.short	(.L_1365 - .L_1364)
.L_1364:
        /*003c*/ 	.word	0x00000000
        /*0040*/ 	.short	0x0001
        /*0042*/ 	.short	0x0004
        /*0044*/ 	.byte	0x00, 0xf0, 0x11, 0x00


	//----- nvinfo : EIATTR_KPARAM_INFO
	.align		4
.L_1365:
        /*0048*/ 	.byte	0x04, 0x17
        /*004a*/ 	.short	(.L_1367 - .L_1366)
.L_1366:
        /*004c*/ 	.word	0x00000000
        /*0050*/ 	.short	0x0000
        /*0052*/ 	.short	0x0000
        /*0054*/ 	.byte	0x00, 0xf0, 0x11, 0x00


	//----- nvinfo : EIATTR_SPARSE_MMA_MASK
	.align		4
.L_1367:
        /*0058*/ 	.byte	0x03, 0x50
        /*005a*/ 	.short	0x0000


	//----- nvinfo : EIATTR_MAXREG_COUNT
	.align		4
        /*005c*/ 	.byte	0x03, 0x1b
        /*005e*/ 	.short	0x00ff


	//----- nvinfo : EIATTR_MERCURY_ISA_VERSION
	.align		4
        /*0060*/ 	.byte	0x03, 0x5f
        /*0062*/ 	.short	0x0101


	//----- nvinfo : EIATTR_VRC_CTA_INIT_COUNT
	.align		4
        /*0064*/ 	.byte	0x02, 0x4a
	.zero		1
	.zero		1


	//----- nvinfo : EIATTR_EXIT_INSTR_OFFSETS
	.align		4
        /*0068*/ 	.byte	0x04, 0x1c
        /*006a*/ 	.short	(.L_1369 - .L_1368)


	//   ....[0]....
.L_1368:
        /*006c*/ 	.word	0x000000b0


	//   ....[1]....
        /*0070*/ 	.word	0x000005b0


	//   ....[2]....
        /*0074*/ 	.word	0x00000db0


	//----- nvinfo : EIATTR_CRS_STACK_SIZE
	.align		4
.L_1369:
        /*0078*/ 	.byte	0x04, 0x1e
        /*007a*/ 	.short	(.L_1371 - .L_1370)
.L_1370:
        /*007c*/ 	.word	0x00000000


	//----- nvinfo : EIATTR_CBANK_PARAM_SIZE
	.align		4
.L_1371:
        /*0080*/ 	.byte	0x03, 0x19
        /*0082*/ 	.short	0x0020


	//----- nvinfo : EIATTR_PARAM_CBANK
	.align		4
        /*0084*/ 	.byte	0x04, 0x0a
        /*0086*/ 	.short	(.L_1373 - .L_1372)
	.align		4
.L_1372:
        /*0088*/ 	.word	index@(.nv.constant0._Z24sliceColumnsAndTransposeiiPKiPKfPf)
        /*008c*/ 	.short	0x0380
        /*008e*/ 	.short	0x0020


	//----- nvinfo : EIATTR_SW_WAR
	.align		4
.L_1373:
        /*0090*/ 	.byte	0x04, 0x36
        /*0092*/ 	.short	(.L_1375 - .L_1374)
.L_1374:
        /*0094*/ 	.word	0x00000008
.L_1375:


//--------------------- .nv.info._Z12sliceColumnsiiPKiPKfPf --------------------------
	.section	.nv.info._Z12sliceColumnsiiPKiPKfPf,"",@"SHT_CUDA_INFO"
	.sectionflags	@""
	.align	4


	//----- nvinfo : EIATTR_CUDA_API_VERSION
	.align		4
        /*0000*/ 	.byte	0x04, 0x37
        /*0002*/ 	.short	(.L_1377 - .L_1376)
.L_1376:
        /*0004*/ 	.word	0x00000082


	//----- nvinfo : EIATTR_KPARAM_INFO
	.align		4
.L_1377:
        /*0008*/ 	.byte	0x04, 0x17
        /*000a*/ 	.short	(.L_1379 - .L_1378)
.L_1378:
        /*000c*/ 	.word	0x00000000
        /*0010*/ 	.short	0x0004
        /*0012*/ 	.short	0x0018
        /*0014*/ 	.byte	0x00, 0xf5, 0x21, 0x00


	//----- nvinfo : EIATTR_KPARAM_INFO
	.align		4
.L_1379:
        /*0018*/ 	.byte	0x04, 0x17
        /*001a*/ 	.short	(.L_1381 - .L_1380)
.L_1380:
        /*001c*/ 	.word	0x00000000
        /*0020*/ 	.short	0x0003
        /*0022*/ 	.short	0x0010
        /*0024*/ 	.byte	0x00, 0xf5, 0x21, 0x00


	//----- nvinfo : EIATTR_KPARAM_INFO
	.align		4
.L_1381:
        /*0028*/ 	.byte	0x04, 0x17
        /*002a*/ 	.short	(.L_1383 - .L_1382)
.L_1382:
        /*002c*/ 	.word	0x00000000
        /*0030*/ 	.short	0x0002
        /*0032*/ 	.short	0x0008
        /*0034*/ 	.byte	0x00, 0xf5, 0x21, 0x00


	//----- nvinfo : EIATTR_KPARAM_INFO
	.align		4
.L_1383:
        /*0038*/ 	.byte	0x04, 0x17
        /*003a*/ 	.short	(.L_1385 - .L_1384)
.L_1384:
        /*003c*/ 	.word	0x00000000
        /*0040*/ 	.short	0x0001
        /*0042*/ 	.short	0x0004
        /*0044*/ 	.byte	0x00, 0xf0, 0x11, 0x00


	//----- nvinfo : EIATTR_KPARAM_INFO
	.align		4
.L_1385:
        /*0048*/ 	.byte	0x04, 0x17
        /*004a*/ 	.short	(.L_1387 - .L_1386)
.L_1386:
        /*004c*/ 	.word	0x00000000
        /*0050*/ 	.short	0x0000
        /*0052*/ 	.short	0x0000
        /*0054*/ 	.byte	0x00, 0xf0, 0x11, 0x00


	//----- nvinfo : EIATTR_SPARSE_MMA_MASK
	.align		4
.L_1387:
        /*0058*/ 	.byte	0x03, 0x50
        /*005a*/ 	.short	0x0000


	//----- nvinfo : EIATTR_MAXREG_COUNT
	.align		4
        /*005c*/ 	.byte	0x03, 0x1b
        /*005e*/ 	.short	0x00ff


	//----- nvinfo : EIATTR_MERCURY_ISA_VERSION
	.align		4
        /*0060*/ 	.byte	0x03, 0x5f
        /*0062*/ 	.short	0x0101


	//----- nvinfo : EIATTR_VRC_CTA_INIT_COUNT
	.align		4
        /*0064*/ 	.byte	0x02, 0x4a
	.zero		1
	.zero		1


	//----- nvinfo : EIATTR_EXIT_INSTR_OFFSETS
	.align		4
        /*0068*/ 	.byte	0x04, 0x1c
        /*006a*/ 	.short	(.L_1389 - .L_1388)


	//   ....[0]....
.L_1388:
        /*006c*/ 	.word	0x000000b0


	//   ....[1]....
        /*0070*/ 	.word	0x00000590


	//   ....[2]....
        /*0074*/ 	.word	0x00000d20


	//----- nvinfo : EIATTR_CRS_STACK_SIZE
	.align		4
.L_1389:
        /*0078*/ 	.byte	0x04, 0x1e
        /*007a*/ 	.short	(.L_1391 - .L_1390)
.L_1390:
        /*007c*/ 	.word	0x00000000


	//----- nvinfo : EIATTR_CBANK_PARAM_SIZE
	.align		4
.L_1391:
        /*0080*/ 	.byte	0x03, 0x19
        /*0082*/ 	.short	0x0020


	//----- nvinfo : EIATTR_PARAM_CBANK
	.align		4
        /*0084*/ 	.byte	0x04, 0x0a
        /*0086*/ 	.short	(.L_1393 - .L_1392)
	.align		4
.L_1392:
        /*0088*/ 	.word	index@(.nv.constant0._Z12sliceColumnsiiPKiPKfPf)
        /*008c*/ 	.short	0x0380
        /*008e*/ 	.short	0x0020


	//----- nvinfo : EIATTR_SW_WAR
	.align		4
.L_1393:
        /*0090*/ 	.byte	0x04, 0x36
        /*0092*/ 	.short	(.L_1395 - .L_1394)
.L_1394:
        /*0094*/ 	.word	0x00000008
.L_1395:


//--------------------- .nv.callgraph             --------------------------
	.section	.nv.callgraph,"",@"SHT_CUDA_CALLGRAPH"
	.align	4
	.sectionentsize	8
	.align		4
        /*0000*/ 	.word	0x00000000
	.align		4
        /*0004*/ 	.word	0xffffffff
	.align		4
        /*0008*/ 	.word	0x00000000
	.align		4
        /*000c*/ 	.word	0xfffffffe
	.align		4
        /*0010*/ 	.word	0x00000000
	.align		4
        /*0014*/ 	.word	0xfffffffd
	.align		4
        /*0018*/ 	.word	0x00000000
	.align		4
        /*001c*/ 	.word	0xfffffffc


//--------------------- .text._Z9sliceRowsIiEviPKiPKT_iiPS2_ --------------------------
	.section	.text._Z9sliceRowsIiEviPKiPKT_iiPS2_,"ax",@progbits
	.align	128
        .global         _Z9sliceRowsIiEviPKiPKT_iiPS2_
        .type           _Z9sliceRowsIiEviPKiPKT_iiPS2_,@function
        .size           _Z9sliceRowsIiEviPKiPKT_iiPS2_,(.L_x_373 - _Z9sliceRowsIiEviPKiPKT_iiPS2_)
        .other          _Z9sliceRowsIiEviPKiPKT_iiPS2_,@"STO_CUDA_ENTRY STV_DEFAULT"
_Z9sliceRowsIiEviPKiPKT_iiPS2_:
.text._Z9sliceRowsIiEviPKiPKT_iiPS2_:
[----:B------:R-:W-:Y:S01]  /*0000*/  LDC R1, c[0x0][0x37c] ;  /* 0x0000df00ff017b82 */ /* 0x000fe20000000800 */
[----:B------:R-:W0:Y:S01]  /*0010*/  S2R R17, SR_CTAID.X ;  /* 0x0000000000117919 */ /* 0x000e220000002500 */
[----:B------:R-:W1:Y:S01]  /*0020*/  LDCU.64 UR6, c[0x0][0x398] ;  /* 0x00007300ff0677ac */ /* 0x000e620008000a00 */
[----:B------:R-:W0:Y:S01]  /*0030*/  S2R R2, SR_TID.X ;  /* 0x0000000000027919 */ /* 0x000e220000002100 */
[----:B------:R-:W2:Y:S04]  /*0040*/  LDCU UR4, c[0x0][0x360] ;  /* 0x00006c00ff0477ac */ /* 0x000ea80008000800 */
[----:B------:R-:W2:Y:S01]  /*0050*/  LDC R0, c[0x0][0x370] ;  /* 0x0000dc00ff007b82 */ /* 0x000ea20000000800 */
[----:B-1----:R-:W-:-:S04]  /*0060*/  IMAD.U32 R8, RZ, RZ, UR6 ;  /* 0x00000006ff087e24 */ /* 0x002fc8000f8e00ff */
[----:B------:R-:W-:Y:S02]  /*0070*/  IMAD R16, R8, UR7, RZ ;  /* 0x0000000708107c24 */ /* 0x000fe4000f8e02ff */
[----:B--2---:R-:W-:Y:S02]  /*0080*/  IMAD R0, R0, UR4, RZ ;  /* 0x0000000400007c24 */ /* 0x004fe4000f8e02ff */
[----:B0-----:R-:W-:-:S05]  /*0090*/  IMAD R17, R17, UR4, R2 ;  /* 0x0000000411117c24 */ /* 0x001fca000f8e0202 */
[----:B------:R-:W-:-:S13]  /*00a0*/  ISETP.GE.AND P0, PT, R17, R16, PT ;  /* 0x000000101100720c */ /* 0x000fda0003f06270 */
[----:B------:R-:W-:Y:S05]  /*00b0*/  @P0 EXIT ;  /* 0x000000000000094d */ /* 0x000fea0003800000 */
[----:B------:R-:W0:Y:S01]  /*00c0*/  I2F.U32.RP R7, R0 ;  /* 0x0000000000077306 */ /* 0x000e220000209000 */
[C---:B------:R-:W-:Y:S01]  /*00d0*/  IMAD.IADD R5, R0.reuse, 0x1, R17 ;  /* 0x0000000100057824 */ /* 0x040fe200078e0211 */
[----:B------:R-:W-:Y:S01]  /*00e0*/  IADD3 R9, PT, PT, RZ, -R0, RZ ;  /* 0x80000000ff097210 */ /* 0x000fe20007ffe0ff */
[----:B------:R-:W1:Y:S01]  /*00f0*/  LDCU.64 UR4, c[0x0][0x358] ;  /* 0x00006b00ff0477ac */ /* 0x000e620008000a00 */
[----:B------:R-:W-:Y:S01]  /*0100*/  ISETP.NE.U32.AND P2, PT, R0, RZ, PT ;  /* 0x000000ff0000720c */ /* 0x000fe20003f45070 */
[----:B------:R-:W-:Y:S01]  /*0110*/  BSSY.RECONVERGENT B0, `(.L_x_0) ;  /* 0x0000048000007945 */ /* 0x000fe20003800200 */
[----:B------:R-:W-:Y:S01]  /*0120*/  ISETP.GE.AND P0, PT, R5, R16, PT ;  /* 0x000000100500720c */ /* 0x000fe20003f06270 */
[----:B------:R-:W2:Y:S01]  /*0130*/  LDCU UR7, c[0x0][0x398] ;  /* 0x00007300ff0777ac */ /* 0x000ea20008000800 */
[-C--:B------:R-:W-:Y:S02]  /*0140*/  VIMNMX R4, PT, PT, R16, R5.reuse, !PT ;  /* 0x0000000510047248 */ /* 0x080fe40007fe0100 */
[----:B------:R-:W-:Y:S01]  /*0150*/  SEL R6, RZ, 0x1, P0 ;  /* 0x00000001ff067807 */ /* 0x000fe20000000000 */
[----:B------:R-:W3:Y:S03]  /*0160*/  LDCU UR6, c[0x0][0x380] ;  /* 0x00007000ff0677ac */ /* 0x000ee60008000800 */
[----:B------:R-:W-:Y:S01]  /*0170*/  IADD3 R5, PT, PT, R4, -R5, -R6 ;  /* 0x8000000504057210 */ /* 0x000fe20007ffe806 */
[----:B0-----:R-:W0:Y:S02]  /*0180*/  MUFU.RCP R7, R7 ;  /* 0x0000000700077308 */ /* 0x001e240000001000 */
[----:B0-----:R-:W-:-:S06]  /*0190*/  VIADD R2, R7, 0xffffffe ;  /* 0x0ffffffe07027836 */ /* 0x001fcc0000000000 */
[----:B------:R0:W4:Y:S02]  /*01a0*/  F2I.FTZ.U32.TRUNC.NTZ R3, R2 ;  /* 0x0000000200037305 */ /* 0x000124000021f000 */
[----:B0-----:R-:W-:Y:S02]  /*01b0*/  IMAD.MOV.U32 R2, RZ, RZ, RZ ;  /* 0x000000ffff027224 */ /* 0x001fe400078e00ff */
[----:B----4-:R-:W-:-:S04]  /*01c0*/  IMAD R9, R9, R3, RZ ;  /* 0x0000000309097224 */ /* 0x010fc800078e02ff */
[----:B------:R-:W-:-:S06]  /*01d0*/  IMAD.HI.U32 R10, R3, R9, R2 ;  /* 0x00000009030a7227 */ /* 0x000fcc00078e0002 */
[----:B------:R-:W-:-:S05]  /*01e0*/  IMAD.HI.U32 R3, R10, R5, RZ ;  /* 0x000000050a037227 */ /* 0x000fca00078e00ff */
[----:B------:R-:W-:-:S05]  /*01f0*/  IADD3 R2, PT, PT, -R3, RZ, RZ ;  /* 0x000000ff03027210 */ /* 0x000fca0007ffe1ff */
[----:B------:R-:W-:-:S05]  /*0200*/  IMAD R5, R0, R2, R5 ;  /* 0x0000000200057224 */ /* 0x000fca00078e0205 */
[----:B------:R-:W-:-:S13]  /*0210*/  ISETP.GE.U32.AND P0, PT, R5, R0, PT ;  /* 0x000000000500720c */ /* 0x000fda0003f06070 */
[----:B------:R-:W-:Y:S02]  /*0220*/  @P0 IMAD.IADD R5, R5, 0x1, -R0 ;  /* 0x0000000105050824 */ /* 0x000fe400078e0a00 */
[----:B------:R-:W-:-:S03]  /*0230*/  @P0 VIADD R3, R3, 0x1 ;  /* 0x0000000103030836 */ /* 0x000fc60000000000 */
[----:B------:R-:W-:-:S13]  /*0240*/  ISETP.GE.U32.AND P1, PT, R5, R0, PT ;  /* 0x000000000500720c */ /* 0x000fda0003f26070 */
[----:B------:R-:W-:Y:S02]  /*0250*/  @P1 IADD3 R3, PT, PT, R3, 0x1, RZ ;  /* 0x0000000103031810 */ /* 0x000fe40007ffe0ff */
[----:B------:R-:W-:-:S05]  /*0260*/  @!P2 LOP3.LUT R3, RZ, R0, RZ, 0x33, !PT ;  /* 0x00000000ff03a212 */ /* 0x000fca00078e33ff */
[----:B------:R-:W-:-:S05]  /*0270*/  IMAD.IADD R10, R6, 0x1, R3 ;  /* 0x00000001060a7824 */ /* 0x000fca00078e0203 */
[C---:B------:R-:W-:Y:S02]  /*0280*/  LOP3.LUT R2, R10.reuse, 0x3, RZ, 0xc0, !PT ;  /* 0x000000030a027812 */ /* 0x040fe400078ec0ff */
[----:B------:R-:W-:Y:S02]  /*0290*/  ISETP.GE.U32.AND P4, PT, R10, 0x3, PT ;  /* 0x000000030a00780c */ /* 0x000fe40003f86070 */
[----:B------:R-:W-:-:S13]  /*02a0*/  ISETP.NE.AND P0, PT, R2, 0x3, PT ;  /* 0x000000030200780c */ /* 0x000fda0003f05270 */
[----:B-123--:R-:W-:Y:S05]  /*02b0*/  @!P0 BRA `(.L_x_1) ;  /* 0x0000000000b48947 */ /* 0x00efea0003800000 */
[----:B------:R-:W-:Y:S01]  /*02c0*/  IABS R9, R8 ;  /* 0x0000000800097213 */ /* 0x000fe20000000000 */
[----:B------:R-:W0:Y:S01]  /*02d0*/  LDC.64 R2, c[0x0][0x3a0] ;  /* 0x0000e800ff027b82 */ /* 0x000e220000000a00 */
[----:B------:R-:W-:Y:S02]  /*02e0*/  IADD3 R10, PT, PT, R10, 0x1, RZ ;  /* 0x000000010a0a7810 */ /* 0x000fe40007ffe0ff */
[----:B------:R-:W1:Y:S01]  /*02f0*/  I2F.RP R12, R9 ;  /* 0x00000009000c7306 */ /* 0x000e620000209400 */
[----:B------:R-:W-:-:S04]  /*0300*/  ISETP.NE.AND P1, PT, R8, RZ, PT ;  /* 0x000000ff0800720c */ /* 0x000fc80003f25270 */
[----:B------:R-:W2:Y:S08]  /*0310*/  LDC.64 R4, c[0x0][0x388] ;  /* 0x0000e200ff047b82 */ /* 0x000eb00000000a00 */
[----:B------:R-:W3:Y:S01]  /*0320*/  LDC.64 R6, c[0x0][0x390] ;  /* 0x0000e400ff067b82 */ /* 0x000ee20000000a00 */
[----:B-1----:R-:W1:Y:S02]  /*0330*/  MUFU.RCP R12, R12 ;  /* 0x0000000c000c7308 */ /* 0x002e640000001000 */
[----:B-1----:R-:W-:-:S02]  /*0340*/  IADD3 R11, PT, PT, R12, 0xffffffe, RZ ;  /* 0x0ffffffe0c0b7810 */ /* 0x002fc40007ffe0ff */
[----:B------:R-:W-:Y:S01]  /*0350*/  LOP3.LUT R12, R10, 0x3, RZ, 0xc0, !PT ;  /* 0x000000030a0c7812 */ /* 0x000fe200078ec0ff */
[----:B------:R-:W-:-:S03]  /*0360*/  IMAD.MOV.U32 R10, RZ, RZ, RZ ;  /* 0x000000ffff0a7224 */ /* 0x000fc600078e00ff */
[----:B------:R-:W1:Y:S01]  /*0370*/  F2I.FTZ.U32.TRUNC.NTZ R11, R11 ;  /* 0x0000000b000b7305 */ /* 0x000e62000021f000 */
[----:B------:R-:W-:Y:S01]  /*0380*/  IADD3 R12, PT, PT, -R12, RZ, RZ ;  /* 0x000000ff0c0c7210 */ /* 0x000fe20007ffe1ff */
[----:B-1----:R-:W-:-:S04]  /*0390*/  IMAD.MOV R14, RZ, RZ, -R11 ;  /* 0x000000ffff0e7224 */ /* 0x002fc800078e0a0b */
[----:B------:R-:W-:-:S04]  /*03a0*/  IMAD R13, R14, R9, RZ ;  /* 0x000000090e0d7224 */ /* 0x000fc800078e02ff */
[----:B------:R-:W-:Y:S01]  /*03b0*/  IMAD.HI.U32 R10, R11, R13, R10 ;  /* 0x0000000d0b0a7227 */ /* 0x000fe200078e000a */
[----:B0-23--:R-:W-:-:S07]  /*03c0*/  LOP3.LUT R11, RZ, R8, RZ, 0x33, !PT ;  /* 0x00000008ff0b7212 */ /* 0x00dfce00078e33ff */
.L_x_2:
[----:B------:R-:W-:Y:S01]  /*03d0*/  IABS R15, R17 ;  /* 0x00000011000f7213 */ /* 0x000fe20000000000 */
[----:B------:R-:W-:-:S04]  /*03e0*/  IMAD.U32 R8, RZ, RZ, UR7 ;  /* 0x00000007ff087e24 */ /* 0x000fc8000f8e00ff */
[----:B------:R-:W-:Y:S01]  /*03f0*/  IMAD.HI.U32 R13, R10, R15, RZ ;  /* 0x0000000f0a0d7227 */ /* 0x000fe200078e00ff */
[----:B0-----:R-:W-:-:S04]  /*0400*/  IABS R19, R8 ;  /* 0x0000000800137213 */ /* 0x001fc80000000000 */
[----:B------:R-:W-:-:S05]  /*0410*/  IADD3 R14, PT, PT, -R13, RZ, RZ ;  /* 0x000000ff0d0e7210 */ /* 0x000fca0007ffe1ff */
[----:B------:R-:W-:-:S05]  /*0420*/  IMAD R14, R19, R14, R15 ;  /* 0x0000000e130e7224 */ /* 0x000fca00078e020f */
[----:B------:R-:W-:-:S13]  /*0430*/  ISETP.GT.U32.AND P2, PT, R9, R14, PT ;  /* 0x0000000e0900720c */ /* 0x000fda0003f44070 */
[----:B------:R-:W-:Y:S01]  /*0440*/  @!P2 IMAD.IADD R14, R14, 0x1, -R19 ;  /* 0x000000010e0ea824 */ /* 0x000fe200078e0a13 */
[----:B------:R-:W-:-:S04]  /*0450*/  @!P2 IADD3 R13, PT, PT, R13, 0x1, RZ ;  /* 0x000000010d0da810 */ /* 0x000fc80007ffe0ff */
[----:B------:R-:W-:Y:S02]  /*0460*/  ISETP.GE.U32.AND P0, PT, R14, R9, PT ;  /* 0x000000090e00720c */ /* 0x000fe40003f06070 */
[----:B------:R-:W-:-:S04]  /*0470*/  LOP3.LUT R14, R17, R8, RZ, 0x3c, !PT ;  /* 0x00000008110e7212 */ /* 0x000fc800078e3cff */
[----:B------:R-:W-:-:S07]  /*0480*/  ISETP.GE.AND P3, PT, R14, RZ, PT ;  /* 0x000000ff0e00720c */ /* 0x000fce0003f66270 */
[----:B------:R-:W-:-:S06]  /*0490*/  @P0 VIADD R13, R13, 0x1 ;  /* 0x000000010d0d0836 */ /* 0x000fcc0000000000 */
[----:B------:R-:W-:-:S04]  /*04a0*/  @!P3 IADD3 R13, PT, PT, -R13, RZ, RZ ;  /* 0x000000ff0d0db210 */ /* 0x000fc80007ffe1ff */
[----:B------:R-:W-:-:S05]  /*04b0*/  SEL R13, R11, R13, !P1 ;  /* 0x0000000d0b0d7207 */ /* 0x000fca0004800000 */
[----:B------:R-:W-:-:S04]  /*04c0*/  IMAD.MOV R15, RZ, RZ, -R13 ;  /* 0x000000ffff0f7224 */ /* 0x000fc800078e0a0d */
[----:B------:R-:W-:-:S04]  /*04d0*/  IMAD R15, R8, R15, R17 ;  /* 0x0000000f080f7224 */ /* 0x000fc800078e0211 */
[----:B------:R-:W-:-:S06]  /*04e0*/  IMAD.WIDE R14, R15, 0x4, R4 ;  /* 0x000000040f0e7825 */ /* 0x000fcc00078e0204 */
[----:B------:R-:W2:Y:S02]  /*04f0*/  LDG.E.CONSTANT R14, desc[UR4][R14.64] ;  /* 0x000000040e0e7981 */ /* 0x000ea4000c1e9900 */
[----:B--2---:R-:W-:-:S04]  /*0500*/  IMAD R19, R13, UR6, R14 ;  /* 0x000000060d137c24 */ /* 0x004fc8000f8e020e */
[----:B------:R-:W-:-:S06]  /*0510*/  IMAD.WIDE R18, R19, 0x4, R6 ;  /* 0x0000000413127825 */ /* 0x000fcc00078e0206 */
[----:B------:R-:W2:Y:S01]  /*0520*/  LDG.E.CONSTANT R19, desc[UR4][R18.64] ;  /* 0x0000000412137981 */ /* 0x000ea2000c1e9900 */
[----:B------:R-:W-:Y:S01]  /*0530*/  IMAD.WIDE R20, R17, 0x4, R2 ;  /* 0x0000000411147825 */ /* 0x000fe200078e0202 */
[----:B------:R-:W-:-:S03]  /*0540*/  IADD3 R12, PT, PT, R12, 0x1, RZ ;  /* 0x000000010c0c7810 */ /* 0x000fc60007ffe0ff */
[----:B------:R-:W-:Y:S01]  /*0550*/  IMAD.IADD R17, R0, 0x1, R17 ;  /* 0x0000000100117824 */ /* 0x000fe200078e0211 */
[----:B------:R-:W-:Y:S01]  /*0560*/  ISETP.NE.AND P0, PT, R12, RZ, PT ;  /* 0x000000ff0c00720c */ /* 0x000fe20003f05270 */
[----:B--2---:R0:W-:-:S12]  /*0570*/  STG.E desc[UR4][R20.64], R19 ;  /* 0x0000001314007986 */ /* 0x0041d8000c101904 */
[----:B------:R-:W-:Y:S05]  /*0580*/  @P0 BRA `(.L_x_2) ;  /* 0xfffffffc00900947 */ /* 0x000fea000383ffff */
.L_x_1:
[----:B------:R-:W-:Y:S05]  /*0590*/  BSYNC.RECONVERGENT B0 ;  /* 0x0000000000007941 */ /* 0x000fea0003800200 */
.L_x_0:
[----:B------:R-:W-:Y:S05]  /*05a0*/  @!P4 EXIT ;  /* 0x000000000000c94d */ /* 0x000fea0003800000 */
[----:B0-----:R-:W-:Y:S01]  /*05b0*/  IABS R19, R8 ;  /* 0x0000000800137213 */ /* 0x001fe20000000000 */
[----:B------:R-:W0:Y:S01]  /*05c0*/  LDC R20, c[0x0][0x398] ;  /* 0x0000e600ff147b82 */ /* 0x000e220000000800 */
[----:B------:R-:W1:Y:S02]  /*05d0*/  LDCU UR6, c[0x0][0x380] ;  /* 0x00007000ff0677ac */ /* 0x000e640008000800 */
[----:B------:R-:W2:Y:S05]  /*05e0*/  I2F.RP R10, R19 ;  /* 0x00000013000a7306 */ /* 0x000eaa0000209400 */
[----:B------:R-:W3:Y:S08]  /*05f0*/  LDC.64 R2, c[0x0][0x3a0] ;  /* 0x0000e800ff027b82 */ /* 0x000ef00000000a00 */
[----:B------:R-:W4:Y:S01]  /*0600*/  LDC.64 R4, c[0x0][0x388] ;  /* 0x0000e200ff047b82 */ /* 0x000f220000000a00 */
[----:B--2---:R-:W2:Y:S07]  /*0610*/  MUFU.RCP R10, R10 ;  /* 0x0000000a000a7308 */ /* 0x004eae0000001000 */
[----:B------:R-:W0:Y:S01]  /*0620*/  LDC.64 R6, c[0x0][0x390] ;  /* 0x0000e400ff067b82 */ /* 0x000e220000000a00 */
[----:B--2---:R-:W-:-:S04]  /*0630*/  IADD3 R8, PT, PT, R10, 0xffffffe, RZ ;  /* 0x0ffffffe0a087810 */ /* 0x004fc80007ffe0ff */
[----:B------:R2:W5:Y:S02]  /*0640*/  F2I.FTZ.U32.TRUNC.NTZ R9, R8 ;  /* 0x0000000800097305 */ /* 0x000564000021f000 */
[----:B--2---:R-:W-:Y:S02]  /*0650*/  HFMA2 R8, -RZ, RZ, 0, 0 ;  /* 0x00000000ff087431 */ /* 0x004fe400000001ff */
[----:B-----5:R-:W-:-:S04]  /*0660*/  IMAD.MOV R12, RZ, RZ, -R9 ;  /* 0x000000ffff0c7224 */ /* 0x020fc800078e0a09 */
[----:B------:R-:W-:-:S04]  /*0670*/  IMAD R11, R12, R19, RZ ;  /* 0x000000130c0b7224 */ /* 0x000fc800078e02ff */
[----:B-1-3--:R-:W-:-:S07]  /*0680*/  IMAD.HI.U32 R18, R9, R11, R8 ;  /* 0x0000000b09127227 */ /* 0x00afce00078e0008 */
.L_x_3:
[-C--:B0-----:R-:W-:Y:S02]  /*0690*/  IABS R8, R20.reuse ;  /* 0x0000001400087213 */ /* 0x081fe40000000000 */
[-C--:B-1----:R-:W-:Y:S02]  /*06a0*/  IABS R13, R17.reuse ;  /* 0x00000011000d7213 */ /* 0x082fe40000000000 */
[----:B------:R-:W0:Y:S01]  /*06b0*/  I2F.RP R15, R8 ;  /* 0x00000008000f7306 */ /* 0x000e220000209400 */
[----:B------:R-:W-:Y:S02]  /*06c0*/  IADD3 R9, PT, PT, R0, R17, RZ ;  /* 0x0000001100097210 */ /* 0x000fe40007ffe0ff */
[----:B------:R-:W-:Y:S01]  /*06d0*/  IMAD.HI.U32 R12, R18, R13, RZ ;  /* 0x0000000d120c7227 */ /* 0x000fe200078e00ff */
[----:B------:R-:W-:-:S03]  /*06e0*/  LOP3.LUT R27, RZ, R20, RZ, 0x33, !PT ;  /* 0x00000014ff1b7212 */ /* 0x000fc600078e33ff */
[----:B------:R-:W-:-:S04]  /*06f0*/  IMAD.MOV R14, RZ, RZ, -R12 ;  /* 0x000000ffff0e7224 */ /* 0x000fc800078e0a0c */
[----:B------:R-:W-:Y:S01]  /*0700*/  IMAD R14, R8, R14, R13 ;  /* 0x0000000e080e7224 */ /* 0x000fe200078e020d */
[----:B0-----:R-:W0:Y:S04]  /*0710*/  MUFU.RCP R15, R15 ;  /* 0x0000000f000f7308 */ /* 0x001e280000001000 */
[----:B------:R-:W-:-:S13]  /*0720*/  ISETP.GT.U32.AND P4, PT, R19, R14, PT ;  /* 0x0000000e1300720c */ /* 0x000fda0003f84070 */
[-C--:B------:R-:W-:Y:S02]  /*0730*/  @!P4 IADD3 R14, PT, PT, R14, -R8.reuse, RZ ;  /* 0x800000080e0ec210 */ /* 0x080fe40007ffe0ff */
[----:B------:R-:W-:Y:S01]  /*0740*/  @!P4 IADD3 R12, PT, PT, R12, 0x1, RZ ;  /* 0x000000010c0cc810 */ /* 0x000fe20007ffe0ff */
[----:B0-----:R-:W-:Y:S01]  /*0750*/  VIADD R10, R15, 0xffffffe ;  /* 0x0ffffffe0f0a7836 */ /* 0x001fe20000000000 */
[----:B------:R-:W-:Y:S02]  /*0760*/  IABS R15, R9 ;  /* 0x00000009000f7213 */ /* 0x000fe40000000000 */
[----:B------:R-:W-:Y:S01]  /*0770*/  ISETP.GE.U32.AND P5, PT, R14, R19, PT ;  /* 0x000000130e00720c */ /* 0x000fe20003fa6070 */
[----:B------:R0:W1:Y:S01]  /*0780*/  F2I.FTZ.U32.TRUNC.NTZ R11, R10 ;  /* 0x0000000a000b7305 */ /* 0x000062000021f000 */
[----:B------:R-:W-:Y:S01]  /*0790*/  MOV R19, R8 ;  /* 0x0000000800137202 */ /* 0x000fe20000000f00 */
[----:B0-----:R-:W-:-:S10]  /*07a0*/  IMAD.MOV.U32 R10, RZ, RZ, RZ ;  /* 0x000000ffff0a7224 */ /* 0x001fd400078e00ff */
[----:B------:R-:W-:Y:S01]  /*07b0*/  @P5 VIADD R12, R12, 0x1 ;  /* 0x000000010c0c5836 */ /* 0x000fe20000000000 */
[----:B-1----:R-:W-:-:S05]  /*07c0*/  IADD3 R21, PT, PT, RZ, -R11, RZ ;  /* 0x8000000bff157210 */ /* 0x002fca0007ffe0ff */
[----:B------:R-:W-:-:S04]  /*07d0*/  IMAD R13, R21, R8, RZ ;  /* 0x00000008150d7224 */ /* 0x000fc800078e02ff */
[----:B------:R-:W-:Y:S01]  /*07e0*/  IMAD.HI.U32 R18, R11, R13, R10 ;  /* 0x0000000d0b127227 */ /* 0x000fe200078e000a */
[----:B------:R-:W-:-:S04]  /*07f0*/  IADD3 R11, PT, PT, R0, R9, RZ ;  /* 0x00000009000b7210 */ /* 0x000fc80007ffe0ff */
[----:B------:R-:W-:Y:S01]  /*0800*/  IABS R23, R11 ;  /* 0x0000000b00177213 */ /* 0x000fe20000000000 */
[----:B------:R-:W-:-:S04]  /*0810*/  IMAD.HI.U32 R13, R18, R15, RZ ;  /* 0x0000000f120d7227 */ /* 0x000fc800078e00ff */
[----:B------:R-:W-:Y:S02]  /*0820*/  IMAD.IADD R21, R0, 0x1, R11 ;  /* 0x0000000100157824 */ /* 0x000fe400078e020b */
[----:B------:R-:W-:Y:S02]  /*0830*/  IMAD.MOV R22, RZ, RZ, -R13 ;  /* 0x000000ffff167224 */ /* 0x000fe400078e0a0d */
[----:B------:R-:W-:Y:S01]  /*0840*/  IMAD.HI.U32 R14, R18, R23, RZ ;  /* 0x00000017120e7227 */ /* 0x000fe200078e00ff */
[----:B------:R-:W-:-:S03]  /*0850*/  IABS R25, R21 ;  /* 0x0000001500197213 */ /* 0x000fc60000000000 */
[----:B------:R-:W-:Y:S01]  /*0860*/  IMAD R22, R8, R22, R15 ;  /* 0x0000001608167224 */ /* 0x000fe200078e020f */
[----:B------:R-:W-:Y:S01]  /*0870*/  LOP3.LUT R15, R17, R20, RZ, 0x3c, !PT ;  /* 0x00000014110f7212 */ /* 0x000fe200078e3cff */
[----:B------:R-:W-:-:S03]  /*0880*/  IMAD.HI.U32 R10, R18, R25, RZ ;  /* 0x00000019120a7227 */ /* 0x000fc600078e00ff */
[----:B------:R-:W-:Y:S01]  /*0890*/  ISETP.GT.U32.AND P6, PT, R19, R22, PT ;  /* 0x000000161300720c */ /* 0x000fe20003fc4070 */
[----:B------:R-:W-:Y:S01]  /*08a0*/  IMAD.MOV R24, RZ, RZ, -R14 ;  /* 0x000000ffff187224 */ /* 0x000fe200078e0a0e */
[----:B------:R-:W-:Y:S02]  /*08b0*/  IADD3 R26, PT, PT, -R10, RZ, RZ ;  /* 0x000000ff0a1a7210 */ /* 0x000fe40007ffe1ff */
[----:B------:R-:W-:Y:S01]  /*08c0*/  ISETP.GE.AND P3, PT, R15, RZ, PT ;  /* 0x000000ff0f00720c */ /* 0x000fe20003f66270 */
[C---:B------:R-:W-:Y:S01]  /*08d0*/  IMAD R24, R8.reuse, R24, R23 ;  /* 0x0000001808187224 */ /* 0x040fe200078e0217 */
[----:B------:R-:W-:Y:S01]  /*08e0*/  LOP3.LUT R15, R21, R20, RZ, 0x3c, !PT ;  /* 0x00000014150f7212 */ /* 0x000fe200078e3cff */
[----:B------:R-:W-:-:S03]  /*08f0*/  IMAD R26, R8, R26, R25 ;  /* 0x0000001a081a7224 */ /* 0x000fc600078e0219 */
[C---:B------:R-:W-:Y:S02]  /*0900*/  ISETP.GT.U32.AND P0, PT, R19.reuse, R24, PT ;  /* 0x000000181300720c */ /* 0x040fe40003f04070 */
[----:B------:R-:W-:Y:S01]  /*0910*/  ISETP.GT.U32.AND P1, PT, R19, R26, PT ;  /* 0x0000001a1300720c */ /* 0x000fe20003f24070 */
[----:B------:R-:W-:Y:S01]  /*0920*/  @!P6 IMAD.IADD R22, R22, 0x1, -R8 ;  /* 0x000000011616e824 */ /* 0x000fe200078e0a08 */
[----:B------:R-:W-:-:S03]  /*0930*/  @!P6 IADD3 R13, PT, PT, R13, 0x1, RZ ;  /* 0x000000010d0de810 */ /* 0x000fc60007ffe0ff */
[----:B------:R-:W-:Y:S01]  /*0940*/  @!P3 IMAD.MOV R12, RZ, RZ, -R12 ;  /* 0x000000ffff0cb224 */ /* 0x000fe200078e0a0c */
[-C--:B------:R-:W-:Y:S02]  /*0950*/  ISETP.GE.U32.AND P2, PT, R22, R19.reuse, PT ;  /* 0x000000131600720c */ /* 0x080fe40003f46070 */
[----:B------:R-:W-:Y:S02]  /*0960*/  LOP3.LUT R22, R9, R20, RZ, 0x3c, !PT ;  /* 0x0000001409167212 */ /* 0x000fe400078e3cff */
[----:B------:R-:W-:Y:S01]  /*0970*/  ISETP.NE.AND P3, PT, R20, RZ, PT ;  /* 0x000000ff1400720c */ /* 0x000fe20003f65270 */
[----:B------:R-:W-:Y:S01]  /*0980*/  @!P0 IMAD.IADD R24, R24, 0x1, -R8 ;  /* 0x0000000118188824 */ /* 0x000fe200078e0a08 */
[----:B------:R-:W-:Y:S02]  /*0990*/  ISETP.GE.AND P4, PT, R22, RZ, PT ;  /* 0x000000ff1600720c */ /* 0x000fe40003f86270 */
[----:B------:R-:W-:Y:S02]  /*09a0*/  @!P1 IADD3 R26, PT, PT, R26, -R8, RZ ;  /* 0x800000081a1a9210 */ /* 0x000fe40007ffe0ff */
[----:B------:R-:W-:-:S02]  /*09b0*/  ISETP.GE.U32.AND P5, PT, R24, R19, PT ;  /* 0x000000131800720c */ /* 0x000fc40003fa6070 */
[----:B------:R-:W-:Y:S01]  /*09c0*/  LOP3.LUT R8, R11, R20, RZ, 0x3c, !PT ;  /* 0x000000140b087212 */ /* 0x000fe200078e3cff */
[----:B------:R-:W-:Y:S01]  /*09d0*/  @P2 VIADD R13, R13, 0x1 ;  /* 0x000000010d0d2836 */ /* 0x000fe20000000000 */
[----:B------:R-:W-:Y:S02]  /*09e0*/  ISETP.GE.U32.AND P6, PT, R26, R19, PT ;  /* 0x000000131a00720c */ /* 0x000fe40003fc6070 */
[----:B------:R-:W-:Y:S02]  /*09f0*/  ISETP.GE.AND P2, PT, R8, RZ, PT ;  /* 0x000000ff0800720c */ /* 0x000fe40003f46270 */
[----:B------:R-:W-:Y:S01]  /*0a00*/  @!P0 IADD3 R14, PT, PT, R14, 0x1, RZ ;  /* 0x000000010e0e8810 */ /* 0x000fe20007ffe0ff */
[----:B------:R-:W-:Y:S01]  /*0a10*/  @!P4 IMAD.MOV R13, RZ, RZ, -R13 ;  /* 0x000000ffff0dc224 */ /* 0x000fe200078e0a0d */
[----:B------:R-:W-:Y:S02]  /*0a20*/  ISETP.GE.AND P0, PT, R15, RZ, PT ;  /* 0x000000ff0f00720c */ /* 0x000fe40003f06270 */
[----:B------:R-:W-:Y:S01]  /*0a30*/  @!P1 IADD3 R10, PT, PT, R10, 0x1, RZ ;  /* 0x000000010a0a9810 */ /* 0x000fe20007ffe0ff */
[----:B------:R-:W-:Y:S01]  /*0a40*/  @P5 VIADD R14, R14, 0x1 ;  /* 0x000000010e0e5836 */ /* 0x000fe20000000000 */
[----:B------:R-:W-:-:S02]  /*0a50*/  SEL R24, R27, R13, !P3 ;  /* 0x0000000d1b187207 */ /* 0x000fc40005800000 */
[----:B------:R-:W-:Y:S02]  /*0a60*/  SEL R25, R27, R12, !P3 ;  /* 0x0000000c1b197207 */ /* 0x000fe40005800000 */
[----:B------:R-:W-:Y:S01]  /*0a70*/  @P6 IADD3 R10, PT, PT, R10, 0x1, RZ ;  /* 0x000000010a0a6810 */ /* 0x000fe20007ffe0ff */
[----:B------:R-:W-:Y:S01]  /*0a80*/  @!P2 IMAD.MOV R14, RZ, RZ, -R14 ;  /* 0x000000ffff0ea224 */ /* 0x000fe200078e0a0e */
[----:B------:R-:W-:Y:S01]  /*0a90*/  IADD3 R15, PT, PT, -R25, RZ, RZ ;  /* 0x000000ff190f7210 */ /* 0x000fe20007ffe1ff */
[----:B------:R-:W-:Y:S02]  /*0aa0*/  IMAD.MOV R8, RZ, RZ, -R24 ;  /* 0x000000ffff087224 */ /* 0x000fe400078e0a18 */
[----:B------:R-:W-:Y:S02]  /*0ab0*/  @!P0 IADD3 R10, PT, PT, -R10, RZ, RZ ;  /* 0x000000ff0a0a8210 */ /* 0x000fe40007ffe1ff */
[C---:B------:R-:W-:Y:S01]  /*0ac0*/  SEL R23, R27.reuse, R14, !P3 ;  /* 0x0000000e1b177207 */ /* 0x040fe20005800000 */
[C---:B------:R-:W-:Y:S01]  /*0ad0*/  IMAD R9, R20.reuse, R8, R9 ;  /* 0x0000000814097224 */ /* 0x040fe200078e0209 */
[----:B------:R-:W-:Y:S01]  /*0ae0*/  SEL R22, R27, R10, !P3 ;  /* 0x0000000a1b167207 */ /* 0x000fe20005800000 */
[----:B------:R-:W-:Y:S01]  /*0af0*/  IMAD R15, R20, R15, R17 ;  /* 0x0000000f140f7224 */ /* 0x000fe200078e0211 */
[----:B------:R-:W-:-:S03]  /*0b00*/  IADD3 R8, PT, PT, -R23, RZ, RZ ;  /* 0x000000ff17087210 */ /* 0x000fc60007ffe1ff */
[----:B------:R-:W-:Y:S02]  /*0b10*/  IMAD.MOV R13, RZ, RZ, -R22 ;  /* 0x000000ffff0d7224 */ /* 0x000fe400078e0a16 */
[C---:B------:R-:W-:Y:S02]  /*0b20*/  IMAD R11, R20.reuse, R8, R11 ;  /* 0x00000008140b7224 */ /* 0x040fe400078e020b */
[----:B------:R-:W-:Y:S02]  /*0b30*/  IMAD R13, R20, R13, R21 ;  /* 0x0000000d140d7224 */ /* 0x000fe400078e0215 */
[----:B----4-:R-:W-:-:S04]  /*0b40*/  IMAD.WIDE R14, R15, 0x4, R4 ;  /* 0x000000040f0e7825 */ /* 0x010fc800078e0204 */
[--C-:B------:R-:W-:Y:S02]  /*0b50*/  IMAD.WIDE R8, R9, 0x4, R4.reuse ;  /* 0x0000000409087825 */ /* 0x100fe400078e0204 */
[----:B------:R-:W2:Y:S02]  /*0b60*/  LDG.E.CONSTANT R14, desc[UR4][R14.64] ;  /* 0x000000040e0e7981 */ /* 0x000ea4000c1e9900 */
[--C-:B------:R-:W-:Y:S02]  /*0b70*/  IMAD.WIDE R10, R11, 0x4, R4.reuse ;  /* 0x000000040b0a7825 */ /* 0x100fe400078e0204 */
[----:B------:R-:W3:Y:S02]  /*0b80*/  LDG.E.CONSTANT R9, desc[UR4][R8.64] ;  /* 0x0000000408097981 */ /* 0x000ee4000c1e9900 */
[----:B------:R-:W-:Y:S02]  /*0b90*/  IMAD.WIDE R12, R13, 0x4, R4 ;  /* 0x000000040d0c7825 */ /* 0x000fe400078e0204 */
[----:B------:R-:W4:Y:S04]  /*0ba0*/  LDG.E.CONSTANT R10, desc[UR4][R10.64] ;  /* 0x000000040a0a7981 */ /* 0x000f28000c1e9900 */
[----:B------:R-:W5:Y:S01]  /*0bb0*/  LDG.E.CONSTANT R13, desc[UR4][R12.64] ;  /* 0x000000040c0d7981 */ /* 0x000f62000c1e9900 */
[----:B--2---:R-:W-:-:S02]  /*0bc0*/  IMAD R27, R25, UR6, R14 ;  /* 0x00000006191b7c24 */ /* 0x004fc4000f8e020e */
[----:B---3--:R-:W-:Y:S02]  /*0bd0*/  IMAD R25, R24, UR6, R9 ;  /* 0x0000000618197c24 */ /* 0x008fe4000f8e0209 */
[----:B------:R-:W-:-:S04]  /*0be0*/  IMAD.WIDE R26, R27, 0x4, R6 ;  /* 0x000000041b1a7825 */ /* 0x000fc800078e0206 */
[----:B----4-:R-:W-:Y:S02]  /*0bf0*/  IMAD R29, R23, UR6, R10 ;  /* 0x00000006171d7c24 */ /* 0x010fe4000f8e020a */
[----:B-----5:R-:W-:Y:S01]  /*0c00*/  IMAD R24, R22, UR6, R13 ;  /* 0x0000000616187c24 */ /* 0x020fe2000f8e020d */
[----:B------:R-:W2:Y:S01]  /*0c10*/  LDG.E.CONSTANT R26, desc[UR4][R26.64] ;  /* 0x000000041a1a7981 */ /* 0x000ea2000c1e9900 */
[----:B------:R-:W-:-:S04]  /*0c20*/  IMAD.WIDE R22, R25, 0x4, R6 ;  /* 0x0000000419167825 */ /* 0x000fc800078e0206 */
[--C-:B------:R-:W-:Y:S02]  /*0c30*/  IMAD.WIDE R14, R29, 0x4, R6.reuse ;  /* 0x000000041d0e7825 */ /* 0x100fe400078e0206 */
[----:B------:R-:W3:Y:S02]  /*0c40*/  LDG.E.CONSTANT R23, desc[UR4][R22.64] ;  /* 0x0000000416177981 */ /* 0x000ee4000c1e9900 */
[----:B------:R-:W-:Y:S02]  /*0c50*/  IMAD.WIDE R8, R24, 0x4, R6 ;  /* 0x0000000418087825 */ /* 0x000fe400078e0206 */
[----:B------:R-:W4:Y:S04]  /*0c60*/  LDG.E.CONSTANT R15, desc[UR4][R14.64] ;  /* 0x000000040e0f7981 */ /* 0x000f28000c1e9900 */
[----:B------:R-:W5:Y:S01]  /*0c70*/  LDG.E.CONSTANT R9, desc[UR4][R8.64] ;  /* 0x0000000408097981 */ /* 0x000f62000c1e9900 */
[----:B------:R-:W-:-:S04]  /*0c80*/  IMAD.WIDE R24, R17, 0x4, R2 ;  /* 0x0000000411187825 */ /* 0x000fc800078e0202 */
[----:B------:R-:W-:-:S04]  /*0c90*/  IMAD.WIDE R10, R0, 0x4, R24 ;  /* 0x00000004000a7825 */ /* 0x000fc800078e0218 */
[----:B------:R-:W-:-:S04]  /*0ca0*/  IMAD.WIDE R12, R0, 0x4, R10 ;  /* 0x00000004000c7825 */ /* 0x000fc800078e020a */
[C---:B------:R-:W-:Y:S01]  /*0cb0*/  IMAD.WIDE R28, R0.reuse, 0x4, R12 ;  /* 0x00000004001c7825 */ /* 0x040fe200078e020c */
[----:B------:R-:W-:-:S04]  /*0cc0*/  IADD3 R17, PT, PT, R0, R21, RZ ;  /* 0x0000001500117210 */ /* 0x000fc80007ffe0ff */
[----:B------:R-:W-:Y:S01]  /*0cd0*/  ISETP.GE.AND P0, PT, R17, R16, PT ;  /* 0x000000101100720c */ /* 0x000fe20003f06270 */
[----:B--2---:R1:W-:Y:S04]  /*0ce0*/  STG.E desc[UR4][R24.64], R26 ;  /* 0x0000001a18007986 */ /* 0x0043e8000c101904 */
[----:B---3--:R1:W-:Y:S04]  /*0cf0*/  STG.E desc[UR4][R10.64], R23 ;  /* 0x000000170a007986 */ /* 0x0083e8000c101904 */
[----:B----4-:R1:W-:Y:S04]  /*0d00*/  STG.E desc[UR4][R12.64], R15 ;  /* 0x0000000f0c007986 */ /* 0x0103e8000c101904 */
[----:B-----5:R1:W-:Y:S01]  /*0d10*/  STG.E desc[UR4][R28.64], R9 ;  /* 0x000000091c007986 */ /* 0x0203e2000c101904 */
[----:B------:R-:W-:Y:S05]  /*0d20*/  @!P0 BRA `(.L_x_3) ;  /* 0xfffffff800588947 */ /* 0x000fea000383ffff */
[----:B------:R-:W-:Y:S05]  /*0d30*/  EXIT ;  /* 0x000000000000794d */ /* 0x000fea0003800000 */
.L_x_4:
[----:B------:R-:W-:-:S00]  /*0d40*/  BRA `(.L_x_4) ;  /* 0xfffffffc00fc7947 */ /* 0x000fc0000383ffff */
[----:B------:R-:W-:-:S00]  /*0d50*/  NOP ;  /* 0x0000000000007918 */ /* 0x000fc00000000000 */
        /* <DEDUP_REMOVED lines=10> */
.L_x_373:


//--------------------- .text._Z9sliceRowsIfEviPKiPKT_iiPS2_ --------------------------
	.section	.text._Z9sliceRowsIfEviPKiPKT_iiPS2_,"ax",@progbits
	.align	128
        .global         _Z9sliceRowsIfEviPKiPKT_iiPS2_
        .type           _Z9sliceRowsIfEviPKiPKT_iiPS2_,@function
        .size           _Z9sliceRowsIfEviPKiPKT_iiPS2_,(.L_x_374 - _Z9sliceRowsIfEviPKiPKT_iiPS2_)
        .other          _Z9sliceRowsIfEviPKiPKT_iiPS2_,@"STO_CUDA_ENTRY STV_DEFAULT"
_Z9sliceRowsIfEviPKiPKT_iiPS2_:
.text._Z9sliceRowsIfEviPKiPKT_iiPS2_:
        /* <DEDUP_REMOVED lines=61> */
.L_x_7:
        /* <DEDUP_REMOVED lines=28> */
.L_x_6:
[----:B------:R-:W-:Y:S05]  /*0590*/  BSYNC.RECONVERGENT B0 ;  /* 0x0000000000007941 */ /* 0x000fea0003800200 */
.L_x_5:
        /* <DEDUP_REMOVED lines=15> */
.L_x_8:
        /* <DEDUP_REMOVED lines=107> */
.L_x_9:
        /* <DEDUP_REMOVED lines=12> */
.L_x_374:


//--------------------- .text._Z9transposeIiEviiPKT_PS0_ --------------------------
	.section	.text._Z9transposeIiEviiPKT_PS0_,"ax",@progbits
	.align	128
        .global         _Z9transposeIiEviiPKT_PS0_
        .type           _Z9transposeIiEviiPKT_PS0_,@function
        .size           _Z9transposeIiEviiPKT_PS0_,(.L_x_375 - _Z9transposeIiEviiPKT_PS0_)
        .other          _Z9transposeIiEviiPKT_PS0_,@"STO_CUDA_ENTRY STV_DEFAULT"
_Z9transposeIiEviiPKT_PS0_:
.text._Z9transposeIiEviiPKT_PS0_:
[----:B------:R-:W-:Y:S01]  /*0000*/  LDC R1, c[0x0][0x37c] ;  /* 0x0000df00ff017b82 */ /* 0x000fe20000000800 */
[----:B------:R-:W0:Y:S01]  /*0010*/  S2R R25, SR_CTAID.X ;  /* 0x0000000000197919 */ /* 0x000e220000002500 */
[----:B------:R-:W1:Y:S01]  /*0020*/  LDCU.64 UR6, c[0x0][0x380] ;  /* 0x00007000ff0677ac */ /* 0x000e620008000a00 */
[----:B------:R-:W0:Y:S01]  /*0030*/  S2R R0, SR_TID.X ;  /* 0x0000000000007919 */ /* 0x000e220000002100 */
[----:B------:R-:W2:Y:S04]  /*0040*/  LDCU UR4, c[0x0][0x360] ;  /* 0x00006c00ff0477ac */ /* 0x000ea80008000800 */
[----:B------:R-:W2:Y:S01]  /*0050*/  LDC R14, c[0x0][0x370] ;  /* 0x0000dc00ff0e7b82 */ /* 0x000ea20000000800 */
[----:B-1----:R-:W-:Y:S02]  /*0060*/  IMAD.U32 R2, RZ, RZ, UR6 ;  /* 0x00000006ff027e24 */ /* 0x002fe4000f8e00ff */
[----:B--2---:R-:W-:-:S02]  /*0070*/  IMAD R14, R14, UR4, RZ ;  /* 0x000000040e0e7c24 */ /* 0x004fc4000f8e02ff */
[----:B0-----:R-:W-:Y:S02]  /*0080*/  IMAD R25, R25, UR4, R0 ;  /* 0x0000000419197c24 */ /* 0x001fe4000f8e0200 */
[----:B------:R-:W-:-:S05]  /*0090*/  IMAD R0, R2, UR7, RZ ;  /* 0x0000000702007c24 */ /* 0x000fca000f8e02ff */
        /* <DEDUP_REMOVED lines=36> */
[----:B------:R-:W-:Y:S01]  /*02e0*/  VIADD R8, R8, 0x1 ;  /* 0x0000000108087836 */ /* 0x000fe20000000000 */
[----:B------:R-:W-:Y:S01]  /*02f0*/  ISETP.NE.AND P1, PT, R2, RZ, PT ;  /* 0x000000ff0200720c */ /* 0x000fe20003f25270 */
[----:B------:R-:W1:Y:S05]  /*0300*/  I2F.RP R11, R3 ;  /* 0x00000003000b7306 */ /* 0x000e6a0000209400 */
[----:B------:R-:W2:Y:S03]  /*0310*/  LDC.64 R6, c[0x0][0x390] ;  /* 0x0000e400ff067b82 */ /* 0x000ea60000000a00 */
[----:B-1----:R-:W1:Y:S02]  /*0320*/  MUFU.RCP R11, R11 ;  /* 0x0000000b000b7308 */ /* 0x002e640000001000 */
[----:B-1----:R-:W-:-:S06]  /*0330*/  VIADD R9, R11, 0xffffffe ;  /* 0x0ffffffe0b097836 */ /* 0x002fcc0000000000 */
[----:B------:R-:W1:Y:S02]  /*0340*/  F2I.FTZ.U32.TRUNC.NTZ R9, R9 ;  /* 0x0000000900097305 */ /* 0x000e64000021f000 */
[----:B-1----:R-:W-:-:S05]  /*0350*/  IADD3 R10, PT, PT, RZ, -R9, RZ ;  /* 0x80000009ff0a7210 */ /* 0x002fca0007ffe0ff */
[----:B------:R-:W-:Y:S01]  /*0360*/  IMAD R13, R10, R3, RZ ;  /* 0x000000030a0d7224 */ /* 0x000fe200078e02ff */
[----:B------:R-:W-:Y:S01]  /*0370*/  LOP3.LUT R10, R8, 0x3, RZ, 0xc0, !PT ;  /* 0x00000003080a7812 */ /* 0x000fe200078ec0ff */
[----:B------:R-:W-:-:S03]  /*0380*/  IMAD.MOV.U32 R8, RZ, RZ, RZ ;  /* 0x000000ffff087224 */ /* 0x000fc600078e00ff */
[----:B------:R-:W-:Y:S01]  /*0390*/  IADD3 R10, PT, PT, -R10, RZ, RZ ;  /* 0x000000ff0a0a7210 */ /* 0x000fe20007ffe1ff */
[----:B------:R-:W-:Y:S01]  /*03a0*/  IMAD.HI.U32 R8, R9, R13, R8 ;  /* 0x0000000d09087227 */ /* 0x000fe200078e0008 */
[----:B0-2---:R-:W-:-:S07]  /*03b0*/  LOP3.LUT R9, RZ, R2, RZ, 0x33, !PT ;  /* 0x00000002ff097212 */ /* 0x005fce00078e33ff */
.L_x_12:
[----:B0-----:R-:W-:-:S05]  /*03c0*/  IMAD.WIDE R12, R25, 0x4, R4 ;  /* 0x00000004190c7825 */ /* 0x001fca00078e0204 */
[----:B------:R0:W2:Y:S01]  /*03d0*/  LDG.E.CONSTANT R15, desc[UR4][R12.64] ;  /* 0x000000040c0f7981 */ /* 0x0000a2000c1e9900 */
[----:B------:R-:W-:Y:S01]  /*03e0*/  IABS R17, R25 ;  /* 0x0000001900117213 */ /* 0x000fe20000000000 */
[----:B------:R-:W-:Y:S02]  /*03f0*/  IMAD.U32 R2, RZ, RZ, UR7 ;  /* 0x00000007ff027e24 */ /* 0x000fe4000f8e00ff */
[----:B------:R-:W-:Y:S02]  /*0400*/  VIADD R10, R10, 0x1 ;  /* 0x000000010a0a7836 */ /* 0x000fe40000000000 */
[----:B------:R-:W-:Y:S01]  /*0410*/  IMAD.HI.U32 R11, R8, R17, RZ ;  /* 0x00000011080b7227 */ /* 0x000fe200078e00ff */
[----:B------:R-:W-:-:S03]  /*0420*/  IABS R19, R2 ;  /* 0x0000000200137213 */ /* 0x000fc60000000000 */
[----:B------:R-:W-:Y:S01]  /*0430*/  IMAD.MOV R16, RZ, RZ, -R11 ;  /* 0x000000ffff107224 */ /* 0x000fe200078e0a0b */
[----:B0-----:R-:W-:-:S03]  /*0440*/  LOP3.LUT R12, R25, R2, RZ, 0x3c, !PT ;  /* 0x00000002190c7212 */ /* 0x001fc600078e3cff */
[----:B------:R-:W-:Y:S01]  /*0450*/  IMAD R16, R19, R16, R17 ;  /* 0x0000001013107224 */ /* 0x000fe200078e0211 */
[----:B------:R-:W-:-:S04]  /*0460*/  ISETP.GE.AND P3, PT, R12, RZ, PT ;  /* 0x000000ff0c00720c */ /* 0x000fc80003f66270 */
[----:B------:R-:W-:-:S13]  /*0470*/  ISETP.GT.U32.AND P2, PT, R3, R16, PT ;  /* 0x000000100300720c */ /* 0x000fda0003f44070 */
[----:B------:R-:W-:Y:S01]  /*0480*/  @!P2 IADD3 R16, PT, PT, R16, -R19, RZ ;  /* 0x800000131010a210 */ /* 0x000fe20007ffe0ff */
[----:B------:R-:W-:-:S03]  /*0490*/  @!P2 VIADD R11, R11, 0x1 ;  /* 0x000000010b0ba836 */ /* 0x000fc60000000000 */
[----:B------:R-:W-:-:S13]  /*04a0*/  ISETP.GE.U32.AND P0, PT, R16, R3, PT ;  /* 0x000000031000720c */ /* 0x000fda0003f06070 */
[----:B------:R-:W-:Y:S01]  /*04b0*/  @P0 VIADD R11, R11, 0x1 ;  /* 0x000000010b0b0836 */ /* 0x000fe20000000000 */
[----:B------:R-:W-:-:S04]  /*04c0*/  ISETP.NE.AND P0, PT, R10, RZ, PT ;  /* 0x000000ff0a00720c */ /* 0x000fc80003f05270 */
[----:B------:R-:W-:-:S04]  /*04d0*/  @!P3 IADD3 R11, PT, PT, -R11, RZ, RZ ;  /* 0x000000ff0b0bb210 */ /* 0x000fc80007ffe1ff */
[----:B------:R-:W-:-:S05]  /*04e0*/  SEL R11, R9, R11, !P1 ;  /* 0x0000000b090b7207 */ /* 0x000fca0004800000 */
[----:B------:R-:W-:-:S04]  /*04f0*/  IMAD.MOV R12, RZ, RZ, -R11 ;  /* 0x000000ffff0c7224 */ /* 0x000fc800078e0a0b */
[----:B------:R-:W-:Y:S01]  /*0500*/  IMAD R12, R2, R12, R25 ;  /* 0x0000000c020c7224 */ /* 0x000fe200078e0219 */
[----:B------:R-:W-:-:S03]  /*0510*/  IADD3 R25, PT, PT, R14, R25, RZ ;  /* 0x000000190e197210 */ /* 0x000fc60007ffe0ff */
[----:B------:R-:W-:-:S04]  /*0520*/  IMAD R13, R12, UR6, R11 ;  /* 0x000000060c0d7c24 */ /* 0x000fc8000f8e020b */
[----:B------:R-:W-:-:S05]  /*0530*/  IMAD.WIDE R12, R13, 0x4, R6 ;  /* 0x000000040d0c7825 */ /* 0x000fca00078e0206 */
[----:B--2---:R0:W-:Y:S01]  /*0540*/  STG.E desc[UR4][R12.64], R15 ;  /* 0x0000000f0c007986 */ /* 0x0041e2000c101904 */
[----:B------:R-:W-:Y:S05]  /*0550*/  @P0 BRA `(.L_x_12) ;  /* 0xfffffffc00980947 */ /* 0x000fea000383ffff */
.L_x_11:
[----:B------:R-:W-:Y:S05]  /*0560*/  BSYNC.RECONVERGENT B0 ;  /* 0x0000000000007941 */ /* 0x000fea0003800200 */
.L_x_10:
[----:B------:R-:W-:Y:S05]  /*0570*/  @!P4 EXIT ;  /* 0x000000000000c94d */ /* 0x000fea0003800000 */
[----:B------:R-:W-:Y:S01]  /*0580*/  IABS R17, R2 ;  /* 0x0000000200117213 */ /* 0x000fe20000000000 */
[----:B------:R-:W1:Y:S01]  /*0590*/  LDC R16, c[0x0][0x380] ;  /* 0x0000e000ff107b82 */ /* 0x000e620000000800 */
[----:B------:R-:W2:Y:S02]  /*05a0*/  LDCU UR6, c[0x0][0x384] ;  /* 0x00007080ff0677ac */ /* 0x000ea40008000800 */
[----:B------:R-:W3:Y:S05]  /*05b0*/  I2F.RP R8, R17 ;  /* 0x0000001100087306 */ /* 0x000eea0000209400 */
[----:B------:R-:W4:Y:S08]  /*05c0*/  LDC.64 R2, c[0x0][0x388] ;  /* 0x0000e200ff027b82 */ /* 0x000f300000000a00 */
[----:B------:R-:W1:Y:S01]  /*05d0*/  LDC.64 R4, c[0x0][0x390] ;  /* 0x0000e400ff047b82 */ /* 0x000e620000000a00 */
[----:B---3--:R-:W3:Y:S02]  /*05e0*/  MUFU.RCP R8, R8 ;  /* 0x0000000800087308 */ /* 0x008ee40000001000 */
[----:B---3--:R-:W-:-:S06]  /*05f0*/  VIADD R6, R8, 0xffffffe ;  /* 0x0ffffffe08067836 */ /* 0x008fcc0000000000 */
[----:B------:R3:W5:Y:S02]  /*0600*/  F2I.FTZ.U32.TRUNC.NTZ R7, R6 ;  /* 0x0000000600077305 */ /* 0x000764000021f000 */
[----:B---3--:R-:W-:Y:S01]  /*0610*/  IMAD.MOV.U32 R6, RZ, RZ, RZ ;  /* 0x000000ffff067224 */ /* 0x008fe200078e00ff */
[----:B-----5:R-:W-:-:S05]  /*0620*/  IADD3 R10, PT, PT, RZ, -R7, RZ ;  /* 0x80000007ff0a7210 */ /* 0x020fca0007ffe0ff */
[----:B0-----:R-:W-:-:S04]  /*0630*/  IMAD R15, R10, R17, RZ ;  /* 0x000000110a0f7224 */ /* 0x001fc800078e02ff */
[----:B-12-4-:R-:W-:-:S07]  /*0640*/  IMAD.HI.U32 R15, R7, R15, R6 ;  /* 0x0000000f070f7227 */ /* 0x016fce00078e0006 */
.L_x_13:
[----:B0-----:R-:W-:-:S05]  /*0650*/  IMAD.WIDE R10, R25, 0x4, R2 ;  /* 0x00000004190a7825 */ /* 0x001fca00078e0202 */
[----:B------:R0:W2:Y:S01]  /*0660*/  LDG.E.CONSTANT R19, desc[UR4][R10.64] ;  /* 0x000000040a137981 */ /* 0x0000a2000c1e9900 */
[----:B------:R-:W-:-:S04]  /*0670*/  IMAD.WIDE R20, R14, 0x4, R10 ;  /* 0x000000040e147825 */ /* 0x000fc800078e020a */
[C---:B------:R-:W-:Y:S02]  /*0680*/  IMAD.WIDE R22, R14.reuse, 0x4, R20 ;  /* 0x000000040e167825 */ /* 0x040fe400078e0214 */
[----:B------:R-:W3:Y:S02]  /*0690*/  LDG.E.CONSTANT R21, desc[UR4][R20.64] ;  /* 0x0000000414157981 */ /* 0x000ee4000c1e9900 */
[----:B------:R-:W-:Y:S02]  /*06a0*/  IMAD.WIDE R8, R14, 0x4, R22 ;  /* 0x000000040e087825 */ /* 0x000fe400078e0216 */
[----:B------:R-:W4:Y:S04]  /*06b0*/  LDG.E.CONSTANT R23, desc[UR4][R22.64] ;  /* 0x0000000416177981 */ /* 0x000f28000c1e9900 */
[----:B------:R1:W5:Y:S01]  /*06c0*/  LDG.E.CONSTANT R27, desc[UR4][R8.64] ;  /* 0x00000004081b7981 */ /* 0x000362000c1e9900 */
[----:B------:R-:W-:-:S04]  /*06d0*/  IABS R12, R16 ;  /* 0x00000010000c7213 */ /* 0x000fc80000000000 */
[----:B------:R-:W0:Y:S08]  /*06e0*/  I2F.RP R13, R12 ;  /* 0x0000000c000d7306 */ /* 0x000e300000209400 */
[----:B0-----:R-:W0:Y:S01]  /*06f0*/  MUFU.RCP R13, R13 ;  /* 0x0000000d000d7308 */ /* 0x001e220000001000 */
[----:B------:R-:W-:-:S05]  /*0700*/  IABS R6, R25 ;  /* 0x0000001900067213 */ /* 0x000fca0000000000 */
[----:B------:R-:W-:Y:S01]  /*0710*/  IMAD.HI.U32 R10, R15, R6, RZ ;  /* 0x000000060f0a7227 */ /* 0x000fe200078e00ff */
[----:B0-----:R-:W-:-:S06]  /*0720*/  IADD3 R7, PT, PT, R13, 0xffffffe, RZ ;  /* 0x0ffffffe0d077810 */ /* 0x001fcc0007ffe0ff */
[----:B------:R-:W0:Y:S01]  /*0730*/  F2I.FTZ.U32.TRUNC.NTZ R7, R7 ;  /* 0x0000000700077305 */ /* 0x000e22000021f000 */
[----:B------:R-:W-:-:S04]  /*0740*/  IMAD.MOV R11, RZ, RZ, -R10 ;  /* 0x000000ffff0b7224 */ /* 0x000fc800078e0a0a */
[----:B-1----:R-:W-:-:S05]  /*0750*/  IMAD R8, R12, R11, R6 ;  /* 0x0000000b0c087224 */ /* 0x002fca00078e0206 */
[----:B------:R-:W-:Y:S02]  /*0760*/  ISETP.GT.U32.AND P4, PT, R17, R8, PT ;  /* 0x000000081100720c */ /* 0x000fe40003f84070 */
[----:B0-----:R-:W-:Y:S01]  /*0770*/  IADD3 R15, PT, PT, RZ, -R7, RZ ;  /* 0x80000007ff0f7210 */ /* 0x001fe20007ffe0ff */
[----:B------:R-:W-:Y:S02]  /*0780*/  IMAD.IADD R9, R14, 0x1, R25 ;  /* 0x000000010e097824 */ /* 0x000fe400078e0219 */
[----:B------:R-:W-:Y:S02]  /*0790*/  IMAD.MOV.U32 R6, RZ, RZ, RZ ;  /* 0x000000ffff067224 */ /* 0x000fe400078e00ff */
[----:B------:R-:W-:Y:S01]  /*07a0*/  IMAD R15, R15, R12, RZ ;  /* 0x0000000c0f0f7224 */ /* 0x000fe200078e02ff */
[----:B------:R-:W-:-:S03]  /*07b0*/  IABS R20, R9 ;  /* 0x0000000900147213 */ /* 0x000fc60000000000 */
[----:B------:R-:W-:Y:S01]  /*07c0*/  IMAD.HI.U32 R15, R7, R15, R6 ;  /* 0x0000000f070f7227 */ /* 0x000fe200078e0006 */
[----:B------:R-:W-:-:S03]  /*07d0*/  IADD3 R11, PT, PT, R14, R9, RZ ;  /* 0x000000090e0b7210 */ /* 0x000fc60007ffe0ff */
[----:B------:R-:W-:Y:S02]  /*07e0*/  @!P4 IMAD.IADD R8, R8, 0x1, -R12 ;  /* 0x000000010808c824 */ /* 0x000fe400078e0a0c */
[C---:B------:R-:W-:Y:S01]  /*07f0*/  IMAD.HI.U32 R6, R15.reuse, R20, RZ ;  /* 0x000000140f067227 */ /* 0x040fe200078e00ff */
[----:B------:R-:W-:Y:S02]  /*0800*/  IABS R18, R11 ;  /* 0x0000000b00127213 */ /* 0x000fe40000000000 */
[----:B------:R-:W-:Y:S02]  /*0810*/  ISETP.GE.U32.AND P2, PT, R8, R17, PT ;  /* 0x000000110800720c */ /* 0x000fe40003f46070 */
[----:B------:R-:W-:Y:S02]  /*0820*/  IADD3 R29, PT, PT, R14, R11, RZ ;  /* 0x0000000b0e1d7210 */ /* 0x000fe40007ffe0ff */
[----:B------:R-:W-:Y:S01]  /*0830*/  IADD3 R17, PT, PT, -R6, RZ, RZ ;  /* 0x000000ff06117210 */ /* 0x000fe20007ffe1ff */
[----:B------:R-:W-:Y:S01]  /*0840*/  IMAD.HI.U32 R8, R15, R18, RZ ;  /* 0x000000120f087227 */ /* 0x000fe200078e00ff */
[----:B------:R-:W-:-:S02]  /*0850*/  LOP3.LUT R7, R25, R16, RZ, 0x3c, !PT ;  /* 0x0000001019077212 */ /* 0x000fc400078e3cff */
[----:B------:R-:W-:Y:S01]  /*0860*/  IABS R13, R29 ;  /* 0x0000001d000d7213 */ /* 0x000fe20000000000 */
[----:B------:R-:W-:Y:S02]  /*0870*/  IMAD R20, R12, R17, R20 ;  /* 0x000000110c147224 */ /* 0x000fe400078e0214 */
[----:B------:R-:W-:Y:S01]  /*0880*/  IMAD.MOV R17, RZ, RZ, -R8 ;  /* 0x000000ffff117224 */ /* 0x000fe200078e0a08 */
[----:B------:R-:W-:Y:S01]  /*0890*/  ISETP.GE.AND P3, PT, R7, RZ, PT ;  /* 0x000000ff0700720c */ /* 0x000fe20003f66270 */
[----:B------:R-:W-:-:S04]  /*08a0*/  IMAD.HI.U32 R7, R15, R13, RZ ;  /* 0x0000000d0f077227 */ /* 0x000fc800078e00ff */
[----:B------:R-:W-:Y:S02]  /*08b0*/  IMAD R18, R12, R17, R18 ;  /* 0x000000110c127224 */ /* 0x000fe400078e0212 */
[----:B------:R-:W-:Y:S01]  /*08c0*/  IMAD.MOV.U32 R17, RZ, RZ, R12 ;  /* 0x000000ffff117224 */ /* 0x000fe200078e000c */
[----:B------:R-:W-:-:S04]  /*08d0*/  IADD3 R22, PT, PT, -R7, RZ, RZ ;  /* 0x000000ff07167210 */ /* 0x000fc80007ffe1ff */
[C---:B------:R-:W-:Y:S01]  /*08e0*/  ISETP.GT.U32.AND P6, PT, R17.reuse, R20, PT ;  /* 0x000000141100720c */ /* 0x040fe20003fc4070 */
[----:B------:R-:W-:Y:S01]  /*08f0*/  IMAD R22, R12, R22, R13 ;  /* 0x000000160c167224 */ /* 0x000fe200078e020d */
[----:B------:R-:W-:-:S04]  /*0900*/  ISETP.GT.U32.AND P1, PT, R17, R18, PT ;  /* 0x000000121100720c */ /* 0x000fc80003f24070 */
[----:B------:R-:W-:Y:S02]  /*0910*/  ISETP.GT.U32.AND P0, PT, R17, R22, PT ;  /* 0x000000161100720c */ /* 0x000fe40003f04070 */
[----:B------:R-:W-:-:S05]  /*0920*/  @!P4 IADD3 R10, PT, PT, R10, 0x1, RZ ;  /* 0x000000010a0ac810 */ /* 0x000fca0007ffe0ff */
[----:B------:R-:W-:Y:S01]  /*0930*/  @!P6 IMAD.IADD R20, R20, 0x1, -R12 ;  /* 0x000000011414e824 */ /* 0x000fe200078e0a0c */
[----:B------:R-:W-:-:S04]  /*0940*/  @P2 IADD3 R10, PT, PT, R10, 0x1, RZ ;  /* 0x000000010a0a2810 */ /* 0x000fc80007ffe0ff */
[-C--:B------:R-:W-:Y:S01]  /*0950*/  ISETP.GE.U32.AND P5, PT, R20, R17.reuse, PT ;  /* 0x000000111400720c */ /* 0x080fe20003fa6070 */
[----:B------:R-:W-:Y:S01]  /*0960*/  @!P0 IMAD.IADD R22, R22, 0x1, -R12 ;  /* 0x0000000116168824 */ /* 0x000fe200078e0a0c */
[----:B------:R-:W-:Y:S01]  /*0970*/  @!P1 IADD3 R18, PT, PT, R18, -R12, RZ ;  /* 0x8000000c12129210 */ /* 0x000fe20007ffe0ff */
[----:B------:R-:W-:Y:S01]  /*0980*/  @!P3 IMAD.MOV R10, RZ, RZ, -R10 ;  /* 0x000000ffff0ab224 */ /* 0x000fe200078e0a0a */
[----:B------:R-:W-:Y:S02]  /*0990*/  @!P6 IADD3 R6, PT, PT, R6, 0x1, RZ ;  /* 0x000000010606e810 */ /* 0x000fe40007ffe0ff */
[-C--:B------:R-:W-:Y:S02]  /*09a0*/  ISETP.GE.U32.AND P3, PT, R22, R17.reuse, PT ;  /* 0x000000111600720c */ /* 0x080fe40003f66070 */
[----:B------:R-:W-:Y:S02]  /*09b0*/  LOP3.LUT R12, R9, R16, RZ, 0x3c, !PT ;  /* 0x00000010090c7212 */ /* 0x000fe400078e3cff */
[----:B------:R-:W-:-:S02]  /*09c0*/  ISETP.GE.U32.AND P4, PT, R18, R17, PT ;  /* 0x000000111200720c */ /* 0x000fc40003f86070 */
[-C--:B------:R-:W-:Y:S01]  /*09d0*/  LOP3.LUT R13, R11, R16.reuse, RZ, 0x3c, !PT ;  /* 0x000000100b0d7212 */ /* 0x080fe200078e3cff */
[----:B------:R-:W-:Y:S01]  /*09e0*/  @P5 VIADD R6, R6, 0x1 ;  /* 0x0000000106065836 */ /* 0x000fe20000000000 */
[----:B------:R-:W-:Y:S02]  /*09f0*/  LOP3.LUT R18, R29, R16, RZ, 0x3c, !PT ;  /* 0x000000101d127212 */ /* 0x000fe400078e3cff */
[----:B------:R-:W-:Y:S02]  /*0a00*/  ISETP.GE.AND P2, PT, R12, RZ, PT ;  /* 0x000000ff0c00720c */ /* 0x000fe40003f46270 */
[----:B------:R-:W-:Y:S01]  /*0a10*/  ISETP.GE.AND P5, PT, R13, RZ, PT ;  /* 0x000000ff0d00720c */ /* 0x000fe20003fa6270 */
[----:B------:R-:W-:Y:S01]  /*0a20*/  @!P0 VIADD R7, R7, 0x1 ;  /* 0x0000000107078836 */ /* 0x000fe20000000000 */
[----:B------:R-:W-:Y:S02]  /*0a30*/  @!P1 IADD3 R8, PT, PT, R8, 0x1, RZ ;  /* 0x0000000108089810 */ /* 0x000fe40007ffe0ff */
[----:B------:R-:W-:-:S02]  /*0a40*/  ISETP.GE.AND P1, PT, R18, RZ, PT ;  /* 0x000000ff1200720c */ /* 0x000fc40003f26270 */
[----:B------:R-:W-:Y:S01]  /*0a50*/  @P3 IADD3 R7, PT, PT, R7, 0x1, RZ ;  /* 0x0000000107073810 */ /* 0x000fe20007ffe0ff */
[----:B------:R-:W-:Y:S01]  /*0a60*/  @P4 VIADD R8, R8, 0x1 ;  /* 0x0000000108084836 */ /* 0x000fe20000000000 */
[----:B------:R-:W-:Y:S02]  /*0a70*/  ISETP.NE.AND P6, PT, R16, RZ, PT ;  /* 0x000000ff1000720c */ /* 0x000fe40003fc5270 */
[----:B------:R-:W-:Y:S01]  /*0a80*/  LOP3.LUT R12, RZ, R16, RZ, 0x33, !PT ;  /* 0x00000010ff0c7212 */ /* 0x000fe200078e33ff */
[----:B------:R-:W-:Y:S01]  /*0a90*/  @!P2 IMAD.MOV R6, RZ, RZ, -R6 ;  /* 0x000000ffff06a224 */ /* 0x000fe200078e0a06 */
[----:B------:R-:W-:Y:S01]  /*0aa0*/  MOV R13, R7 ;  /* 0x00000007000d7202 */ /* 0x000fe20000000f00 */
[----:B------:R-:W-:Y:S01]  /*0ab0*/  @!P5 IMAD.MOV R8, RZ, RZ, -R8 ;  /* 0x000000ffff08d224 */ /* 0x000fe200078e0a08 */
[----:B------:R-:W-:-:S03]  /*0ac0*/  SEL R10, R12, R10, !P6 ;  /* 0x0000000a0c0a7207 */ /* 0x000fc60007000000 */
[----:B------:R-:W-:Y:S02]  /*0ad0*/  @!P1 IADD3 R13, PT, PT, -R13, RZ, RZ ;  /* 0x000000ff0d0d9210 */ /* 0x000fe40007ffe1ff */
[----:B------:R-:W-:Y:S02]  /*0ae0*/  IADD3 R18, PT, PT, -R10, RZ, RZ ;  /* 0x000000ff0a127210 */ /* 0x000fe40007ffe1ff */
[C---:B------:R-:W-:Y:S02]  /*0af0*/  SEL R6, R12.reuse, R6, !P6 ;  /* 0x000000060c067207 */ /* 0x040fe40007000000 */
[C---:B------:R-:W-:Y:S02]  /*0b00*/  SEL R7, R12.reuse, R8, !P6 ;  /* 0x000000080c077207 */ /* 0x040fe40007000000 */
[----:B------:R-:W-:Y:S01]  /*0b10*/  SEL R12, R12, R13, !P6 ;  /* 0x0000000d0c0c7207 */ /* 0x000fe20007000000 */
[----:B------:R-:W-:Y:S01]  /*0b20*/  IMAD R25, R16, R18, R25 ;  /* 0x0000001210197224 */ /* 0x000fe200078e0219 */
[----:B------:R-:W-:Y:S01]  /*0b30*/  IADD3 R8, PT, PT, -R7, RZ, RZ ;  /* 0x000000ff07087210 */ /* 0x000fe20007ffe1ff */
[----:B------:R-:W-:-:S02]  /*0b40*/  IMAD.MOV R18, RZ, RZ, -R6 ;  /* 0x000000ffff127224 */ /* 0x000fc400078e0a06 */
[----:B------:R-:W-:Y:S02]  /*0b50*/  IMAD.MOV R13, RZ, RZ, -R12 ;  /* 0x000000ffff0d7224 */ /* 0x000fe400078e0a0c */
[C---:B------:R-:W-:Y:S02]  /*0b60*/  IMAD R9, R16.reuse, R18, R9 ;  /* 0x0000001210097224 */ /* 0x040fe400078e0209 */
[C---:B------:R-:W-:Y:S02]  /*0b70*/  IMAD R8, R16.reuse, R8, R11 ;  /* 0x0000000810087224 */ /* 0x040fe400078e020b */
[----:B------:R-:W-:Y:S02]  /*0b80*/  IMAD R13, R16, R13, R29 ;  /* 0x0000000d100d7224 */ /* 0x000fe400078e021d */
[----:B------:R-:W-:Y:S02]  /*0b90*/  IMAD R25, R25, UR6, R10 ;  /* 0x0000000619197c24 */ /* 0x000fe4000f8e020a */
[----:B------:R-:W-:-:S02]  /*0ba0*/  IMAD R9, R9, UR6, R6 ;  /* 0x0000000609097c24 */ /* 0x000fc4000f8e0206 */
[----:B------:R-:W-:Y:S02]  /*0bb0*/  IMAD R11, R8, UR6, R7 ;  /* 0x00000006080b7c24 */ /* 0x000fe4000f8e0207 */
[----:B------:R-:W-:Y:S02]  /*0bc0*/  IMAD R13, R13, UR6, R12 ;  /* 0x000000060d0d7c24 */ /* 0x000fe4000f8e020c */
[----:B------:R-:W-:-:S04]  /*0bd0*/  IMAD.WIDE R6, R25, 0x4, R4 ;  /* 0x0000000419067825 */ /* 0x000fc800078e0204 */
[----:B------:R-:W-:-:S04]  /*0be0*/  IMAD.WIDE R8, R9, 0x4, R4 ;  /* 0x0000000409087825 */ /* 0x000fc800078e0204 */
[----:B------:R-:W-:-:S04]  /*0bf0*/  IMAD.WIDE R10, R11, 0x4, R4 ;  /* 0x000000040b0a7825 */ /* 0x000fc800078e0204 */
[----:B------:R-:W-:Y:S01]  /*0c00*/  IMAD.WIDE R12, R13, 0x4, R4 ;  /* 0x000000040d0c7825 */ /* 0x000fe200078e0204 */
        /* <DEDUP_REMOVED lines=8> */
.L_x_14:
        /* <DEDUP_REMOVED lines=15> */
.L_x_375:


//--------------------- .text._Z9transposeIfEviiPKT_PS0_ --------------------------
	.section	.text._Z9transposeIfEviiPKT_PS0_,"ax",@progbits
	.align	128
        .global         _Z9transposeIfEviiPKT_PS0_
        .type           _Z9transposeIfEviiPKT_PS0_,@function
        .size           _Z9transposeIfEviiPKT_PS0_,(.L_x_376 - _Z9transposeIfEviiPKT_PS0_)
        .other          _Z9transposeIfEviiPKT_PS0_,@"STO_CUDA_ENTRY STV_DEFAULT"
_Z9transposeIfEviiPKT_PS0_:
.text._Z9transposeIfEviiPKT_PS0_:
        /* <DEDUP_REMOVED lines=60> */
.L_x_17:
        /* <DEDUP_REMOVED lines=26> */
.L_x_16:
[----:B------:R-:W-:Y:S05]  /*0560*/  BSYNC.RECONVERGENT B0 ;  /* 0x0000000000007941 */ /* 0x000fea0003800200 */
.L_x_15:
        /* <DEDUP_REMOVED lines=14> */
.L_x_18:
        /* <DEDUP_REMOVED lines=100> */
.L_x_19:
        /* <DEDUP_REMOVED lines=15> */
.L_x_376:


//--------------------- .text._Z4clipiffPKfPf     --------------------------
	.section	.text._Z4clipiffPKfPf,"ax",@progbits
	.align	128
        .global         _Z4clipiffPKfPf
        .type           _Z4clipiffPKfPf,@function
        .size           _Z4clipiffPKfPf,(.L_x_377 - _Z4clipiffPKfPf)
        .other          _Z4clipiffPKfPf,@"STO_CUDA_ENTRY STV_DEFAULT"
_Z4clipiffPKfPf:
.text._Z4clipiffPKfPf:
[----:B------:R-:W-:Y:S01]  /*0000*/  LDC R1, c[0x0][0x37c] ;  /* 0x0000df00ff017b82 */ /* 0x000fe20000000800 */
[----:B------:R-:W0:Y:S01]  /*0010*/  S2R R0, SR_CTAID.X ;  /* 0x0000000000007919 */ /* 0x000e220000002500 */
[----:B------:R-:W0:Y:S01]  /*0020*/  LDCU UR4, c[0x0][0x360] ;  /* 0x00006c00ff0477ac */ /* 0x000e220008000800 */
[----:B------:R-:W0:Y:S01]  /*0030*/  S2R R3, SR_TID.X ;  /* 0x0000000000037919 */ /* 0x000e220000002100 */
[----:B------:R-:W1:Y:S01]  /*0040*/  LDCU UR8, c[0x0][0x380] ;  /* 0x00007000ff0877ac */ /* 0x000e620008000800 */
[----:B0-----:R-:W-:-:S05]  /*0050*/  IMAD R0, R0, UR4, R3 ;  /* 0x0000000400007c24 */ /* 0x001fca000f8e0203 */
[----:B-1----:R-:W-:-:S13]  /*0060*/  ISETP.GE.AND P0, PT, R0, UR8, PT ;  /* 0x0000000800007c0c */ /* 0x002fda000bf06270 */
[----:B------:R-:W-:Y:S05]  /*0070*/  @P0 EXIT ;  /* 0x000000000000094d */ /* 0x000fea0003800000 */
[----:B------:R-:W0:Y:S01]  /*0080*/  LDC.64 R8, c[0x0][0x390] ;  /* 0x0000e400ff087b82 */ /* 0x000e220000000a00 */
[----:B------:R-:W1:Y:S01]  /*0090*/  LDCU UR5, c[0x0][0x370] ;  /* 0x00006e00ff0577ac */ /* 0x000e620008000800 */
[----:B------:R-:W2:Y:S06]  /*00a0*/  LDCU.64 UR6, c[0x0][0x358] ;  /* 0x00006b00ff0677ac */ /* 0x000eac0008000a00 */
[----:B------:R-:W3:Y:S01]  /*00b0*/  LDC.64 R6, c[0x0][0x398] ;  /* 0x0000e600ff067b82 */ /* 0x000ee20000000a00 */
[----:B------:R-:W4:Y:S01]  /*00c0*/  LDCU UR9, c[0x0][0x384] ;  /* 0x00007080ff0977ac */ /* 0x000f220008000800 */
[----:B------:R-:W0:Y:S01]  /*00d0*/  LDCU UR10, c[0x0][0x388] ;  /* 0x00007100ff0a77ac */ /* 0x000e220008000800 */
[----:B-1----:R-:W-:-:S12]  /*00e0*/  UIMAD UR4, UR4, UR5, URZ ;  /* 0x00000005040472a4 */ /* 0x002fd8000f8e02ff */
.L_x_20:
[----:B0-----:R-:W-:-:S06]  /*00f0*/  IMAD.WIDE R4, R0, 0x4, R8 ;  /* 0x0000000400047825 */ /* 0x001fcc00078e0208 */
[----:B--2---:R-:W2:Y:S02]  /*0100*/  LDG.E.CONSTANT R4, desc[UR6][R4.64] ;  /* 0x0000000604047981 */ /* 0x004ea4000c1e9900 */
[C---:B-12---:R-:W-:Y:S02]  /*0110*/  FSET.BF.GT.AND R3, R4.reuse, UR10, PT ;  /* 0x0000000a04037c0a */ /* 0x046fe4000b804000 */
[C---:B----4-:R-:W-:Y:S02]  /*0120*/  FSETP.GE.AND P0, PT, R4.reuse, UR9, PT ;  /* 0x0000000904007c0b */ /* 0x050fe4000bf06000 */
[C---:B------:R-:W-:Y:S01]  /*0130*/  FSET.BF.LT.AND R2, R4.reuse, UR9, PT ;  /* 0x0000000904027c0a */ /* 0x040fe2000b801000 */
[----:B------:R-:W-:Y:S01]  /*0140*/  FMUL R3, R3, UR10 ;  /* 0x0000000a03037c20 */ /* 0x000fe20008400000 */
[----:B------:R-:W-:-:S03]  /*0150*/  FSET.BF.LE.AND R10, R4, UR10, PT ;  /* 0x0000000a040a7c0a */ /* 0x000fc6000b803000 */
[----:B------:R-:W-:Y:S01]  /*0160*/  FFMA R11, R2, UR9, R3 ;  /* 0x00000009020b7c23 */ /* 0x000fe20008000003 */
[----:B------:R-:W-:Y:S01]  /*0170*/  FSEL R10, R10, RZ, P0 ;  /* 0x000000ff0a0a7208 */ /* 0x000fe20000000000 */
[C---:B---3--:R-:W-:Y:S01]  /*0180*/  IMAD.WIDE R2, R0.reuse, 0x4, R6 ;  /* 0x0000000400027825 */ /* 0x048fe200078e0206 */
[----:B------:R-:W-:-:S03]  /*0190*/  IADD3 R0, PT, PT, R0, UR4, RZ ;  /* 0x0000000400007c10 */ /* 0x000fc6000fffe0ff */
[----:B------:R-:W-:Y:S01]  /*01a0*/  FFMA R11, R4, R10, R11 ;  /* 0x0000000a040b7223 */ /* 0x000fe2000000000b */
[----:B------:R-:W-:-:S04]  /*01b0*/  ISETP.GE.AND P0, PT, R0, UR8, PT ;  /* 0x0000000800007c0c */ /* 0x000fc8000bf06270 */
[----:B------:R1:W-:Y:S09]  /*01c0*/  STG.E desc[UR6][R2.64], R11 ;  /* 0x0000000b02007986 */ /* 0x0003f2000c101906 */
[----:B------:R-:W-:Y:S05]  /*01d0*/  @!P0 BRA `(.L_x_20) ;  /* 0xfffffffc00c48947 */ /* 0x000fea000383ffff */
[----:B------:R-:W-:Y:S05]  /*01e0*/  EXIT ;  /* 0x000000000000794d */ /* 0x000fea0003800000 */
.L_x_21:
        /* <DEDUP_REMOVED lines=9> */
.L_x_377:


//--------------------- .text._Z16addScaledDivSqrtifPKfS0_fPf --------------------------
	.section	.text._Z16addScaledDivSqrtifPKfS0_fPf,"ax",@progbits
	.align	128
        .global         _Z16addScaledDivSqrtifPKfS0_fPf
        .type           _Z16addScaledDivSqrtifPKfS0_fPf,@function
        .size           _Z16addScaledDivSqrtifPKfS0_fPf,(.L_x_369 - _Z16addScaledDivSqrtifPKfS0_fPf)
        .other          _Z16addScaledDivSqrtifPKfS0_fPf,@"STO_CUDA_ENTRY STV_DEFAULT"
_Z16addScaledDivSqrtifPKfS0_fPf:
.text._Z16addScaledDivSqrtifPKfS0_fPf:
[----:B------:R-:W-:Y:S01]  /*0000*/  LDC R1, c[0x0][0x37c] ;  /* 0x0000df00ff017b82 */ /* 0x000fe20000000800 */
[----:B------:R-:W0:Y:S01]  /*0010*/  S2R R4, SR_CTAID.X ;  /* 0x0000000000047919 */ /* 0x000e220000002500 */
[----:B------:R-:W1:Y:S06]  /*0020*/  LDCU UR4, c[0x0][0x360] ;  /* 0x00006c00ff0477ac */ /* 0x000e6c0008000800 */
[----:B------:R-:W1:Y:S01]  /*0030*/  LDC R5, c[0x0][0x370] ;  /* 0x0000dc00ff057b82 */ /* 0x000e620000000800 */
[----:B------:R-:W0:Y:S01]  /*0040*/  S2R R3, SR_TID.X ;  /* 0x0000000000037919 */ /* 0x000e220000002100 */
[----:B------:R-:W2:Y:S01]  /*0050*/  LDCU UR5, c[0x0][0x380] ;  /* 0x00007000ff0577ac */ /* 0x000ea20008000800 */
[----:B-1----:R-:W-:-:S02]  /*0060*/  IMAD R5, R5, UR4, RZ ;  /* 0x0000000405057c24 */ /* 0x002fc4000f8e02ff */
[----:B0-----:R-:W-:-:S05]  /*0070*/  IMAD R4, R4, UR4, R3 ;  /* 0x0000000404047c24 */ /* 0x001fca000f8e0203 */
[----:B--2---:R-:W-:-:S13]  /*0080*/  ISETP.GE.AND P0, PT, R4, UR5, PT ;  /* 0x0000000504007c0c */ /* 0x004fda000bf06270 */
[----:B------:R-:W-:Y:S05]  /*0090*/  @P0 EXIT ;  /* 0x000000000000094d */ /* 0x000fea0003800000 */
[----:B------:R-:W0:Y:S01]  /*00a0*/  I2F.U32.RP R6, R5 ;  /* 0x0000000500067306 */ /* 0x000e220000209000 */
[C---:B------:R-:W-:Y:S01]  /*00b0*/  IMAD.IADD R0, R5.reuse, 0x1, R4 ;  /* 0x0000000105007824 */ /* 0x040fe200078e0204 */
[----:B------:R-:W-:Y:S01]  /*00c0*/  IADD3 R9, PT, PT, RZ, -R5, RZ ;  /* 0x80000005ff097210 */ /* 0x000fe20007ffe0ff */
[----:B------:R-:W1:Y:S01]  /*00d0*/  LDCU UR6, c[0x0][0x384] ;  /* 0x00007080ff0677ac */ /* 0x000e620008000800 */
[----:B------:R-:W-:Y:S01]  /*00e0*/  ISETP.NE.U32.AND P2, PT, R5, RZ, PT ;  /* 0x000000ff0500720c */ /* 0x000fe20003f45070 */
[----:B------:R-:W-:Y:S01]  /*00f0*/  BSSY.RECONVERGENT B0, `(.L_x_22) ;  /* 0x000004a000007945 */ /* 0x000fe20003800200 */
[C---:B------:R-:W-:Y:S01]  /*0100*/  ISETP.GE.AND P0, PT, R0.reuse, UR5, PT ;  /* 0x0000000500007c0c */ /* 0x040fe2000bf06270 */
[----:B------:R-:W2:Y:S01]  /*0110*/  LDCU UR7, c[0x0][0x398] ;  /* 0x00007300ff0777ac */ /* 0x000ea20008000800 */
[----:B------:R-:W-:Y:S02]  /*0120*/  VIMNMX R7, PT, PT, R0, UR5, !PT ;  /* 0x0000000500077c48 */ /* 0x000fe4000ffe0100 */
[----:B------:R-:W-:Y:S01]  /*0130*/  SEL R14, RZ, 0x1, P0 ;  /* 0x00000001ff0e7807 */ /* 0x000fe20000000000 */
[----:B------:R-:W3:Y:S03]  /*0140*/  LDCU.64 UR4, c[0x0][0x358] ;  /* 0x00006b00ff0477ac */ /* 0x000ee60008000a00 */
[----:B------:R-:W-:Y:S01]  /*0150*/  IADD3 R0, PT, PT, R7, -R0, -R14 ;  /* 0x8000000007007210 */ /* 0x000fe20007ffe80e */
[----:B0-----:R-:W0:Y:S02]  /*0160*/  MUFU.RCP R6, R6 ;  /* 0x0000000600067308 */ /* 0x001e240000001000 */
[----:B0-----:R-:W-:-:S06]  /*0170*/  IADD3 R2, PT, PT, R6, 0xffffffe, RZ ;  /* 0x0ffffffe06027810 */ /* 0x001fcc0007ffe0ff */
[----:B------:R0:W4:Y:S02]  /*0180*/  F2I.FTZ.U32.TRUNC.NTZ R3, R2 ;  /* 0x0000000200037305 */ /* 0x000124000021f000 */
[----:B0-----:R-:W-:Y:S02]  /*0190*/  HFMA2 R2, -RZ, RZ, 0, 0 ;  /* 0x00000000ff027431 */ /* 0x001fe400000001ff */
[----:B----4-:R-:W-:-:S04]  /*01a0*/  IMAD R9, R9, R3, RZ ;  /* 0x0000000309097224 */ /* 0x010fc800078e02ff */
[----:B------:R-:W-:-:S06]  /*01b0*/  IMAD.HI.U32 R3, R3, R9, R2 ;  /* 0x0000000903037227 */ /* 0x000fcc00078e0002 */
[----:B------:R-:W-:-:S05]  /*01c0*/  IMAD.HI.U32 R3, R3, R0, RZ ;  /* 0x0000000003037227 */ /* 0x000fca00078e00ff */
[----:B------:R-:W-:-:S05]  /*01d0*/  IADD3 R2, PT, PT, -R3, RZ, RZ ;  /* 0x000000ff03027210 */ /* 0x000fca0007ffe1ff */
[----:B------:R-:W-:-:S05]  /*01e0*/  IMAD R0, R5, R2, R0 ;  /* 0x0000000205007224 */ /* 0x000fca00078e0200 */
[----:B------:R-:W-:-:S13]  /*01f0*/  ISETP.GE.U32.AND P0, PT, R0, R5, PT ;  /* 0x000000050000720c */ /* 0x000fda0003f06070 */
[----:B------:R-:W-:Y:S01]  /*0200*/  @P0 IMAD.IADD R0, R0, 0x1, -R5 ;  /* 0x0000000100000824 */ /* 0x000fe200078e0a05 */
[----:B------:R-:W-:-:S04]  /*0210*/  @P0 IADD3 R3, PT, PT, R3, 0x1, RZ ;  /* 0x0000000103030810 */ /* 0x000fc80007ffe0ff */
[----:B------:R-:W-:-:S13]  /*0220*/  ISETP.GE.U32.AND P1, PT, R0, R5, PT ;  /* 0x000000050000720c */ /* 0x000fda0003f26070 */
[----:B------:R-:W-:Y:S02]  /*0230*/  @P1 IADD3 R3, PT, PT, R3, 0x1, RZ ;  /* 0x0000000103031810 */ /* 0x000fe40007ffe0ff */
[----:B------:R-:W-:-:S05]  /*0240*/  @!P2 LOP3.LUT R3, RZ, R5, RZ, 0x33, !PT ;  /* 0x00000005ff03a212 */ /* 0x000fca00078e33ff */
[----:B------:R-:W-:-:S05]  /*0250*/  IMAD.IADD R14, R14, 0x1, R3 ;  /* 0x000000010e0e7824 */ /* 0x000fca00078e0203 */
[----:B------:R-:W-:-:S04]  /*0260*/  LOP3.LUT R0, R14, 0x3, RZ, 0xc0, !PT ;  /* 0x000000030e007812 */ /* 0x000fc800078ec0ff */
[----:B------:R-:W-:-:S13]  /*0270*/  ISETP.NE.AND P0, PT, R0, 0x3, PT ;  /* 0x000000030000780c */ /* 0x000fda0003f05270 */
[----:B-123--:R-:W-:Y:S05]  /*0280*/  @!P0 BRA `(.L_x_23) ;  /* 0x0000000000c08947 */ /* 0x00efea0003800000 */
[----:B------:R-:W0:Y:S01]  /*0290*/  LDC.64 R18, c[0x0][0x3a0] ;  /* 0x0000e800ff127b82 */ /* 0x000e220000000a00 */
[----:B------:R-:W-:-:S04]  /*02a0*/  IADD3 R0, PT, PT, R14, 0x1, RZ ;  /* 0x000000010e007810 */ /* 0x000fc80007ffe0ff */
[----:B------:R-:W-:-:S03]  /*02b0*/  LOP3.LUT R0, R0, 0x3, RZ, 0xc0, !PT ;  /* 0x0000000300007812 */ /* 0x000fc600078ec0ff */
[----:B------:R-:W1:Y:S01]  /*02c0*/  LDC.64 R16, c[0x0][0x390] ;  /* 0x0000e400ff107b82 */ /* 0x000e620000000a00 */
[----:B------:R-:W-:-:S07]  /*02d0*/  IADD3 R8, PT, PT, -R0, RZ, RZ ;  /* 0x000000ff00087210 */ /* 0x000fce0007ffe1ff */
[----:B------:R-:W2:Y:S02]  /*02e0*/  LDC.64 R12, c[0x0][0x388] ;  /* 0x0000e200ff0c7b82 */ /* 0x000ea40000000a00 */
.L_x_29:
[----:B-1-3--:R-:W-:-:S06]  /*02f0*/  IMAD.WIDE R2, R4, 0x4, R16 ;  /* 0x0000000404027825 */ /* 0x00afcc00078e0210 */
[----:B------:R-:W3:Y:S01]  /*0300*/  LDG.E.CONSTANT R2, desc[UR4][R2.64] ;  /* 0x0000000402027981 */ /* 0x000ee2000c1e9900 */
[----:B--2---:R-:W-:-:S06]  /*0310*/  IMAD.WIDE R6, R4, 0x4, R12 ;  /* 0x0000000404067825 */ /* 0x004fcc00078e020c */
[----:B------:R-:W2:Y:S01]  /*0320*/  LDG.E.CONSTANT R6, desc[UR4][R6.64] ;  /* 0x0000000406067981 */ /* 0x000ea2000c1e9900 */
[----:B------:R-:W-:Y:S01]  /*0330*/  VIADD R8, R8, 0x1 ;  /* 0x0000000108087836 */ /* 0x000fe20000000000 */
[----:B------:R-:W-:Y:S01]  /*0340*/  BSSY.RECONVERGENT B1, `(.L_x_24) ;  /* 0x0000012000017945 */ /* 0x000fe20003800200 */
[----:B0-----:R-:W-:-:S03]  /*0350*/  IMAD.WIDE R10, R4, 0x4, R18 ;  /* 0x00000004040a7825 */ /* 0x001fc600078e0212 */
[----:B------:R-:W-:Y:S01]  /*0360*/  ISETP.NE.AND P2, PT, R8, RZ, PT ;  /* 0x000000ff0800720c */ /* 0x000fe20003f45270 */
[----:B---3--:R-:W-:-:S04]  /*0370*/  FADD R20, R2, UR7 ;  /* 0x0000000702147e21 */ /* 0x008fc80008000000 */
[----:B------:R0:W1:Y:S01]  /*0380*/  MUFU.RSQ R15, R20 ;  /* 0x00000014000f7308 */ /* 0x0000620000001400 */
[----:B------:R-:W-:Y:S01]  /*0390*/  IADD3 R0, PT, PT, R20, -0xd000000, RZ ;  /* 0xf300000014007810 */ /* 0x000fe20007ffe0ff */
[----:B--2---:R-:W-:-:S03]  /*03a0*/  FMUL R9, R6, UR6 ;  /* 0x0000000606097c20 */ /* 0x004fc60008400000 */
[----:B------:R-:W-:-:S13]  /*03b0*/  ISETP.GT.U32.AND P0, PT, R0, 0x727fffff, PT ;  /* 0x727fffff0000780c */ /* 0x000fda0003f04070 */
[----:B01----:R-:W-:Y:S05]  /*03c0*/  @!P0 BRA `(.L_x_25) ;  /* 0x0000000000148947 */ /* 0x003fea0003800000 */
[----:B------:R-:W-:Y:S02]  /*03d0*/  MOV R2, R20 ;  /* 0x0000001400027202 */ /* 0x000fe40000000f00 */
[----:B------:R-:W-:-:S07]  /*03e0*/  MOV R0, 0x400 ;  /* 0x0000040000007802 */ /* 0x000fce0000000f00 */
[----:B------:R-:W-:Y:S05]  /*03f0*/  CALL.REL.NOINC `($__internal_0_$__cuda_sm20_sqrt_rn_f32_slowpath) ;  /* 0x0000000800f87944 */ /* 0x000fea0003c00000 */
[----:B------:R-:W-:Y:S01]  /*0400*/  IMAD.MOV.U32 R3, RZ, RZ, R21 ;  /* 0x000000ffff037224 */ /* 0x000fe200078e0015 */
[----:B------:R-:W-:Y:S06]  /*0410*/  BRA `(.L_x_26) ;  /* 0x0000000000107947 */ /* 0x000fec0003800000 */
.L_x_25:
[----:B------:R-:W-:Y:S01]  /*0420*/  FMUL.FTZ R3, R20, R15 ;  /* 0x0000000f14037220 */ /* 0x000fe20000410000 */
[----:B------:R-:W-:-:S03]  /*0430*/  FMUL.FTZ R2, R15, 0.5 ;  /* 0x3f0000000f027820 */ /* 0x000fc60000410000 */
[----:B------:R-:W-:-:S04]  /*0440*/  FFMA R0, -R3, R3, R20 ;  /* 0x0000000303007223 */ /* 0x000fc80000000114 */
[----:B------:R-:W-:-:S07]  /*0450*/  FFMA R3, R0, R2, R3 ;  /* 0x0000000200037223 */ /* 0x000fce0000000003 */
.L_x_26:
[----:B------:R-:W-:Y:S05]  /*0460*/  BSYNC.RECONVERGENT B1 ;  /* 0x0000000000017941 */ /* 0x000fea0003800200 */
.L_x_24:
[----:B------:R-:W0:Y:S01]  /*0470*/  MUFU.RCP R0, R3 ;  /* 0x0000000300007308 */ /* 0x000e220000001000 */
[----:B------:R-:W-:Y:S07]  /*0480*/  BSSY.RECONVERGENT B1, `(.L_x_27) ;  /* 0x000000b000017945 */ /* 0x000fee0003800200 */
[----:B------:R-:W1:Y:S01]  /*0490*/  FCHK P0, R9, R3 ;  /* 0x0000000309007302 */ /* 0x000e620000000000 */
[----:B0-----:R-:W-:-:S04]  /*04a0*/  FFMA R7, R0, -R3, 1 ;  /* 0x3f80000000077423 */ /* 0x001fc80000000803 */
[----:B------:R-:W-:-:S04]  /*04b0*/  FFMA R0, R0, R7, R0 ;  /* 0x0000000700007223 */ /* 0x000fc80000000000 */
[----:B------:R-:W-:-:S04]  /*04c0*/  FFMA R2, R9, R0, RZ ;  /* 0x0000000009027223 */ /* 0x000fc800000000ff */
[----:B------:R-:W-:-:S04]  /*04d0*/  FFMA R7, R2, -R3, R9 ;  /* 0x8000000302077223 */ /* 0x000fc80000000009 */
[----:B------:R-:W-:Y:S01]  /*04e0*/  FFMA R0, R0, R7, R2 ;  /* 0x0000000700007223 */ /* 0x000fe20000000002 */
[----:B-1----:R-:W-:Y:S06]  /*04f0*/  @!P0 BRA `(.L_x_28) ;  /* 0x00000000000c8947 */ /* 0x002fec0003800000 */
[----:B------:R-:W-:Y:S02]  /*0500*/  MOV R0, R9 ;  /* 0x0000000900007202 */ /* 0x000fe40000000f00 */
[----:B------:R-:W-:-:S07]  /*0510*/  MOV R6, 0x530 ;  /* 0x0000053000067802 */ /* 0x000fce0000000f00 */
[----:B------:R-:W-:Y:S05]  /*0520*/  CALL.REL.NOINC `($__internal_1_$__cuda_sm3x_div_rn_noftz_f32_slowpath) ;  /* 0x0000000c00047944 */ /* 0x000fea0003c00000 */
.L_x_28:
[----:B------:R-:W-:Y:S05]  /*0530*/  BSYNC.RECONVERGENT B1 ;  /* 0x0000000000017941 */ /* 0x000fea0003800200 */
.L_x_27:
[----:B------:R-:W2:Y:S01]  /*0540*/  LDG.E R3, desc[UR4][R10.64] ;  /* 0x000000040a037981 */ /* 0x000ea2000c1e1900 */
[----:B------:R-:W-:Y:S01]  /*0550*/  IADD3 R4, PT, PT, R5, R4, RZ ;  /* 0x0000000405047210 */ /* 0x000fe20007ffe0ff */
[----:B--2---:R-:W-:-:S05]  /*0560*/  FADD R3, R3, R0 ;  /* 0x0000000003037221 */ /* 0x004fca0000000000 */
[----:B------:R3:W-:Y:S01]  /*0570*/  STG.E desc[UR4][R10.64], R3 ;  /* 0x000000030a007986 */ /* 0x0007e2000c101904 */
[----:B------:R-:W-:Y:S05]  /*0580*/  @P2 BRA `(.L_x_29) ;  /* 0xfffffffc00582947 */ /* 0x000fea000383ffff */
.L_x_23:
[----:B------:R-:W-:Y:S05]  /*0590*/  BSYNC.RECONVERGENT B0 ;  /* 0x0000000000007941 */ /* 0x000fea0003800200 */
.L_x_22:
[----:B------:R-:W0:Y:S01]  /*05a0*/  LDC.64 R12, c[0x0][0x3a0] ;  /* 0x0000e800ff0c7b82 */ /* 0x000e220000000a00 */
[----:B------:R-:W-:Y:S01]  /*05b0*/  ISETP.GE.U32.AND P0, PT, R14, 0x3, PT ;  /* 0x000000030e00780c */ /* 0x000fe20003f06070 */
[----:B------:R-:W1:Y:S01]  /*05c0*/  LDCU UR8, c[0x0][0x384] ;  /* 0x00007080ff0877ac */ /* 0x000e620008000800 */
[----:B------:R-:W2:Y:S05]  /*05d0*/  LDCU UR9, c[0x0][0x398] ;  /* 0x00007300ff0977ac */ /* 0x000eaa0008000800 */
[----:B---3--:R-:W3:Y:S01]  /*05e0*/  LDC.64 R10, c[0x0][0x390] ;  /* 0x0000e400ff0a7b82 */ /* 0x008ee20000000a00 */
[----:B------:R-:W4:Y:S07]  /*05f0*/  LDCU UR10, c[0x0][0x380] ;  /* 0x00007000ff0a77ac */ /* 0x000f2e0008000800 */
[----:B------:R-:W0:Y:S01]  /*0600*/  LDC.64 R8, c[0x0][0x388] ;  /* 0x0000e200ff087b82 */ /* 0x000e220000000a00 */
[----:B-12-4-:R-:W-:Y:S05]  /*0610*/  @!P0 EXIT ;  /* 0x000000000000894d */ /* 0x016fea0003800000 */
.L_x_50:
[----:B---3--:R-:W-:-:S05]  /*0620*/  IMAD.WIDE R16, R4, 0x4, R10 ;  /* 0x0000000404107825 */ /* 0x008fca00078e020a */
[----:B------:R-:W2:Y:S01]  /*0630*/  LDG.E.CONSTANT R0, desc[UR4][R16.64] ;  /* 0x0000000410007981 */ /* 0x000ea2000c1e9900 */
[----:B0-----:R-:W-:-:S05]  /*0640*/  IMAD.WIDE R18, R4, 0x4, R8 ;  /* 0x0000000404127825 */ /* 0x001fca00078e0208 */
[----:B-1----:R-:W3:Y:S01]  /*0650*/  LDG.E.CONSTANT R14, desc[UR4][R18.64] ;  /* 0x00000004120e7981 */ /* 0x002ee2000c1e9900 */
[----:B------:R-:W-:Y:S01]  /*0660*/  BSSY.RECONVERGENT B0, `(.L_x_30) ;  /* 0x0000010000007945 */ /* 0x000fe20003800200 */
[----:B--2---:R-:W-:-:S04]  /*0670*/  FADD R6, R0, UR9 ;  /* 0x0000000900067e21 */ /* 0x004fc80008000000 */
[----:B------:R-:W-:Y:S01]  /*0680*/  VIADD R0, R6, 0xf3000000 ;  /* 0xf300000006007836 */ /* 0x000fe20000000000 */
[----:B------:R0:W1:Y:S01]  /*0690*/  MUFU.RSQ R7, R6 ;  /* 0x0000000600077308 */ /* 0x0000620000001400 */
[----:B---3--:R-:W-:-:S03]  /*06a0*/  FMUL R14, R14, UR8 ;  /* 0x000000080e0e7c20 */ /* 0x008fc60008400000 */
[----:B------:R-:W-:-:S13]  /*06b0*/  ISETP.GT.U32.AND P0, PT, R0, 0x727fffff, PT ;  /* 0x727fffff0000780c */ /* 0x000fda0003f04070 */
[----:B01----:R-:W-:Y:S05]  /*06c0*/  @!P0 BRA `(.L_x_31) ;  /* 0x0000000000148947 */ /* 0x003fea0003800000 */
[----:B------:R-:W-:Y:S02]  /*06d0*/  MOV R2, R6 ;  /* 0x0000000600027202 */ /* 0x000fe40000000f00 */
[----:B------:R-:W-:-:S07]  /*06e0*/  MOV R0, 0x700 ;  /* 0x0000070000007802 */ /* 0x000fce0000000f00 */
[----:B------:R-:W-:Y:S05]  /*06f0*/  CALL.REL.NOINC `($__internal_0_$__cuda_sm20_sqrt_rn_f32_slowpath) ;  /* 0x0000000800387944 */ /* 0x000fea0003c00000 */
[----:B------:R-:W-:Y:S01]  /*0700*/  MOV R3, R21 ;  /* 0x0000001500037202 */ /* 0x000fe20000000f00 */
[----:B------:R-:W-:Y:S06]  /*0710*/  BRA `(.L_x_32) ;  /* 0x0000000000107947 */ /* 0x000fec0003800000 */
.L_x_31:
[----:B------:R-:W-:Y:S01]  /*0720*/  FMUL.FTZ R3, R6, R7 ;  /* 0x0000000706037220 */ /* 0x000fe20000410000 */
[----:B------:R-:W-:-:S03]  /*0730*/  FMUL.FTZ R2, R7, 0.5 ;  /* 0x3f00000007027820 */ /* 0x000fc60000410000 */
[----:B------:R-:W-:-:S04]  /*0740*/  FFMA R0, -R3, R3, R6 ;  /* 0x0000000303007223 */ /* 0x000fc80000000106 */
[----:B------:R-:W-:-:S07]  /*0750*/  FFMA R3, R0, R2, R3 ;  /* 0x0000000200037223 */ /* 0x000fce0000000003 */
.L_x_32:
[----:B------:R-:W-:Y:S05]  /*0760*/  BSYNC.RECONVERGENT B0 ;  /* 0x0000000000007941 */ /* 0x000fea0003800200 */
.L_x_30:
        /* <DEDUP_REMOVED lines=9> */
[----:B------:R-:W-:Y:S01]  /*0800*/  IMAD.MOV.U32 R0, RZ, RZ, R14 ;  /* 0x000000ffff007224 */ /* 0x000fe200078e000e */
[----:B------:R-:W-:-:S07]  /*0810*/  MOV R6, 0x830 ;  /* 0x0000083000067802 */ /* 0x000fce0000000f00 */
[----:B------:R-:W-:Y:S05]  /*0820*/  CALL.REL.NOINC `($__internal_1_$__cuda_sm3x_div_rn_noftz_f32_slowpath) ;  /* 0x0000000800447944 */ /* 0x000fea0003c00000 */
.L_x_34:
[----:B------:R-:W-:Y:S05]  /*0830*/  BSYNC.RECONVERGENT B0 ;  /* 0x0000000000007941 */ /* 0x000fea0003800200 */
.L_x_33:
[----:B------:R-:W-:-:S04]  /*0840*/  IMAD.WIDE R14, R4, 0x4, R12 ;  /* 0x00000004040e7825 */ /* 0x000fc800078e020c */
[C---:B------:R-:W-:Y:S01]  /*0850*/  IMAD.WIDE R16, R5.reuse, 0x4, R16 ;  /* 0x0000000405107825 */ /* 0x040fe200078e0210 */
[----:B------:R-:W2:Y:S04]  /*0860*/  LDG.E R3, desc[UR4][R14.64] ;  /* 0x000000040e037981 */ /* 0x000ea8000c1e1900 */
[----:B------:R-:W3:Y:S01]  /*0870*/  LDG.E.CONSTANT R2, desc[UR4][R16.64] ;  /* 0x0000000410027981 */ /* 0x000ee2000c1e9900 */
[----:B------:R-:W-:-:S05]  /*0880*/  IMAD.WIDE R18, R5, 0x4, R18 ;  /* 0x0000000405127825 */ /* 0x000fca00078e0212 */
[----:B------:R-:W4:Y:S01]  /*0890*/  LDG.E.CONSTANT R22, desc[UR4][R18.64] ;  /* 0x0000000412167981 */ /* 0x000f22000c1e9900 */
[----:B------:R-:W-:Y:S01]  /*08a0*/  BSSY.RECONVERGENT B0, `(.L_x_35) ;  /* 0x0000012000007945 */ /* 0x000fe20003800200 */
[----:B--2---:R-:W-:Y:S01]  /*08b0*/  FADD R3, R3, R0 ;  /* 0x0000000003037221 */ /* 0x004fe20000000000 */
[----:B---3--:R-:W-:-:S04]  /*08c0*/  FADD R6, R2, UR9 ;  /* 0x0000000902067e21 */ /* 0x008fc80008000000 */
[----:B------:R0:W-:Y:S01]  /*08d0*/  STG.E desc[UR4][R14.64], R3 ;  /* 0x000000030e007986 */ /* 0x0001e2000c101904 */
[----:B------:R0:W1:Y:S01]  /*08e0*/  MUFU.RSQ R7, R6 ;  /* 0x0000000600077308 */ /* 0x0000620000001400 */
[----:B------:R-:W-:Y:S01]  /*08f0*/  IADD3 R0, PT, PT, R6, -0xd000000, RZ ;  /* 0xf300000006007810 */ /* 0x000fe20007ffe0ff */
[----:B----4-:R-:W-:-:S03]  /*0900*/  FMUL R22, R22, UR8 ;  /* 0x0000000816167c20 */ /* 0x010fc60008400000 */
[----:B------:R-:W-:-:S13]  /*0910*/  ISETP.GT.U32.AND P0, PT, R0, 0x727fffff, PT ;  /* 0x727fffff0000780c */ /* 0x000fda0003f04070 */
[----:B01----:R-:W-:Y:S05]  /*0920*/  @!P0 BRA `(.L_x_36) ;  /* 0x0000000000148947 */ /* 0x003fea0003800000 */
[----:B------:R-:W-:Y:S02]  /*0930*/  MOV R2, R6 ;  /* 0x0000000600027202 */ /* 0x000fe40000000f00 */
[----:B------:R-:W-:-:S07]  /*0940*/  MOV R0, 0x960 ;  /* 0x0000096000007802 */ /* 0x000fce0000000f00 */
[----:B------:R-:W-:Y:S05]  /*0950*/  CALL.REL.NOINC `($__internal_0_$__cuda_sm20_sqrt_rn_f32_slowpath) ;  /* 0x0000000400a07944 */ /* 0x000fea0003c00000 */
[----:B------:R-:W-:Y:S01]  /*0960*/  IMAD.MOV.U32 R3, RZ, RZ, R21 ;  /* 0x000000ffff037224 */ /* 0x000fe200078e0015 */
[----:B------:R-:W-:Y:S06]  /*0970*/  BRA `(.L_x_37) ;  /* 0x0000000000107947 */ /* 0x000fec0003800000 */
.L_x_36:
[----:B------:R-:W-:Y:S01]  /*0980*/  FMUL.FTZ R3, R6, R7 ;  /* 0x0000000706037220 */ /* 0x000fe20000410000 */
[----:B------:R-:W-:-:S03]  /*0990*/  FMUL.FTZ R2, R7, 0.5 ;  /* 0x3f00000007027820 */ /* 0x000fc60000410000 */
[----:B------:R-:W-:-:S04]  /*09a0*/  FFMA R0, -R3, R3, R6 ;  /* 0x0000000303007223 */ /* 0x000fc80000000106 */
[----:B------:R-:W-:-:S07]  /*09b0*/  FFMA R3, R0, R2, R3 ;  /* 0x0000000200037223 */ /* 0x000fce0000000003 */
.L_x_37:
[----:B------:R-:W-:Y:S05]  /*09c0*/  BSYNC.RECONVERGENT B0 ;  /* 0x0000000000007941 */ /* 0x000fea0003800200 */
.L_x_35:
        /* <DEDUP_REMOVED lines=12> */
.L_x_39:
[----:B------:R-:W-:Y:S05]  /*0a90*/  BSYNC.RECONVERGENT B0 ;  /* 0x0000000000007941 */ /* 0x000fea0003800200 */
.L_x_38:
        /* <DEDUP_REMOVED lines=15> */
[----:B------:R-:W-:Y:S01]  /*0b90*/  IMAD.MOV.U32 R2, RZ, RZ, R6 ;  /* 0x000000ffff027224 */ /* 0x000fe200078e0006 */
[----:B------:R-:W-:-:S07]  /*0ba0*/  MOV R0, 0xbc0 ;  /* 0x00000bc000007802 */ /* 0x000fce0000000f00 */
[----:B------:R-:W-:Y:S05]  /*0bb0*/  CALL.REL.NOINC `($__internal_0_$__cuda_sm20_sqrt_rn_f32_slowpath) ;  /* 0x0000000400087944 */ /* 0x000fea0003c00000 */
[----:B------:R-:W-:Y:S01]  /*0bc0*/  MOV R3, R21 ;  /* 0x0000001500037202 */ /* 0x000fe20000000f00 */
[----:B------:R-:W-:Y:S06]  /*0bd0*/  BRA `(.L_x_42) ;  /* 0x0000000000107947 */ /* 0x000fec0003800000 */
.L_x_41:
[----:B------:R-:W-:Y:S01]  /*0be0*/  FMUL.FTZ R3, R6, R7 ;  /* 0x0000000706037220 */ /* 0x000fe20000410000 */
[----:B------:R-:W-:-:S03]  /*0bf0*/  FMUL.FTZ R2, R7, 0.5 ;  /* 0x3f00000007027820 */ /* 0x000fc60000410000 */
[----:B------:R-:W-:-:S04]  /*0c00*/  FFMA R0, -R3, R3, R6 ;  /* 0x0000000303007223 */ /* 0x000fc80000000106 */
[----:B------:R-:W-:-:S07]  /*0c10*/  FFMA R3, R0, R2, R3 ;  /* 0x0000000200037223 */ /* 0x000fce0000000003 */
.L_x_42:
[----:B------:R-:W-:Y:S05]  /*0c20*/  BSYNC.RECONVERGENT B0 ;  /* 0x0000000000007941 */ /* 0x000fea0003800200 */
.L_x_40:
        /* <DEDUP_REMOVED lines=12> */
.L_x_44:
[----:B------:R-:W-:Y:S05]  /*0cf0*/  BSYNC.RECONVERGENT B0 ;  /* 0x0000000000007941 */ /* 0x000fea0003800200 */
.L_x_43:
[----:B------:R-:W-:-:S04]  /*0d00*/  IMAD.WIDE R14, R5, 0x4, R14 ;  /* 0x00000004050e7825 */ /* 0x000fc800078e020e */
[C---:B------:R-:W-:Y:S01]  /*0d10*/  IMAD.WIDE R2, R5.reuse, 0x4, R16 ;  /* 0x0000000405027825 */ /* 0x040fe200078e0210 */
[----:B------:R-:W2:Y:S05]  /*0d20*/  LDG.E R7, desc[UR4][R14.64] ;  /* 0x000000040e077981 */ /* 0x000eaa000c1e1900 */
[----:B------:R-:W3:Y:S01]  /*0d30*/  LDG.E.CONSTANT R2, desc[UR4][R2.64] ;  /* 0x0000000402027981 */ /* 0x000ee2000c1e9900 */
[----:B------:R-:W-:-:S05]  /*0d40*/  IMAD.WIDE R18, R5, 0x4, R18 ;  /* 0x0000000405127825 */ /* 0x000fca00078e0212 */
[----:B------:R-:W4:Y:S01]  /*0d50*/  LDG.E.CONSTANT R16, desc[UR4][R18.64] ;  /* 0x0000000412107981 */ /* 0x000f22000c1e9900 */
[----:B------:R-:W-:Y:S01]  /*0d60*/  BSSY.RECONVERGENT B0, `(.L_x_45) ;  /* 0x0000012000007945 */ /* 0x000fe20003800200 */
[----:B--2---:R-:W-:Y:S01]  /*0d70*/  FADD R7, R7, R0 ;  /* 0x0000000007077221 */ /* 0x004fe20000000000 */
[----:B---3--:R-:W-:-:S04]  /*0d80*/  FADD R6, R2, UR9 ;  /* 0x0000000902067e21 */ /* 0x008fc80008000000 */
[----:B------:R0:W-:Y:S01]  /*0d90*/  STG.E desc[UR4][R14.64], R7 ;  /* 0x000000070e007986 */ /* 0x0001e2000c101904 */
[----:B------:R-:W-:Y:S01]  /*0da0*/  VIADD R0, R6, 0xf3000000 ;  /* 0xf300000006007836 */ /* 0x000fe20000000000 */
[----:B------:R0:W1:Y:S01]  /*0db0*/  MUFU.RSQ R17, R6 ;  /* 0x0000000600117308 */ /* 0x0000620000001400 */
[----:B----4-:R-:W-:-:S03]  /*0dc0*/  FMUL R16, R16, UR8 ;  /* 0x0000000810107c20 */ /* 0x010fc60008400000 */
[----:B------:R-:W-:-:S13]  /*0dd0*/  ISETP.GT.U32.AND P0, PT, R0, 0x727fffff, PT ;  /* 0x727fffff0000780c */ /* 0x000fda0003f04070 */
[----:B01----:R-:W-:Y:S05]  /*0de0*/  @!P0 BRA `(.L_x_46) ;  /* 0x0000000000148947 */ /* 0x003fea0003800000 */
[----:B------:R-:W-:Y:S02]  /*0df0*/  MOV R2, R6 ;  /* 0x0000000600027202 */ /* 0x000fe40000000f00 */
[----:B------:R-:W-:-:S07]  /*0e00*/  MOV R0, 0xe20 ;  /* 0x00000e2000007802 */ /* 0x000fce0000000f00 */
[----:B------:R-:W-:Y:S05]  /*0e10*/  CALL.REL.NOINC `($__internal_0_$__cuda_sm20_sqrt_rn_f32_slowpath) ;  /* 0x0000000000707944 */ /* 0x000fea0003c00000 */
[----:B------:R-:W-:Y:S01]  /*0e20*/  MOV R3, R21 ;  /* 0x0000001500037202 */ /* 0x000fe20000000f00 */
[----:B------:R-:W-:Y:S06]  /*0e30*/  BRA `(.L_x_47) ;  /* 0x0000000000107947 */ /* 0x000fec0003800000 */
.L_x_46:
[----:B------:R-:W-:Y:S01]  /*0e40*/  FMUL.FTZ R3, R6, R17 ;  /* 0x0000001106037220 */ /* 0x000fe20000410000 */
[----:B------:R-:W-:-:S03]  /*0e50*/  FMUL.FTZ R2, R17, 0.5 ;  /* 0x3f00000011027820 */ /* 0x000fc60000410000 */
[----:B------:R-:W-:-:S04]  /*0e60*/  FFMA R0, -R3, R3, R6 ;  /* 0x0000000303007223 */ /* 0x000fc80000000106 */
[----:B------:R-:W-:-:S07]  /*0e70*/  FFMA R3, R0, R2, R3 ;  /* 0x0000000200037223 */ /* 0x000fce0000000003 */
.L_x_47:
[----:B------:R-:W-:Y:S05]  /*0e80*/  BSYNC.RECONVERGENT B0 ;  /* 0x0000000000007941 */ /* 0x000fea0003800200 */
.L_x_45:
        /* <DEDUP_REMOVED lines=12> */
.L_x_49:
[----:B------:R-:W-:Y:S05]  /*0f50*/  BSYNC.RECONVERGENT B0 ;  /* 0x0000000000007941 */ /* 0x000fea0003800200 */
.L_x_48:
[----:B------:R-:W-:-:S05]  /*0f60*/  IMAD.WIDE R14, R5, 0x4, R14 ;  /* 0x00000004050e7825 */ /* 0x000fca00078e020e */
[----:B------:R-:W2:Y:S01]  /*0f70*/  LDG.E R3, desc[UR4][R14.64] ;  /* 0x000000040e037981 */ /* 0x000ea2000c1e1900 */
[----:B------:R-:W-:-:S04]  /*0f80*/  LEA R4, R5, R4, 0x2 ;  /* 0x0000000405047211 */ /* 0x000fc800078e10ff */
[----:B------:R-:W-:Y:S01]  /*0f90*/  ISETP.GE.AND P0, PT, R4, UR10, PT ;  /* 0x0000000a04007c0c */ /* 0x000fe2000bf06270 */
[----:B--2---:R-:W-:-:S05]  /*0fa0*/  FADD R3, R3, R0 ;  /* 0x0000000003037221 */ /* 0x004fca0000000000 */
[----:B------:R1:W-:Y:S07]  /*0fb0*/  STG.E desc[UR4][R14.64], R3 ;  /* 0x000000030e007986 */ /* 0x0003ee000c101904 */
[----:B------:R-:W-:Y:S05]  /*0fc0*/  @!P0 BRA `(.L_x_50) ;  /* 0xfffffff400948947 */ /* 0x000fea000383ffff */
[----:B------:R-:W-:Y:S05]  /*0fd0*/  EXIT ;  /* 0x000000000000794d */ /* 0x000fea0003800000 */
        .weak           $__internal_0_$__cuda_sm20_sqrt_rn_f32_slowpath
        .type           $__internal_0_$__cuda_sm20_sqrt_rn_f32_slowpath,@function
        .size           $__internal_0_$__cuda_sm20_sqrt_rn_f32_slowpath,($__internal_1_$__cuda_sm3x_div_rn_noftz_f32_slowpath - $__internal_0_$__cuda_sm20_sqrt_rn_f32_slowpath)
$__internal_0_$__cuda_sm20_sqrt_rn_f32_slowpath:
[----:B------:R-:W-:-:S13]  /*0fe0*/  LOP3.LUT P0, RZ, R2, 0x7fffffff, RZ, 0xc0, !PT ;  /* 0x7fffffff02ff7812 */ /* 0x000fda000780c0ff */
[----:B------:R-:W-:Y:S01]  /*0ff0*/  @!P0 MOV R21, R2 ;  /* 0x0000000200158202 */ /* 0x000fe20000000f00 */
[----:B------:R-:W-:Y:S06]  /*1000*/  @!P0 BRA `(.L_x_51) ;  /* 0x0000000000408947 */ /* 0x000fec0003800000 */
[----:B------:R-:W-:-:S13]  /*1010*/  FSETP.GEU.FTZ.AND P0, PT, R2, RZ, PT ;  /* 0x000000ff0200720b */ /* 0x000fda0003f1e000 */
[----:B------:R-:W-:Y:S01]  /*1020*/  @!P0 IMAD.MOV.U32 R21, RZ, RZ, 0x7fffffff ;  /* 0x7fffffffff158424 */ /* 0x000fe200078e00ff */
[----:B------:R-:W-:Y:S06]  /*1030*/  @!P0 BRA `(.L_x_51) ;  /* 0x0000000000348947 */ /* 0x000fec0003800000 */
[----:B------:R-:W-:-:S13]  /*1040*/  FSETP.GTU.FTZ.AND P0, PT, |R2|, +INF , PT ;  /* 0x7f8000000200780b */ /* 0x000fda0003f1c200 */
[----:B------:R-:W-:Y:S01]  /*1050*/  @P0 FADD.FTZ R21, R2, 1 ;  /* 0x3f80000002150421 */ /* 0x000fe20000010000 */
[----:B------:R-:W-:Y:S06]  /*1060*/  @P0 BRA `(.L_x_51) ;  /* 0x0000000000280947 */ /* 0x000fec0003800000 */
[----:B------:R-:W-:-:S13]  /*1070*/  FSETP.NEU.FTZ.AND P0, PT, |R2|, +INF , PT ;  /* 0x7f8000000200780b */ /* 0x000fda0003f1d200 */
[----:B------:R-:W-:Y:S01]  /*1080*/  @P0 FFMA R20, R2, 1.84467440737095516160e+19, RZ ;  /* 0x5f80000002140823 */ /* 0x000fe200000000ff */
[----:B------:R-:W-:-:S03]  /*1090*/  @!P0 MOV R21, R2 ;  /* 0x0000000200158202 */ /* 0x000fc60000000f00 */
[----:B------:R-:W0:Y:S02]  /*10a0*/  @P0 MUFU.RSQ R3, R20 ;  /* 0x0000001400030308 */ /* 0x000e240000001400 */
[----:B0-----:R-:W-:Y:S01]  /*10b0*/  @P0 FMUL.FTZ R7, R20, R3 ;  /* 0x0000000314070220 */ /* 0x001fe20000410000 */
[----:B------:R-:W-:-:S03]  /*10c0*/  @P0 FMUL.FTZ R3, R3, 0.5 ;  /* 0x3f00000003030820 */ /* 0x000fc60000410000 */
[----:B------:R-:W-:-:S04]  /*10d0*/  @P0 FADD.FTZ R6, -R7, -RZ ;  /* 0x800000ff07060221 */ /* 0x000fc80000010100 */
[----:B------:R-:W-:-:S04]  /*10e0*/  @P0 FFMA R6, R7, R6, R20 ;  /* 0x0000000607060223 */ /* 0x000fc80000000014 */
[----:B------:R-:W-:-:S04]  /*10f0*/  @P0 FFMA R3, R6, R3, R7 ;  /* 0x0000000306030223 */ /* 0x000fc80000000007 */
[----:B------:R-:W-:-:S07]  /*1100*/  @P0 FMUL.FTZ R21, R3, 2.3283064365386962891e-10 ;  /* 0x2f80000003150820 */ /* 0x000fce0000410000 */
.L_x_51:
[----:B------:R-:W-:Y:S01]  /*1110*/  HFMA2 R3, -RZ, RZ, 0, 0 ;  /* 0x00000000ff037431 */ /* 0x000fe200000001ff */
[----:B------:R-:W-:-:S04]  /*1120*/  MOV R2, R0 ;  /* 0x0000000000027202 */ /* 0x000fc80000000f00 */
[----:B------:R-:W-:Y:S05]  /*1130*/  RET.REL.NODEC R2 `(_Z16addScaledDivSqrtifPKfS0_fPf) ;  /* 0xffffffec02b07950 */ /* 0x000fea0003c3ffff */
        .weak           $__internal_1_$__cuda_sm3x_div_rn_noftz_f32_slowpath
        .type           $__internal_1_$__cuda_sm3x_div_rn_noftz_f32_slowpath,@function
        .size           $__internal_1_$__cuda_sm3x_div_rn_noftz_f32_slowpath,(.L_x_369 - $__internal_1_$__cuda_sm3x_div_rn_noftz_f32_slowpath)
$__internal_1_$__cuda_sm3x_div_rn_noftz_f32_slowpath:
[----:B------:R-:W-:Y:S01]  /*1140*/  SHF.R.U32.HI R2, RZ, 0x17, R3 ;  /* 0x00000017ff027819 */ /* 0x000fe20000011603 */
[----:B------:R-:W-:Y:S01]  /*1150*/  BSSY.RECONVERGENT B2, `(.L_x_52) ;  /* 0x0000062000027945 */ /* 0x000fe20003800200 */
[----:B------:R-:W-:Y:S02]  /*1160*/  SHF.R.U32.HI R22, RZ, 0x17, R0 ;  /* 0x00000017ff167819 */ /* 0x000fe40000011600 */
[----:B------:R-:W-:Y:S02]  /*1170*/  LOP3.LUT R2, R2, 0xff, RZ, 0xc0, !PT ;  /* 0x000000ff02027812 */ /* 0x000fe400078ec0ff */
[----:B------:R-:W-:-:S03]  /*1180*/  LOP3.LUT R22, R22, 0xff, RZ, 0xc0, !PT ;  /* 0x000000ff16167812 */ /* 0x000fc600078ec0ff */
[----:B------:R-:W-:Y:S01]  /*1190*/  VIADD R21, R2, 0xffffffff ;  /* 0xffffffff02157836 */ /* 0x000fe20000000000 */
[----:B------:R-:W-:-:S04]  /*11a0*/  IADD3 R20, PT, PT, R22, -0x1, RZ ;  /* 0xffffffff16147810 */ /* 0x000fc80007ffe0ff */
[----:B------:R-:W-:-:S04]  /*11b0*/  ISETP.GT.U32.AND P0, PT, R21, 0xfd, PT ;  /* 0x000000fd1500780c */ /* 0x000fc80003f04070 */
[----:B------:R-:W-:-:S13]  /*11c0*/  ISETP.GT.U32.OR P0, PT, R20, 0xfd, P0 ;  /* 0x000000fd1400780c */ /* 0x000fda0000704470 */
[----:B------:R-:W-:Y:S01]  /*11d0*/  @!P0 MOV R7, RZ ;  /* 0x000000ff00078202 */ /* 0x000fe20000000f00 */
[----:B------:R-:W-:Y:S06]  /*11e0*/  @!P0 BRA `(.L_x_53) ;  /* 0x00000000005c8947 */ /* 0x000fec0003800000 */
[----:B------:R-:W-:Y:S02]  /*11f0*/  FSETP.GTU.FTZ.AND P0, PT, |R0|, +INF , PT ;  /* 0x7f8000000000780b */ /* 0x000fe40003f1c200 */
[----:B------:R-:W-:-:S04]  /*1200*/  FSETP.GTU.FTZ.AND P1, PT, |R3|, +INF , PT ;  /* 0x7f8000000300780b */ /* 0x000fc80003f3c200 */
[----:B------:R-:W-:-:S13]  /*1210*/  PLOP3.LUT P0, PT, P0, P1, PT, 0xf8, 0x8f ;  /* 0x00000000008f781c */ /* 0x000fda0000703f70 */
[----:B------:R-:W-:Y:S05]  /*1220*/  @P0 BRA `(.L_x_54) ;  /* 0x00000004004c0947 */ /* 0x000fea0003800000 */
[----:B------:R-:W-:-:S13]  /*1230*/  LOP3.LUT P0, RZ, R3, 0x7fffffff, R0, 0xc8, !PT ;  /* 0x7fffffff03ff7812 */ /* 0x000fda000780c800 */
[----:B------:R-:W-:Y:S05]  /*1240*/  @!P0 BRA `(.L_x_55) ;  /* 0x00000004003c8947 */ /* 0x000fea0003800000 */
[C---:B------:R-:W-:Y:S02]  /*1250*/  FSETP.NEU.FTZ.AND P3, PT, |R0|.reuse, +INF , PT ;  /* 0x7f8000000000780b */ /* 0x040fe40003f7d200 */
[----:B------:R-:W-:Y:S02]  /*1260*/  FSETP.NEU.FTZ.AND P1, PT, |R3|, +INF , PT ;  /* 0x7f8000000300780b */ /* 0x000fe40003f3d200 */
[----:B------:R-:W-:-:S11]  /*1270*/  FSETP.NEU.FTZ.AND P0, PT, |R0|, +INF , PT ;  /* 0x7f8000000000780b */ /* 0x000fd60003f1d200 */
[----:B------:R-:W-:Y:S05]  /*1280*/  @!P1 BRA !P3, `(.L_x_55) ;  /* 0x00000004002c9947 */ /* 0x000fea0005800000 */
[----:B------:R-:W-:-:S04]  /*1290*/  LOP3.LUT P3, RZ, R0, 0x7fffffff, RZ, 0xc0, !PT ;  /* 0x7fffffff00ff7812 */ /* 0x000fc8000786c0ff */
[----:B------:R-:W-:-:S13]  /*12a0*/  PLOP3.LUT P1, PT, P1, P3, PT, 0x2f, 0xf2 ;  /* 0x0000000000f2781c */ /* 0x000fda0000f26577 */
[----:B------:R-:W-:Y:S05]  /*12b0*/  @P1 BRA `(.L_x_56) ;  /* 0x0000000400181947 */ /* 0x000fea0003800000 */
[----:B------:R-:W-:-:S04]  /*12c0*/  LOP3.LUT P1, RZ, R3, 0x7fffffff, RZ, 0xc0, !PT ;  /* 0x7fffffff03ff7812 */ /* 0x000fc8000782c0ff */
[----:B------:R-:W-:-:S13]  /*12d0*/  PLOP3.LUT P0, PT, P0, P1, PT, 0x2f, 0xf2 ;  /* 0x0000000000f2781c */ /* 0x000fda0000702577 */
[----:B------:R-:W-:Y:S05]  /*12e0*/  @P0 BRA `(.L_x_57) ;  /* 0x0000000400000947 */ /* 0x000fea0003800000 */
[----:B------:R-:W-:Y:S02]  /*12f0*/  ISETP.GE.AND P0, PT, R20, RZ, PT ;  /* 0x000000ff1400720c */ /* 0x000fe40003f06270 */
[----:B------:R-:W-:-:S11]  /*1300*/  ISETP.GE.AND P1, PT, R21, RZ, PT ;  /* 0x000000ff1500720c */ /* 0x000fd60003f26270 */
[----:B------:R-:W-:Y:S01]  /*1310*/  @P0 MOV R7, RZ ;  /* 0x000000ff00070202 */ /* 0x000fe20000000f00 */
[----:B------:R-:W-:Y:S02]  /*1320*/  @!P0 IMAD.MOV.U32 R7, RZ, RZ, -0x40 ;  /* 0xffffffc0ff078424 */ /* 0x000fe400078e00ff */
[----:B------:R-:W-:Y:S01]  /*1330*/  @!P0 FFMA R0, R0, 1.84467440737095516160e+19, RZ ;  /* 0x5f80000000008823 */ /* 0x000fe200000000ff */
[----:B------:R-:W-:Y:S02]  /*1340*/  @!P1 FFMA R3, R3, 1.84467440737095516160e+19, RZ ;  /* 0x5f80000003039823 */ /* 0x000fe400000000ff */
[----:B------:R-:W-:-:S07]  /*1350*/  @!P1 IADD3 R7, PT, PT, R7, 0x40, RZ ;  /* 0x0000004007079810 */ /* 0x000fce0007ffe0ff */
.L_x_53:
[----:B------:R-:W-:Y:S01]  /*1360*/  LEA R24, R2, 0xc0800000, 0x17 ;  /* 0xc080000002187811 */ /* 0x000fe200078eb8ff */
[----:B------:R-:W-:Y:S01]  /*1370*/  BSSY.RECONVERGENT B3, `(.L_x_58) ;  /* 0x0000036000037945 */ /* 0x000fe20003800200 */
[----:B------:R-:W-:Y:S02]  /*1380*/  IADD3 R21, PT, PT, R22, -0x7f, RZ ;  /* 0xffffff8116157810 */ /* 0x000fe40007ffe0ff */
[----:B------:R-:W-:-:S03]  /*1390*/  IADD3 R24, PT, PT, -R24, R3, RZ ;  /* 0x0000000318187210 */ /* 0x000fc60007ffe1ff */
[----:B------:R-:W-:Y:S01]  /*13a0*/  IMAD R0, R21, -0x800000, R0 ;  /* 0xff80000015007824 */ /* 0x000fe200078e0200 */
[----:B------:R-:W0:Y:S01]  /*13b0*/  MUFU.RCP R20, R24 ;  /* 0x0000001800147308 */ /* 0x000e220000001000 */
[----:B------:R-:W-:-:S04]  /*13c0*/  FADD.FTZ R3, -R24, -RZ ;  /* 0x800000ff18037221 */ /* 0x000fc80000010100 */
[----:B0-----:R-:W-:-:S04]  /*13d0*/  FFMA R23, R20, R3, 1 ;  /* 0x3f80000014177423 */ /* 0x001fc80000000003 */
[----:B------:R-:W-:-:S04]  /*13e0*/  FFMA R23, R20, R23, R20 ;  /* 0x0000001714177223 */ /* 0x000fc80000000014 */
[----:B------:R-:W-:-:S04]  /*13f0*/  FFMA R20, R0, R23, RZ ;  /* 0x0000001700147223 */ /* 0x000fc800000000ff */
[----:B------:R-:W-:-:S04]  /*1400*/  FFMA R22, R3, R20, R0 ;  /* 0x0000001403167223 */ /* 0x000fc80000000000 */
[----:B------:R-:W-:Y:S01]  /*1410*/  FFMA R22, R23, R22, R20 ;  /* 0x0000001617167223 */ /* 0x000fe20000000014 */
[----:B------:R-:W-:-:S03]  /*1420*/  IADD3 R20, PT, PT, R21, 0x7f, -R2 ;  /* 0x0000007f15147810 */ /* 0x000fc60007ffe802 */
[----:B------:R-:W-:Y:S02]  /*1430*/  FFMA R3, R3, R22, R0 ;  /* 0x0000001603037223 */ /* 0x000fe40000000000 */
[----:B------:R-:W-:Y:S02]  /*1440*/  IMAD.IADD R7, R20, 0x1, R7 ;  /* 0x0000000114077824 */ /* 0x000fe400078e0207 */
[----:B------:R-:W-:-:S05]  /*1450*/  FFMA R0, R23, R3, R22 ;  /* 0x0000000317007223 */ /* 0x000fca0000000016 */
[----:B------:R-:W-:-:S04]  /*1460*/  SHF.R.U32.HI R2, RZ, 0x17, R0 ;  /* 0x00000017ff027819 */ /* 0x000fc80000011600 */
[----:B------:R-:W-:-:S04]  /*1470*/  LOP3.LUT R2, R2, 0xff, RZ, 0xc0, !PT ;  /* 0x000000ff02027812 */ /* 0x000fc800078ec0ff */
[----:B------:R-:W-:-:S04]  /*1480*/  IADD3 R2, PT, PT, R2, R7, RZ ;  /* 0x0000000702027210 */ /* 0x000fc80007ffe0ff */
[----:B------:R-:W-:-:S04]  /*1490*/  IADD3 R20, PT, PT, R2, -0x1, RZ ;  /* 0xffffffff02147810 */ /* 0x000fc80007ffe0ff */
[----:B------:R-:W-:-:S13]  /*14a0*/  ISETP.GE.U32.AND P0, PT, R20, 0xfe, PT ;  /* 0x000000fe1400780c */ /* 0x000fda0003f06070 */
[----:B------:R-:W-:Y:S05]  /*14b0*/  @!P0 BRA `(.L_x_59) ;  /* 0x0000000000808947 */ /* 0x000fea0003800000 */
[----:B------:R-:W-:-:S13]  /*14c0*/  ISETP.GT.AND P0, PT, R2, 0xfe, PT ;  /* 0x000000fe0200780c */ /* 0x000fda0003f04270 */
[----:B------:R-:W-:Y:S05]  /*14d0*/  @P0 BRA `(.L_x_60) ;  /* 0x00000000006c0947 */ /* 0x000fea0003800000 */
[----:B------:R-:W-:-:S13]  /*14e0*/  ISETP.GE.AND P0, PT, R2, 0x1, PT ;  /* 0x000000010200780c */ /* 0x000fda0003f06270 */
[----:B------:R-:W-:Y:S05]  /*14f0*/  @P0 BRA `(.L_x_61) ;  /* 0x0000000000740947 */ /* 0x000fea0003800000 */
[----:B------:R-:W-:Y:S02]  /*1500*/  ISETP.GE.AND P0, PT, R2, -0x18, PT ;  /* 0xffffffe80200780c */ /* 0x000fe40003f06270 */
[----:B------:R-:W-:-:S11]  /*1510*/  LOP3.LUT R0, R0, 0x80000000, RZ, 0xc0, !PT ;  /* 0x8000000000007812 */ /* 0x000fd600078ec0ff */
[----:B------:R-:W-:Y:S05]  /*1520*/  @!P0 BRA `(.L_x_61) ;  /* 0x0000000000688947 */ /* 0x000fea0003800000 */
[CCC-:B------:R-:W-:Y:S01]  /*1530*/  FFMA.RZ R7, R23.reuse, R3.reuse, R22.reuse ;  /* 0x0000000317077223 */ /* 0x1c0fe2000000c016 */
[CCC-:B------:R-:W-:Y:S01]  /*1540*/  FFMA.RP R20, R23.reuse, R3.reuse, R22.reuse ;  /* 0x0000000317147223 */ /* 0x1c0fe20000008016 */
[----:B------:R-:W-:Y:S01]  /*1550*/  FFMA.RM R23, R23, R3, R22 ;  /* 0x0000000317177223 */ /* 0x000fe20000004016 */
[C---:B------:R-:W-:Y:S02]  /*1560*/  IADD3 R3, PT, PT, R2.reuse, 0x20, RZ ;  /* 0x0000002002037810 */ /* 0x040fe40007ffe0ff */
[----:B------:R-:W-:Y:S02]  /*1570*/  LOP3.LUT R7, R7, 0x7fffff, RZ, 0xc0, !PT ;  /* 0x007fffff07077812 */ /* 0x000fe400078ec0ff */
[C---:B------:R-:W-:Y:S02]  /*1580*/  ISETP.NE.AND P3, PT, R2.reuse, RZ, PT ;  /* 0x000000ff0200720c */ /* 0x040fe40003f65270 */
[----:B------:R-:W-:Y:S02]  /*1590*/  LOP3.LUT R22, R7, 0x800000, RZ, 0xfc, !PT ;  /* 0x0080000007167812 */ /* 0x000fe400078efcff */
[----:B------:R-:W-:Y:S01]  /*15a0*/  ISETP.NE.AND P1, PT, R2, RZ, PT ;  /* 0x000000ff0200720c */ /* 0x000fe20003f25270 */
[----:B------:R-:W-:Y:S01]  /*15b0*/  IMAD.MOV R2, RZ, RZ, -R2 ;  /* 0x000000ffff027224 */ /* 0x000fe200078e0a02 */
[----:B------:R-:W-:-:S02]  /*15c0*/  SHF.L.U32 R3, R22, R3, RZ ;  /* 0x0000000316037219 */ /* 0x000fc400000006ff */
[----:B------:R-:W-:Y:S02]  /*15d0*/  FSETP.NEU.FTZ.AND P0, PT, R20, R23, PT ;  /* 0x000000171400720b */ /* 0x000fe40003f1d000 */
[----:B------:R-:W-:Y:S02]  /*15e0*/  SEL R7, R2, RZ, P3 ;  /* 0x000000ff02077207 */ /* 0x000fe40001800000 */
[----:B------:R-:W-:Y:S02]  /*15f0*/  ISETP.NE.AND P1, PT, R3, RZ, P1 ;  /* 0x000000ff0300720c */ /* 0x000fe40000f25270 */
[----:B------:R-:W-:Y:S02]  /*1600*/  SHF.R.U32.HI R7, RZ, R7, R22 ;  /* 0x00000007ff077219 */ /* 0x000fe40000011616 */
[----:B------:R-:W-:Y:S02]  /*1610*/  PLOP3.LUT P0, PT, P0, P1, PT, 0xf8, 0x8f ;  /* 0x00000000008f781c */ /* 0x000fe40000703f70 */
[----:B------:R-:W-:-:S02]  /*1620*/  SHF.R.U32.HI R3, RZ, 0x1, R7 ;  /* 0x00000001ff037819 */ /* 0x000fc40000011607 */
[----:B------:R-:W-:-:S04]  /*1630*/  SEL R2, RZ, 0x1, !P0 ;  /* 0x00000001ff027807 */ /* 0x000fc80004000000 */
[----:B------:R-:W-:-:S04]  /*1640*/  LOP3.LUT R2, R2, 0x1, R3, 0xf8, !PT ;  /* 0x0000000102027812 */ /* 0x000fc800078ef803 */
[----:B------:R-:W-:-:S04]  /*1650*/  LOP3.LUT R2, R2, R7, RZ, 0xc0, !PT ;  /* 0x0000000702027212 */ /* 0x000fc800078ec0ff */
[----:B------:R-:W-:-:S04]  /*1660*/  IADD3 R3, PT, PT, R3, R2, RZ ;  /* 0x0000000203037210 */ /* 0x000fc80007ffe0ff */
[----:B------:R-:W-:Y:S01]  /*1670*/  LOP3.LUT R0, R3, R0, RZ, 0xfc, !PT ;  /* 0x0000000003007212 */ /* 0x000fe200078efcff */
[----:B------:R-:W-:Y:S06]  /*1680*/  BRA `(.L_x_61) ;  /* 0x0000000000107947 */ /* 0x000fec0003800000 */
.L_x_60:
[----:B------:R-:W-:-:S04]  /*1690*/  LOP3.LUT R0, R0, 0x80000000, RZ, 0xc0, !PT ;  /* 0x8000000000007812 */ /* 0x000fc800078ec0ff */
[----:B------:R-:W-:Y:S01]  /*16a0*/  LOP3.LUT R0, R0, 0x7f800000, RZ, 0xfc, !PT ;  /* 0x7f80000000007812 */ /* 0x000fe200078efcff */
[----:B------:R-:W-:Y:S06]  /*16b0*/  BRA `(.L_x_61) ;  /* 0x0000000000047947 */ /* 0x000fec0003800000 */
.L_x_59:
[----:B------:R-:W-:-:S07]  /*16c0*/  LEA R0, R7, R0, 0x17 ;  /* 0x0000000007007211 */ /* 0x000fce00078eb8ff */
.L_x_61:
[----:B------:R-:W-:Y:S05]  /*16d0*/  BSYNC.RECONVERGENT B3 ;  /* 0x0000000000037941 */ /* 0x000fea0003800200 */
.L_x_58:
[----:B------:R-:W-:Y:S05]  /*16e0*/  BRA `(.L_x_62) ;  /* 0x0000000000207947 */ /* 0x000fea0003800000 */
.L_x_57:
[----:B------:R-:W-:-:S04]  /*16f0*/  LOP3.LUT R0, R3, 0x80000000, R0, 0x48, !PT ;  /* 0x8000000003007812 */ /* 0x000fc800078e4800 */
[----:B------:R-:W-:Y:S01]  /*1700*/  LOP3.LUT R0, R0, 0x7f800000, RZ, 0xfc, !PT ;  /* 0x7f80000000007812 */ /* 0x000fe200078efcff */
[----:B------:R-:W-:Y:S06]  /*1710*/  BRA `(.L_x_62) ;  /* 0x0000000000147947 */ /* 0x000fec0003800000 */
.L_x_56:
[----:B------:R-:W-:Y:S01]  /*1720*/  LOP3.LUT R0, R3, 0x80000000, R0, 0x48, !PT ;  /* 0x8000000003007812 */ /* 0x000fe200078e4800 */
[----:B------:R-:W-:Y:S06]  /*1730*/  BRA `(.L_x_62) ;  /* 0x00000000000c7947 */ /* 0x000fec0003800000 */
.L_x_55:
[----:B------:R-:W0:Y:S01]  /*1740*/  MUFU.RSQ R0, -QNAN ;  /* 0xffc0000000007908 */ /* 0x000e220000001400 */
[----:B------:R-:W-:Y:S05]  /*1750*/  BRA `(.L_x_62) ;  /* 0x0000000000047947 */ /* 0x000fea0003800000 */
.L_x_54:
[----:B------:R-:W-:-:S07]  /*1760*/  FADD.FTZ R0, R0, R3 ;  /* 0x0000000300007221 */ /* 0x000fce0000010000 */
.L_x_62:
[----:B------:R-:W-:Y:S05]  /*1770*/  BSYNC.RECONVERGENT B2 ;  /* 0x0000000000027941 */ /* 0x000fea0003800200 */
.L_x_52:
[----:B------:R-:W-:-:S04]  /*1780*/  HFMA2 R7, -RZ, RZ, 0, 0 ;  /* 0x00000000ff077431 */ /* 0x000fc800000001ff */
[----:B0-----:R-:W-:Y:S05]  /*1790*/  RET.REL.NODEC R6 `(_Z16addScaledDivSqrtifPKfS0_fPf) ;  /* 0xffffffe806187950 */ /* 0x001fea0003c3ffff */
.L_x_63:
        /* <DEDUP_REMOVED lines=14> */
.L_x_369:


//--------------------- .text._Z27addRepeatAlongColDerivativeiPKfiiPf --------------------------
	.section	.text._Z27addRepeatAlongColDerivativeiPKfiiPf,"ax",@progbits
	.align	128
        .global         _Z27addRepeatAlongColDerivativeiPKfiiPf
        .type           _Z27addRepeatAlongColDerivativeiPKfiiPf,@function
        .size           _Z27addRepeatAlongColDerivativeiPKfiiPf,(.L_x_379 - _Z27addRepeatAlongColDerivativeiPKfiiPf)
        .other          _Z27addRepeatAlongColDerivativeiPKfiiPf,@"STO_CUDA_ENTRY STV_DEFAULT"
_Z27addRepeatAlongColDerivativeiPKfiiPf:
.text._Z27addRepeatAlongColDerivativeiPKfiiPf:
[----:B------:R-:W-:Y:S08]  /*0000*/  LDC R1, c[0x0][0x37c] ;  /* 0x0000df00ff017b82 */ /* 0x000ff00000000800 */
[----:B------:R-:W0:Y:S01]  /*0010*/  LDC R0, c[0x0][0x380] ;  /* 0x0000e000ff007b82 */ /* 0x000e220000000800 */
[----:B------:R-:W1:Y:S07]  /*0020*/  LDCU UR6, c[0x0][0x360] ;  /* 0x00006c00ff0677ac */ /* 0x000e6e0008000800 */
[----:B------:R-:W1:Y:S01]  /*0030*/  LDC R13, c[0x0][0x370] ;  /* 0x0000dc00ff0d7b82 */ /* 0x000e620000000800 */
[----:B0-----:R-:W-:-:S02]  /*0040*/  ISETP.GE.AND P0, PT, R0, 0x1, PT ;  /* 0x000000010000780c */ /* 0x001fc40003f06270 */
[----:B------:R-:W0:Y:S01]  /*0050*/  S2R R0, SR_CTAID.X ;  /* 0x0000000000007919 */ /* 0x000e220000002500 */
[----:B-1----:R-:W-:-:S10]  /*0060*/  IMAD R13, R13, UR6, RZ ;  /* 0x000000060d0d7c24 */ /* 0x002fd4000f8e02ff */
[----:B------:R-:W-:Y:S05]  /*0070*/  @!P0 EXIT ;  /* 0x000000000000894d */ /* 0x000fea0003800000 */
[----:B------:R-:W1:Y:S01]  /*0080*/  I2F.U32.RP R4, R13 ;  /* 0x0000000d00047306 */ /* 0x000e620000209000 */
[----:B------:R-:W0:Y:S01]  /*0090*/  S2R R5, SR_TID.X ;  /* 0x0000000000057919 */ /* 0x000e220000002100 */
[----:B------:R-:W2:Y:S01]  /*00a0*/  LDCU.64 UR4, c[0x0][0x390] ;  /* 0x00007200ff0477ac */ /* 0x000ea20008000a00 */
[----:B------:R-:W-:Y:S02]  /*00b0*/  IADD3 R7, PT, PT, RZ, -R13, RZ ;  /* 0x8000000dff077210 */ /* 0x000fe40007ffe0ff */
[----:B------:R-:W-:-:S03]  /*00c0*/  ISETP.NE.U32.AND P2, PT, R13, RZ, PT ;  /* 0x000000ff0d00720c */ /* 0x000fc60003f45070 */
[----:B-1----:R-:W1:Y:S01]  /*00d0*/  MUFU.RCP R4, R4 ;  /* 0x0000000400047308 */ /* 0x002e620000001000 */
[----:B--2---:R-:W-:-:S03]  /*00e0*/  UIMAD UR5, UR5, UR4, URZ ;  /* 0x00000004050572a4 */ /* 0x004fc6000f8e02ff */
[----:B------:R-:W-:Y:S01]  /*00f0*/  UMOV UR4, URZ ;  /* 0x000000ff00047c82 */ /* 0x000fe20008000000 */
[----:B-1----:R-:W-:Y:S01]  /*0100*/  IADD3 R2, PT, PT, R4, 0xffffffe, RZ ;  /* 0x0ffffffe04027810 */ /* 0x002fe20007ffe0ff */
[----:B0-----:R-:W-:Y:S01]  /*0110*/  IMAD R0, R0, UR6, R5 ;  /* 0x0000000600007c24 */ /* 0x001fe2000f8e0205 */
[----:B------:R-:W0:Y:S02]  /*0120*/  LDCU.64 UR6, c[0x0][0x358] ;  /* 0x00006b00ff0677ac */ /* 0x000e240008000a00 */
[----:B------:R1:W2:Y:S02]  /*0130*/  F2I.FTZ.U32.TRUNC.NTZ R3, R2 ;  /* 0x0000000200037305 */ /* 0x0002a4000021f000 */
[----:B------:R-:W-:-:S04]  /*0140*/  IADD3 R12, PT, PT, R13, R0, RZ ;  /* 0x000000000d0c7210 */ /* 0x000fc80007ffe0ff */
[C---:B------:R-:W-:Y:S02]  /*0150*/  ISETP.GE.AND P0, PT, R12.reuse, UR5, PT ;  /* 0x000000050c007c0c */ /* 0x040fe4000bf06270 */
[----:B------:R-:W-:Y:S01]  /*0160*/  VIMNMX R5, PT, PT, R12, UR5, !PT ;  /* 0x000000050c057c48 */ /* 0x000fe2000ffe0100 */
[----:B-1----:R-:W-:Y:S01]  /*0170*/  HFMA2 R2, -RZ, RZ, 0, 0 ;  /* 0x00000000ff027431 */ /* 0x002fe200000001ff */
[----:B------:R-:W-:Y:S02]  /*0180*/  SEL R15, RZ, 0x1, P0 ;  /* 0x00000001ff0f7807 */ /* 0x000fe40000000000 */
[----:B------:R-:W-:Y:S01]  /*0190*/  IADD3 R14, PT, PT, R13, R12, RZ ;  /* 0x0000000c0d0e7210 */ /* 0x000fe20007ffe0ff */
[----:B--2---:R-:W-:-:S03]  /*01a0*/  IMAD R7, R7, R3, RZ ;  /* 0x0000000307077224 */ /* 0x004fc600078e02ff */
[----:B------:R-:W-:Y:S01]  /*01b0*/  IADD3 R24, PT, PT, R13, R14, RZ ;  /* 0x0000000e0d187210 */ /* 0x000fe20007ffe0ff */
[----:B------:R-:W-:Y:S01]  /*01c0*/  IMAD.HI.U32 R3, R3, R7, R2 ;  /* 0x0000000703037227 */ /* 0x000fe200078e0002 */
[----:B------:R-:W-:-:S05]  /*01d0*/  IADD3 R2, PT, PT, R5, -R12, -R15 ;  /* 0x8000000c05027210 */ /* 0x000fca0007ffe80f */
[----:B------:R-:W-:-:S05]  /*01e0*/  IMAD.HI.U32 R6, R3, R2, RZ ;  /* 0x0000000203067227 */ /* 0x000fca00078e00ff */
[----:B------:R-:W-:-:S05]  /*01f0*/  IADD3 R4, PT, PT, -R6, RZ, RZ ;  /* 0x000000ff06047210 */ /* 0x000fca0007ffe1ff */
[----:B------:R-:W-:Y:S02]  /*0200*/  IMAD R4, R13, R4, R2 ;  /* 0x000000040d047224 */ /* 0x000fe400078e0202 */
[----:B------:R-:W1:Y:S03]  /*0210*/  LDC.64 R2, c[0x0][0x398] ;  /* 0x0000e600ff027b82 */ /* 0x000e660000000a00 */
[----:B------:R-:W-:-:S13]  /*0220*/  ISETP.GE.U32.AND P0, PT, R4, R13, PT ;  /* 0x0000000d0400720c */ /* 0x000fda0003f06070 */
[----:B------:R-:W-:Y:S01]  /*0230*/  @P0 IMAD.IADD R4, R4, 0x1, -R13 ;  /* 0x0000000104040824 */ /* 0x000fe200078e0a0d */
[----:B------:R-:W-:-:S04]  /*0240*/  @P0 IADD3 R6, PT, PT, R6, 0x1, RZ ;  /* 0x0000000106060810 */ /* 0x000fc80007ffe0ff */
[----:B------:R-:W-:Y:S01]  /*0250*/  ISETP.GE.U32.AND P1, PT, R4, R13, PT ;  /* 0x0000000d0400720c */ /* 0x000fe20003f26070 */
[----:B-1----:R-:W-:-:S04]  /*0260*/  IMAD.WIDE R2, R0, 0x4, R2 ;  /* 0x0000000400027825 */ /* 0x002fc800078e0202 */
[----:B------:R-:W-:-:S08]  /*0270*/  IMAD.WIDE R4, R13, 0x4, R2 ;  /* 0x000000040d047825 */ /* 0x000fd000078e0202 */
[----:B------:R-:W-:Y:S02]  /*0280*/  @P1 IADD3 R6, PT, PT, R6, 0x1, RZ ;  /* 0x0000000106061810 */ /* 0x000fe40007ffe0ff */
[----:B------:R-:W-:-:S05]  /*0290*/  @!P2 LOP3.LUT R6, RZ, R13, RZ, 0x33, !PT ;  /* 0x0000000dff06a212 */ /* 0x000fca00078e33ff */
[----:B------:R-:W-:Y:S02]  /*02a0*/  IMAD.IADD R15, R15, 0x1, R6 ;  /* 0x000000010f0f7824 */ /* 0x000fe400078e0206 */
[----:B0-----:R-:W-:-:S07]  /*02b0*/  IMAD.WIDE R6, R13, 0x4, R4 ;  /* 0x000000040d067825 */ /* 0x001fce00078e0204 */
.L_x_69:
[----:B0-----:R-:W0:Y:S01]  /*02c0*/  LDCU UR8, c[0x0][0x380] ;  /* 0x00007000ff0877ac */ /* 0x001e220008000800 */
[----:B------:R-:W-:Y:S01]  /*02d0*/  ISETP.GE.AND P0, PT, R0, UR5, PT ;  /* 0x0000000500007c0c */ /* 0x000fe2000bf06270 */
[----:B------:R-:W-:Y:S01]  /*02e0*/  BSSY.RECONVERGENT B0, `(.L_x_64) ;  /* 0x0000043000007945 */ /* 0x000fe20003800200 */
[----:B------:R-:W-:Y:S01]  /*02f0*/  MOV R17, UR4 ;  /* 0x0000000400117c02 */ /* 0x000fe20008000f00 */
[----:B------:R-:W-:-:S04]  /*0300*/  UIADD3 UR4, UPT, UPT, UR4, 0x1, URZ ;  /* 0x0000000104047890 */ /* 0x000fc8000fffe0ff */
[----:B0-----:R-:W-:-:S06]  /*0310*/  UISETP.NE.AND UP0, UPT, UR4, UR8, UPT ;  /* 0x000000080400728c */ /* 0x001fcc000bf05270 */
[----:B-1-3--:R-:W-:Y:S05]  /*0320*/  @P0 BRA `(.L_x_65) ;  /* 0x0000000000f80947 */ /* 0x00afea0003800000 */
[C---:B------:R-:W-:Y:S01]  /*0330*/  LOP3.LUT R18, R15.reuse, 0x3, RZ, 0xc0, !PT ;  /* 0x000000030f127812 */ /* 0x040fe200078ec0ff */
[----:B------:R-:W-:Y:S01]  /*0340*/  BSSY.RECONVERGENT B1, `(.L_x_66) ;  /* 0x000001d000017945 */ /* 0x000fe20003800200 */
[----:B------:R-:W-:Y:S01]  /*0350*/  ISETP.GE.U32.AND P0, PT, R15, 0x3, PT ;  /* 0x000000030f00780c */ /* 0x000fe20003f06070 */
[----:B------:R-:W-:Y:S01]  /*0360*/  IMAD R17, R17, UR5, RZ ;  /* 0x0000000511117c24 */ /* 0x000fe2000f8e02ff */
[----:B------:R-:W-:Y:S02]  /*0370*/  ISETP.NE.AND P1, PT, R18, 0x3, PT ;  /* 0x000000031200780c */ /* 0x000fe40003f25270 */
[----:B------:R-:W-:-:S11]  /*0380*/  MOV R16, R0 ;  /* 0x0000000000107202 */ /* 0x000fd60000000f00 */
[----:B------:R-:W-:Y:S05]  /*0390*/  @!P1 BRA `(.L_x_67) ;  /* 0x00000000005c9947 */ /* 0x000fea0003800000 */
[----:B------:R-:W0:Y:S01]  /*03a0*/  LDC.64 R8, c[0x0][0x388] ;  /* 0x0000e200ff087b82 */ /* 0x000e220000000a00 */
[----:B------:R-:W-:-:S05]  /*03b0*/  IADD3 R11, PT, PT, R0, R17, RZ ;  /* 0x00000011000b7210 */ /* 0x000fca0007ffe0ff */
[----:B0-----:R-:W-:Y:S02]  /*03c0*/  IMAD.WIDE R8, R11, 0x4, R8 ;  /* 0x000000040b087825 */ /* 0x001fe400078e0208 */
[----:B------:R-:W2:Y:S04]  /*03d0*/  LDG.E R11, desc[UR6][R2.64] ;  /* 0x00000006020b7981 */ /* 0x000ea8000c1e1900 */
[----:B------:R-:W2:Y:S01]  /*03e0*/  LDG.E.CONSTANT R10, desc[UR6][R8.64] ;  /* 0x00000006080a7981 */ /* 0x000ea2000c1e9900 */
[----:B------:R-:W-:Y:S01]  /*03f0*/  ISETP.NE.AND P1, PT, R18, RZ, PT ;  /* 0x000000ff1200720c */ /* 0x000fe20003f25270 */
[----:B------:R-:W-:Y:S02]  /*0400*/  IMAD.MOV.U32 R16, RZ, RZ, R12 ;  /* 0x000000ffff107224 */ /* 0x000fe400078e000c */
[----:B--2---:R-:W-:-:S05]  /*0410*/  FADD R11, R10, R11 ;  /* 0x0000000b0a0b7221 */ /* 0x004fca0000000000 */
[----:B------:R0:W-:Y:S05]  /*0420*/  STG.E desc[UR6][R2.64], R11 ;  /* 0x0000000b02007986 */ /* 0x0001ea000c101906 */
[----:B------:R-:W-:Y:S05]  /*0430*/  @!P1 BRA `(.L_x_67) ;  /* 0x0000000000349947 */ /* 0x000fea0003800000 */
[----:B0-----:R-:W-:Y:S01]  /*0440*/  IMAD.WIDE R10, R13, 0x4, R8 ;  /* 0x000000040d0a7825 */ /* 0x001fe200078e0208 */
[----:B------:R-:W2:Y:S04]  /*0450*/  LDG.E R19, desc[UR6][R4.64] ;  /* 0x0000000604137981 */ /* 0x000ea8000c1e1900 */
[----:B------:R-:W2:Y:S01]  /*0460*/  LDG.E.CONSTANT R16, desc[UR6][R10.64] ;  /* 0x000000060a107981 */ /* 0x000ea2000c1e9900 */
[----:B------:R-:W-:-:S13]  /*0470*/  ISETP.NE.AND P1, PT, R18, 0x1, PT ;  /* 0x000000011200780c */ /* 0x000fda0003f25270 */
[----:B------:R-:W-:-:S06]  /*0480*/  @P1 IMAD.WIDE R8, R13, 0x4, R10 ;  /* 0x000000040d081825 */ /* 0x000fcc00078e020a */
[----:B------:R-:W3:Y:S01]  /*0490*/  @P1 LDG.E.CONSTANT R8, desc[UR6][R8.64] ;  /* 0x0000000608081981 */ /* 0x000ee2000c1e9900 */
[----:B--2---:R-:W-:-:S05]  /*04a0*/  FADD R19, R16, R19 ;  /* 0x0000001310137221 */ /* 0x004fca0000000000 */
[----:B------:R1:W-:Y:S04]  /*04b0*/  STG.E desc[UR6][R4.64], R19 ;  /* 0x0000001304007986 */ /* 0x0003e8000c101906 */
[----:B------:R-:W3:Y:S01]  /*04c0*/  @P1 LDG.E R21, desc[UR6][R6.64] ;  /* 0x0000000606151981 */ /* 0x000ee2000c1e1900 */
[----:B------:R-:W-:Y:S02]  /*04d0*/  MOV R16, R14 ;  /* 0x0000000e00107202 */ /* 0x000fe40000000f00 */
[----:B------:R-:W-:Y:S01]  /*04e0*/  @P1 MOV R16, R24 ;  /* 0x0000001800101202 */ /* 0x000fe20000000f00 */
[----:B---3--:R-:W-:-:S05]  /*04f0*/  @P1 FADD R21, R8, R21 ;  /* 0x0000001508151221 */ /* 0x008fca0000000000 */
[----:B------:R1:W-:Y:S02]  /*0500*/  @P1 STG.E desc[UR6][R6.64], R21 ;  /* 0x0000001506001986 */ /* 0x0003e4000c101906 */
.L_x_67:
[----:B------:R-:W-:Y:S05]  /*0510*/  BSYNC.RECONVERGENT B1 ;  /* 0x0000000000017941 */ /* 0x000fea0003800200 */
.L_x_66:
[----:B------:R-:W-:Y:S05]  /*0520*/  @!P0 BRA `(.L_x_65) ;  /* 0x0000000000788947 */ /* 0x000fea0003800000 */
.L_x_68:
[----:B-1----:R-:W1:Y:S01]  /*0530*/  LDC.64 R20, c[0x0][0x388] ;  /* 0x0000e200ff147b82 */ /* 0x002e620000000a00 */
[----:B0--3--:R-:W-:-:S07]  /*0540*/  IADD3 R11, PT, PT, R17, R16, RZ ;  /* 0x00000010110b7210 */ /* 0x009fce0007ffe0ff */
[----:B------:R-:W0:Y:S01]  /*0550*/  LDC.64 R8, c[0x0][0x398] ;  /* 0x0000e600ff087b82 */ /* 0x000e220000000a00 */
[----:B-1----:R-:W-:-:S05]  /*0560*/  IMAD.WIDE R20, R11, 0x4, R20 ;  /* 0x000000040b147825 */ /* 0x002fca00078e0214 */
[----:B------:R-:W2:Y:S01]  /*0570*/  LDG.E.CONSTANT R10, desc[UR6][R20.64] ;  /* 0x00000006140a7981 */ /* 0x000ea2000c1e9900 */
[----:B0-----:R-:W-:-:S05]  /*0580*/  IMAD.WIDE R8, R16, 0x4, R8 ;  /* 0x0000000410087825 */ /* 0x001fca00078e0208 */
[----:B------:R-:W2:Y:S01]  /*0590*/  LDG.E R11, desc[UR6][R8.64] ;  /* 0x00000006080b7981 */ /* 0x000ea2000c1e1900 */
[----:B------:R-:W-:-:S05]  /*05a0*/  IMAD.WIDE R22, R13, 0x4, R20 ;  /* 0x000000040d167825 */ /* 0x000fca00078e0214 */
[----:B------:R-:W3:Y:S01]  /*05b0*/  LDG.E.CONSTANT R18, desc[UR6][R22.64] ;  /* 0x0000000616127981 */ /* 0x000ee2000c1e9900 */
[----:B--2---:R-:W-:Y:S01]  /*05c0*/  FADD R25, R10, R11 ;  /* 0x0000000b0a197221 */ /* 0x004fe20000000000 */
[----:B------:R-:W-:-:S04]  /*05d0*/  IMAD.WIDE R10, R13, 0x4, R8 ;  /* 0x000000040d0a7825 */ /* 0x000fc800078e0208 */
[----:B------:R0:W-:Y:S04]  /*05e0*/  STG.E desc[UR6][R8.64], R25 ;  /* 0x0000001908007986 */ /* 0x0001e8000c101906 */
[----:B------:R-:W3:Y:S01]  /*05f0*/  LDG.E R19, desc[UR6][R10.64] ;  /* 0x000000060a137981 */ /* 0x000ee2000c1e1900 */
[----:B------:R-:W-:-:S05]  /*0600*/  IMAD.WIDE R26, R13, 0x4, R22 ;  /* 0x000000040d1a7825 */ /* 0x000fca00078e0216 */
[----:B------:R-:W2:Y:S01]  /*0610*/  LDG.E.CONSTANT R28, desc[UR6][R26.64] ;  /* 0x000000061a1c7981 */ /* 0x000ea2000c1e9900 */
[----:B---3--:R-:W-:Y:S01]  /*0620*/  FADD R29, R18, R19 ;  /* 0x00000013121d7221 */ /* 0x008fe20000000000 */
[----:B------:R-:W-:-:S04]  /*0630*/  IMAD.WIDE R18, R13, 0x4, R10 ;  /* 0x000000040d127825 */ /* 0x000fc800078e020a */
[----:B------:R3:W-:Y:S04]  /*0640*/  STG.E desc[UR6][R10.64], R29 ;  /* 0x0000001d0a007986 */ /* 0x0007e8000c101906 */
[----:B------:R-:W2:Y:S01]  /*0650*/  LDG.E R23, desc[UR6][R18.64] ;  /* 0x0000000612177981 */ /* 0x000ea2000c1e1900 */
[----:B------:R-:W-:-:S06]  /*0660*/  IMAD.WIDE R20, R13, 0x4, R26 ;  /* 0x000000040d147825 */ /* 0x000fcc00078e021a */
[----:B------:R-:W4:Y:S01]  /*0670*/  LDG.E.CONSTANT R20, desc[UR6][R20.64] ;  /* 0x0000000614147981 */ /* 0x000f22000c1e9900 */
[----:B--2---:R-:W-:Y:S01]  /*0680*/  FADD R28, R28, R23 ;  /* 0x000000171c1c7221 */ /* 0x004fe20000000000 */
[----:B------:R-:W-:-:S04]  /*0690*/  IMAD.WIDE R22, R13, 0x4, R18 ;  /* 0x000000040d167825 */ /* 0x000fc800078e0212 */
[----:B------:R3:W-:Y:S04]  /*06a0*/  STG.E desc[UR6][R18.64], R28 ;  /* 0x0000001c12007986 */ /* 0x0007e8000c101906 */
[----:B0-----:R-:W4:Y:S01]  /*06b0*/  LDG.E R9, desc[UR6][R22.64] ;  /* 0x0000000616097981 */ /* 0x001f22000c1e1900 */
[----:B------:R-:W-:-:S04]  /*06c0*/  LEA R16, R13, R16, 0x2 ;  /* 0x000000100d107211 */ /* 0x000fc800078e10ff */
[----:B------:R-:W-:Y:S01]  /*06d0*/  ISETP.GE.AND P0, PT, R16, UR5, PT ;  /* 0x0000000510007c0c */ /* 0x000fe2000bf06270 */
[----:B----4-:R-:W-:-:S05]  /*06e0*/  FADD R9, R20, R9 ;  /* 0x0000000914097221 */ /* 0x010fca0000000000 */
[----:B------:R3:W-:Y:S07]  /*06f0*/  STG.E desc[UR6][R22.64], R9 ;  /* 0x0000000916007986 */ /* 0x0007ee000c101906 */
[----:B------:R-:W-:Y:S05]  /*0700*/  @!P0 BRA `(.L_x_68) ;  /* 0xfffffffc00888947 */ /* 0x000fea000383ffff */
.L_x_65:
[----:B------:R-:W-:Y:S05]  /*0710*/  BSYNC.RECONVERGENT B0 ;  /* 0x0000000000007941 */ /* 0x000fea0003800200 */
.L_x_64:
[----:B------:R-:W-:Y:S05]  /*0720*/  BRA.U UP0, `(.L_x_69) ;  /* 0xfffffff900e47547 */ /* 0x000fea000b83ffff */
[----:B------:R-:W-:Y:S05]  /*0730*/  EXIT ;  /* 0x000000000000794d */ /* 0x000fea0003800000 */
.L_x_70:
        /* <DEDUP_REMOVED lines=12> */
.L_x_379:


//--------------------- .text._Z14repeatAlongColiiiPKfPf --------------------------
	.section	.text._Z14repeatAlongColiiiPKfPf,"ax",@progbits
	.align	128
        .global         _Z14repeatAlongColiiiPKfPf
        .type           _Z14repeatAlongColiiiPKfPf,@function
        .size           _Z14repeatAlongColiiiPKfPf,(.L_x_380 - _Z14repeatAlongColiiiPKfPf)
        .other          _Z14repeatAlongColiiiPKfPf,@"STO_CUDA_ENTRY STV_DEFAULT"
_Z14repeatAlongColiiiPKfPf:
.text._Z14repeatAlongColiiiPKfPf:
[----:B------:R-:W-:Y:S08]  /*0000*/  LDC R1, c[0x0][0x37c] ;  /* 0x0000df00ff017b82 */ /* 0x000ff00000000800 */
[----:B------:R-:W0:Y:S01]  /*0010*/  LDC.64 R4, c[0x0][0x380] ;  /* 0x0000e000ff047b82 */ /* 0x000e220000000a00 */
[----:B------:R-:W1:Y:S01]  /*0020*/  LDCU UR4, c[0x0][0x360] ;  /* 0x00006c00ff0477ac */ /* 0x000e620008000800 */
[----:B------:R-:W2:Y:S06]  /*0030*/  S2R R3, SR_CTAID.X ;  /* 0x0000000000037919 */ /* 0x000eac0000002500 */
[----:B------:R-:W1:Y:S01]  /*0040*/  LDC R0, c[0x0][0x370] ;  /* 0x0000dc00ff007b82 */ /* 0x000e620000000800 */
[----:B0-----:R-:W-:Y:S01]  /*0050*/  ISETP.GE.AND P0, PT, R4, 0x1, PT ;  /* 0x000000010400780c */ /* 0x001fe20003f06270 */
[----:B-1----:R-:W-:-:S12]  /*0060*/  IMAD R0, R0, UR4, RZ ;  /* 0x0000000400007c24 */ /* 0x002fd8000f8e02ff */
[----:B--2---:R-:W-:Y:S05]  /*0070*/  @!P0 EXIT ;  /* 0x000000000000894d */ /* 0x004fea0003800000 */
[----:B------:R-:W0:Y:S01]  /*0080*/  I2F.U32.RP R8, R0 ;  /* 0x0000000000087306 */ /* 0x000e220000209000 */
[----:B------:R-:W1:Y:S01]  /*0090*/  S2R R2, SR_TID.X ;  /* 0x0000000000027919 */ /* 0x000e620000002100 */
[----:B------:R-:W2:Y:S01]  /*00a0*/  LDCU UR5, c[0x0][0x388] ;  /* 0x00007100ff0577ac */ /* 0x000ea20008000800 */
[----:B------:R-:W-:Y:S01]  /*00b0*/  IADD3 R9, PT, PT, RZ, -R0, RZ ;  /* 0x80000000ff097210 */ /* 0x000fe20007ffe0ff */
[----:B------:R-:W3:Y:S01]  /*00c0*/  LDC.64 R16, c[0x0][0x390] ;  /* 0x0000e400ff107b82 */ /* 0x000ee20000000a00 */
[----:B------:R-:W-:Y:S01]  /*00d0*/  ISETP.NE.U32.AND P2, PT, R0, RZ, PT ;  /* 0x000000ff0000720c */ /* 0x000fe20003f45070 */
[----:B------:R-:W4:Y:S02]  /*00e0*/  LDCU.64 UR6, c[0x0][0x358] ;  /* 0x00006b00ff0677ac */ /* 0x000f240008000a00 */
[----:B0-----:R-:W0:Y:S02]  /*00f0*/  MUFU.RCP R8, R8 ;  /* 0x0000000800087308 */ /* 0x001e240000001000 */
[----:B0-----:R-:W-:Y:S01]  /*0100*/  IADD3 R6, PT, PT, R8, 0xffffffe, RZ ;  /* 0x0ffffffe08067810 */ /* 0x001fe20007ffe0ff */
[----:B-1----:R-:W-:Y:S01]  /*0110*/  IMAD R3, R3, UR4, R2 ;  /* 0x0000000403037c24 */ /* 0x002fe2000f8e0202 */
[----:B------:R-:W-:Y:S01]  /*0120*/  UMOV UR4, URZ ;  /* 0x000000ff00047c82 */ /* 0x000fe20008000000 */
[----:B--2---:R-:W-:-:S03]  /*0130*/  IMAD R2, R5, UR5, RZ ;  /* 0x0000000505027c24 */ /* 0x004fc6000f8e02ff */
[----:B------:R0:W1:Y:S01]  /*0140*/  F2I.FTZ.U32.TRUNC.NTZ R7, R6 ;  /* 0x0000000600077305 */ /* 0x000062000021f000 */
[----:B------:R-:W-:Y:S02]  /*0150*/  IMAD.IADD R5, R0, 0x1, R3 ;  /* 0x0000000100057824 */ /* 0x000fe400078e0203 */
[----:B---3--:R-:W-:-:S03]  /*0160*/  IMAD.WIDE R16, R3, 0x4, R16 ;  /* 0x0000000403107825 */ /* 0x008fc600078e0210 */
[----:B------:R-:W-:Y:S02]  /*0170*/  ISETP.GE.AND P0, PT, R5, R2, PT ;  /* 0x000000020500720c */ /* 0x000fe40003f06270 */
[----:B------:R-:W-:Y:S01]  /*0180*/  VIMNMX R4, PT, PT, R2, R5, !PT ;  /* 0x0000000502047248 */ /* 0x000fe20007fe0100 */
[----:B0-----:R-:W-:Y:S01]  /*0190*/  HFMA2 R6, -RZ, RZ, 0, 0 ;  /* 0x00000000ff067431 */ /* 0x001fe200000001ff */
[----:B------:R-:W-:Y:S01]  /*01a0*/  SEL R8, RZ, 0x1, P0 ;  /* 0x00000001ff087807 */ /* 0x000fe20000000000 */
[----:B------:R-:W-:-:S04]  /*01b0*/  IMAD.WIDE R14, R0, 0x4, R16 ;  /* 0x00000004000e7825 */ /* 0x000fc800078e0210 */
[----:B-1----:R-:W-:Y:S02]  /*01c0*/  IMAD R9, R9, R7, RZ ;  /* 0x0000000709097224 */ /* 0x002fe400078e02ff */
[----:B------:R-:W-:-:S04]  /*01d0*/  IMAD.WIDE R12, R0, 0x4, R14 ;  /* 0x00000004000c7825 */ /* 0x000fc800078e020e */
[----:B------:R-:W-:Y:S01]  /*01e0*/  IMAD.HI.U32 R6, R7, R9, R6 ;  /* 0x0000000907067227 */ /* 0x000fe200078e0006 */
[----:B------:R-:W-:-:S05]  /*01f0*/  IADD3 R7, PT, PT, R4, -R5, -R8 ;  /* 0x8000000504077210 */ /* 0x000fca0007ffe808 */
[----:B------:R-:W-:-:S04]  /*0200*/  IMAD.HI.U32 R9, R6, R7, RZ ;  /* 0x0000000706097227 */ /* 0x000fc800078e00ff */
[----:B------:R-:W-:-:S04]  /*0210*/  IMAD.MOV R4, RZ, RZ, -R9 ;  /* 0x000000ffff047224 */ /* 0x000fc800078e0a09 */
[----:B------:R-:W-:-:S05]  /*0220*/  IMAD R7, R0, R4, R7 ;  /* 0x0000000400077224 */ /* 0x000fca00078e0207 */
[----:B------:R-:W-:-:S13]  /*0230*/  ISETP.GE.U32.AND P0, PT, R7, R0, PT ;  /* 0x000000000700720c */ /* 0x000fda0003f06070 */
[----:B------:R-:W-:Y:S01]  /*0240*/  @P0 IADD3 R7, PT, PT, -R0, R7, RZ ;  /* 0x0000000700070210 */ /* 0x000fe20007ffe1ff */
[----:B------:R-:W-:-:S03]  /*0250*/  @P0 VIADD R9, R9, 0x1 ;  /* 0x0000000109090836 */ /* 0x000fc60000000000 */
[----:B------:R-:W-:Y:S02]  /*0260*/  ISETP.GE.U32.AND P1, PT, R7, R0, PT ;  /* 0x000000000700720c */ /* 0x000fe40003f26070 */
[----:B------:R-:W-:-:S04]  /*0270*/  IADD3 R7, PT, PT, R0, R5, RZ ;  /* 0x0000000500077210 */ /* 0x000fc80007ffe0ff */
[----:B------:R-:W-:-:S07]  /*0280*/  IADD3 R6, PT, PT, R0, R7, RZ ;  /* 0x0000000700067210 */ /* 0x000fce0007ffe0ff */
[----:B------:R-:W-:Y:S02]  /*0290*/  @P1 IADD3 R9, PT, PT, R9, 0x1, RZ ;  /* 0x0000000109091810 */ /* 0x000fe40007ffe0ff */
[----:B------:R-:W-:-:S05]  /*02a0*/  @!P2 LOP3.LUT R9, RZ, R0, RZ, 0x33, !PT ;  /* 0x00000000ff09a212 */ /* 0x000fca00078e33ff */
[----:B----4-:R-:W-:-:S07]  /*02b0*/  IMAD.IADD R4, R8, 0x1, R9 ;  /* 0x0000000108047824 */ /* 0x010fce00078e0209 */
.L_x_76:
[----:B0-----:R-:W0:Y:S01]  /*02c0*/  LDCU UR8, c[0x0][0x380] ;  /* 0x00007000ff0877ac */ /* 0x001e220008000800 */
[----:B------:R-:W-:Y:S01]  /*02d0*/  ISETP.GE.AND P0, PT, R3, R2, PT ;  /* 0x000000020300720c */ /* 0x000fe20003f06270 */
[----:B------:R-:W-:Y:S01]  /*02e0*/  BSSY.RECONVERGENT B0, `(.L_x_71) ;  /* 0x0000035000007945 */ /* 0x000fe20003800200 */
[----:B------:R-:W-:Y:S01]  /*02f0*/  UMOV UR5, UR4 ;  /* 0x0000000400057c82 */ /* 0x000fe20008000000 */
[----:B------:R-:W-:-:S04]  /*0300*/  UIADD3 UR4, UPT, UPT, UR4, 0x1, URZ ;  /* 0x0000000104047890 */ /* 0x000fc8000fffe0ff */
[----:B0-----:R-:W-:-:S06]  /*0310*/  UISETP.NE.AND UP0, UPT, UR4, UR8, UPT ;  /* 0x000000080400728c */ /* 0x001fcc000bf05270 */
[----:B-1234-:R-:W-:Y:S05]  /*0320*/  @P0 BRA `(.L_x_72) ;  /* 0x0000000000c00947 */ /* 0x01efea0003800000 */
[----:B------:R-:W0:Y:S01]  /*0330*/  LDC.64 R10, c[0x0][0x390] ;  /* 0x0000e400ff0a7b82 */ /* 0x000e220000000a00 */
[C---:B------:R-:W-:Y:S01]  /*0340*/  LOP3.LUT R20, R4.reuse, 0x3, RZ, 0xc0, !PT ;  /* 0x0000000304147812 */ /* 0x040fe200078ec0ff */
[----:B------:R-:W-:Y:S01]  /*0350*/  BSSY.RECONVERGENT B1, `(.L_x_73) ;  /* 0x0000018000017945 */ /* 0x000fe20003800200 */
[----:B------:R-:W-:Y:S01]  /*0360*/  ISETP.GE.U32.AND P0, PT, R4, 0x3, PT ;  /* 0x000000030400780c */ /* 0x000fe20003f06070 */
[----:B------:R-:W-:Y:S01]  /*0370*/  IMAD R22, R2, UR5, RZ ;  /* 0x0000000502167c24 */ /* 0x000fe2000f8e02ff */
[----:B------:R-:W-:Y:S02]  /*0380*/  ISETP.NE.AND P1, PT, R20, 0x3, PT ;  /* 0x000000031400780c */ /* 0x000fe40003f25270 */
[----:B------:R-:W-:Y:S01]  /*0390*/  MOV R23, R3 ;  /* 0x0000000300177202 */ /* 0x000fe20000000f00 */
[----:B------:R-:W1:Y:S10]  /*03a0*/  LDC.64 R8, c[0x0][0x398] ;  /* 0x0000e600ff087b82 */ /* 0x000e740000000a00 */
[----:B------:R-:W-:Y:S05]  /*03b0*/  @!P1 BRA `(.L_x_74) ;  /* 0x0000000000449947 */ /* 0x000fea0003800000 */
[----:B------:R-:W2:Y:S01]  /*03c0*/  LDG.E.CONSTANT R21, desc[UR6][R16.64] ;  /* 0x0000000610157981 */ /* 0x000ea2000c1e9900 */
[----:B------:R-:W3:Y:S01]  /*03d0*/  LDC.64 R18, c[0x0][0x398] ;  /* 0x0000e600ff127b82 */ /* 0x000ee20000000a00 */
[----:B------:R-:W-:Y:S01]  /*03e0*/  IMAD.IADD R23, R3, 0x1, R22 ;  /* 0x0000000103177824 */ /* 0x000fe200078e0216 */
[----:B------:R-:W-:-:S03]  /*03f0*/  ISETP.NE.AND P1, PT, R20, RZ, PT ;  /* 0x000000ff1400720c */ /* 0x000fc60003f25270 */
[----:B---3--:R-:W-:Y:S01]  /*0400*/  IMAD.WIDE R18, R23, 0x4, R18 ;  /* 0x0000000417127825 */ /* 0x008fe200078e0212 */
[----:B------:R-:W-:-:S04]  /*0410*/  MOV R23, R5 ;  /* 0x0000000500177202 */ /* 0x000fc80000000f00 */
[----:B--2---:R2:W-:Y:S05]  /*0420*/  STG.E desc[UR6][R18.64], R21 ;  /* 0x0000001512007986 */ /* 0x0045ea000c101906 */
[----:B------:R-:W-:Y:S05]  /*0430*/  @!P1 BRA `(.L_x_74) ;  /* 0x0000000000249947 */ /* 0x000fea0003800000 */
[----:B------:R-:W-:Y:S01]  /*0440*/  ISETP.NE.AND P1, PT, R20, 0x1, PT ;  /* 0x000000011400780c */ /* 0x000fe20003f25270 */
[----:B------:R-:W3:-:S12]  /*0450*/  LDG.E.CONSTANT R25, desc[UR6][R14.64] ;  /* 0x000000060e197981 */ /* 0x000ed8000c1e9900 */
[----:B------:R-:W4:Y:S01]  /*0460*/  @P1 LDG.E.CONSTANT R27, desc[UR6][R12.64] ;  /* 0x000000060c1b1981 */ /* 0x000f22000c1e9900 */
[----:B--2---:R-:W-:Y:S01]  /*0470*/  IMAD.WIDE R18, R0, 0x4, R18 ;  /* 0x0000000400127825 */ /* 0x004fe200078e0212 */
[----:B------:R-:W-:-:S03]  /*0480*/  MOV R23, R7 ;  /* 0x0000000700177202 */ /* 0x000fc60000000f00 */
[----:B------:R-:W-:Y:S02]  /*0490*/  @P1 IMAD.MOV.U32 R23, RZ, RZ, R6 ;  /* 0x000000ffff171224 */ /* 0x000fe400078e0006 */
[----:B------:R-:W-:Y:S01]  /*04a0*/  @P1 IMAD.WIDE R20, R0, 0x4, R18 ;  /* 0x0000000400141825 */ /* 0x000fe200078e0212 */
[----:B---3--:R3:W-:Y:S04]  /*04b0*/  STG.E desc[UR6][R18.64], R25 ;  /* 0x0000001912007986 */ /* 0x0087e8000c101906 */
[----:B----4-:R3:W-:Y:S02]  /*04c0*/  @P1 STG.E desc[UR6][R20.64], R27 ;  /* 0x0000001b14001986 */ /* 0x0107e4000c101906 */
.L_x_74:
[----:B------:R-:W-:Y:S05]  /*04d0*/  BSYNC.RECONVERGENT B1 ;  /* 0x0000000000017941 */ /* 0x000fea0003800200 */
.L_x_73:
[----:B------:R-:W-:Y:S05]  /*04e0*/  @!P0 BRA `(.L_x_72) ;  /* 0x0000000000508947 */ /* 0x000fea0003800000 */
.L_x_75:
[----:B0-234-:R-:W-:-:S05]  /*04f0*/  IMAD.WIDE R18, R23, 0x4, R10 ;  /* 0x0000000417127825 */ /* 0x01dfca00078e020a */
[----:B------:R-:W2:Y:S01]  /*0500*/  LDG.E.CONSTANT R27, desc[UR6][R18.64] ;  /* 0x00000006121b7981 */ /* 0x000ea2000c1e9900 */
[----:B------:R-:W-:-:S05]  /*0510*/  IMAD.WIDE R20, R0, 0x4, R18 ;  /* 0x0000000400147825 */ /* 0x000fca00078e0212 */
[----:B------:R0:W3:Y:S02]  /*0520*/  LDG.E.CONSTANT R19, desc[UR6][R20.64] ;  /* 0x0000000614137981 */ /* 0x0000e4000c1e9900 */
[----:B0-----:R-:W-:-:S05]  /*0530*/  IMAD.WIDE R20, R0, 0x4, R20 ;  /* 0x0000000400147825 */ /* 0x001fca00078e0214 */
[----:B------:R-:W4:Y:S01]  /*0540*/  LDG.E.CONSTANT R29, desc[UR6][R20.64] ;  /* 0x00000006141d7981 */ /* 0x000f22000c1e9900 */
[----:B------:R-:W-:-:S05]  /*0550*/  IMAD.WIDE R24, R0, 0x4, R20 ;  /* 0x0000000400187825 */ /* 0x000fca00078e0214 */
[----:B------:R1:W5:Y:S01]  /*0560*/  LDG.E.CONSTANT R28, desc[UR6][R24.64] ;  /* 0x00000006181c7981 */ /* 0x000362000c1e9900 */
[----:B------:R-:W-:-:S05]  /*0570*/  IADD3 R26, PT, PT, R22, R23, RZ ;  /* 0x00000017161a7210 */ /* 0x000fca0007ffe0ff */
[----:B-1----:R-:W-:Y:S01]  /*0580*/  IMAD.WIDE R24, R26, 0x4, R8 ;  /* 0x000000041a187825 */ /* 0x002fe200078e0208 */
[----:B------:R-:W-:-:S04]  /*0590*/  LEA R23, R0, R23, 0x2 ;  /* 0x0000001700177211 */ /* 0x000fc800078e10ff */
[----:B------:R-:W-:Y:S01]  /*05a0*/  ISETP.GE.AND P0, PT, R23, R2, PT ;  /* 0x000000021700720c */ /* 0x000fe20003f06270 */
[----:B--2---:R0:W-:Y:S02]  /*05b0*/  STG.E desc[UR6][R24.64], R27 ;  /* 0x0000001b18007986 */ /* 0x0041e4000c101906 */
[----:B0-----:R-:W-:-:S05]  /*05c0*/  IMAD.WIDE R26, R0, 0x4, R24 ;  /* 0x00000004001a7825 */ /* 0x001fca00078e0218 */
[----:B---3--:R0:W-:Y:S02]  /*05d0*/  STG.E desc[UR6][R26.64], R19 ;  /* 0x000000131a007986 */ /* 0x0081e4000c101906 */
[----:B0-----:R-:W-:-:S04]  /*05e0*/  IMAD.WIDE R18, R0, 0x4, R26 ;  /* 0x0000000400127825 */ /* 0x001fc800078e021a */
[----:B------:R-:W-:Y:S01]  /*05f0*/  IMAD.WIDE R20, R0, 0x4, R18 ;  /* 0x0000000400147825 */ /* 0x000fe200078e0212 */
[----:B----4-:R4:W-:Y:S04]  /*0600*/  STG.E desc[UR6][R18.64], R29 ;  /* 0x0000001d12007986 */ /* 0x0109e8000c101906 */
[----:B-----5:R4:W-:Y:S01]  /*0610*/  STG.E desc[UR6][R20.64], R28 ;  /* 0x0000001c14007986 */ /* 0x0209e2000c101906 */
[----:B------:R-:W-:Y:S05]  /*0620*/  @!P0 BRA `(.L_x_75) ;  /* 0xfffffffc00b08947 */ /* 0x000fea000383ffff */
.L_x_72:
[----:B------:R-:W-:Y:S05]  /*0630*/  BSYNC.RECONVERGENT B0 ;  /* 0x0000000000007941 */ /* 0x000fea0003800200 */
.L_x_71:
[----:B------:R-:W-:Y:S05]  /*0640*/  BRA.U UP0, `(.L_x_76) ;  /* 0xfffffffd001c7547 */ /* 0x000fea000b83ffff */
[----:B------:R-:W-:Y:S05]  /*0650*/  EXIT ;  /* 0x000000000000794d */ /* 0x000fea0003800000 */
.L_x_77:
        /* <DEDUP_REMOVED lines=10> */
.L_x_380:


//--------------------- .text._Z27addRepeatAlongRowDerivativeiPKfiiPf --------------------------
	.section	.text._Z27addRepeatAlongRowDerivativeiPKfiiPf,"ax",@progbits
	.align	128
        .global         _Z27addRepeatAlongRowDerivativeiPKfiiPf
        .type           _Z27addRepeatAlongRowDerivativeiPKfiiPf,@function
        .size           _Z27addRepeatAlongRowDerivativeiPKfiiPf,(.L_x_381 - _Z27addRepeatAlongRowDerivativeiPKfiiPf)
        .other          _Z27addRepeatAlongRowDerivativeiPKfiiPf,@"STO_CUDA_ENTRY STV_DEFAULT"
_Z27addRepeatAlongRowDerivativeiPKfiiPf:
.text._Z27addRepeatAlongRowDerivativeiPKfiiPf:
[----:B------:R-:W-:Y:S08]  /*0000*/  LDC R1, c[0x0][0x37c] ;  /* 0x0000df00ff017b82 */ /* 0x000ff00000000800 */
[----:B------:R-:W0:Y:S01]  /*0010*/  LDC R2, c[0x0][0x380] ;  /* 0x0000e000ff027b82 */ /* 0x000e220000000800 */
        /* <DEDUP_REMOVED lines=8> */
[----:B------:R-:W2:Y:S01]  /*00a0*/  LDCU.64 UR4, c[0x0][0x390] ;  /* 0x00007200ff0477ac */ /* 0x000ea20008000a00 */
[----:B------:R-:W-:Y:S01]  /*00b0*/  IMAD.MOV R9, RZ, RZ, -R0 ;  /* 0x000000ffff097224 */ /* 0x000fe200078e0a00 */
[----:B------:R-:W3:Y:S01]  /*00c0*/  LDC.64 R10, c[0x0][0x398] ;  /* 0x0000e600ff0a7b82 */ /* 0x000ee20000000a00 */
[----:B------:R-:W-:-:S03]  /*00d0*/  ISETP.NE.U32.AND P2, PT, R0, RZ, PT ;  /* 0x000000ff0000720c */ /* 0x000fc60003f45070 */
[----:B0-----:R-:W0:Y:S01]  /*00e0*/  MUFU.RCP R4, R4 ;  /* 0x0000000400047308 */ /* 0x001e220000001000 */
[----:B--2---:R-:W-:-:S03]  /*00f0*/  UIMAD UR5, UR5, UR4, URZ ;  /* 0x00000004050572a4 */ /* 0x004fc6000f8e02ff */
[----:B------:R-:W-:Y:S01]  /*0100*/  UMOV UR4, URZ ;  /* 0x000000ff00047c82 */ /* 0x000fe20008000000 */
[----:B0-----:R-:W-:Y:S01]  /*0110*/  IADD3 R6, PT, PT, R4, 0xffffffe, RZ ;  /* 0x0ffffffe04067810 */ /* 0x001fe20007ffe0ff */
[----:B-1----:R-:W-:Y:S01]  /*0120*/  IMAD R3, R3, UR6, R2 ;  /* 0x0000000603037c24 */ /* 0x002fe2000f8e0202 */
[----:B------:R-:W0:Y:S02]  /*0130*/  LDCU.64 UR6, c[0x0][0x358] ;  /* 0x00006b00ff0677ac */ /* 0x000e240008000a00 */
[----:B------:R1:W2:Y:S01]  /*0140*/  F2I.FTZ.U32.TRUNC.NTZ R7, R6 ;  /* 0x0000000600077305 */ /* 0x0002a2000021f000 */
[----:B---3--:R-:W-:Y:S01]  /*0150*/  IMAD.WIDE R10, R3, 0x4, R10 ;  /* 0x00000004030a7825 */ /* 0x008fe200078e020a */
[----:B------:R-:W-:-:S04]  /*0160*/  IADD3 R5, PT, PT, R0, R3, RZ ;  /* 0x0000000300057210 */ /* 0x000fc80007ffe0ff */
[C---:B------:R-:W-:Y:S01]  /*0170*/  ISETP.GE.AND P0, PT, R5.reuse, UR5, PT ;  /* 0x0000000505007c0c */ /* 0x040fe2000bf06270 */
[C---:B------:R-:W-:Y:S01]  /*0180*/  IMAD.WIDE R12, R0.reuse, 0x4, R10 ;  /* 0x00000004000c7825 */ /* 0x040fe200078e020a */
[----:B------:R-:W-:Y:S02]  /*0190*/  VIMNMX R2, PT, PT, R5, UR5, !PT ;  /* 0x0000000505027c48 */ /* 0x000fe4000ffe0100 */
[----:B------:R-:W-:Y:S01]  /*01a0*/  SEL R4, RZ, 0x1, P0 ;  /* 0x00000001ff047807 */ /* 0x000fe20000000000 */
[----:B-1----:R-:W-:Y:S02]  /*01b0*/  IMAD.MOV.U32 R6, RZ, RZ, RZ ;  /* 0x000000ffff067224 */ /* 0x002fe400078e00ff */
[----:B------:R-:W-:-:S04]  /*01c0*/  IMAD.WIDE R14, R0, 0x4, R12 ;  /* 0x00000004000e7825 */ /* 0x000fc800078e020c */
[----:B--2---:R-:W-:-:S04]  /*01d0*/  IMAD R9, R9, R7, RZ ;  /* 0x0000000709097224 */ /* 0x004fc800078e02ff */
[----:B------:R-:W-:Y:S01]  /*01e0*/  IMAD.HI.U32 R6, R7, R9, R6 ;  /* 0x0000000907067227 */ /* 0x000fe200078e0006 */
[----:B------:R-:W-:-:S05]  /*01f0*/  IADD3 R7, PT, PT, R2, -R5, -R4 ;  /* 0x8000000502077210 */ /* 0x000fca0007ffe804 */
[----:B------:R-:W-:-:S05]  /*0200*/  IMAD.HI.U32 R9, R6, R7, RZ ;  /* 0x0000000706097227 */ /* 0x000fca00078e00ff */
[----:B------:R-:W-:-:S05]  /*0210*/  IADD3 R2, PT, PT, -R9, RZ, RZ ;  /* 0x000000ff09027210 */ /* 0x000fca0007ffe1ff */
[----:B------:R-:W-:-:S05]  /*0220*/  IMAD R7, R0, R2, R7 ;  /* 0x0000000200077224 */ /* 0x000fca00078e0207 */
[----:B------:R-:W-:-:S13]  /*0230*/  ISETP.GE.U32.AND P0, PT, R7, R0, PT ;  /* 0x000000000700720c */ /* 0x000fda0003f06070 */
[----:B------:R-:W-:Y:S01]  /*0240*/  @P0 IMAD.IADD R7, R7, 0x1, -R0 ;  /* 0x0000000107070824 */ /* 0x000fe200078e0a00 */
[----:B------:R-:W-:-:S04]  /*0250*/  @P0 IADD3 R9, PT, PT, R9, 0x1, RZ ;  /* 0x0000000109090810 */ /* 0x000fc80007ffe0ff */
[----:B------:R-:W-:Y:S02]  /*0260*/  ISETP.GE.U32.AND P1, PT, R7, R0, PT ;  /* 0x000000000700720c */ /* 0x000fe40003f26070 */
[----:B------:R-:W-:-:S11]  /*0270*/  IADD3 R7, PT, PT, R0, R5, RZ ;  /* 0x0000000500077210 */ /* 0x000fd60007ffe0ff */
[----:B------:R-:W-:Y:S01]  /*0280*/  @P1 VIADD R9, R9, 0x1 ;  /* 0x0000000109091836 */ /* 0x000fe20000000000 */
[----:B------:R-:W-:-:S05]  /*0290*/  @!P2 LOP3.LUT R9, RZ, R0, RZ, 0x33, !PT ;  /* 0x00000000ff09a212 */ /* 0x000fca00078e33ff */
[----:B------:R-:W-:Y:S01]  /*02a0*/  IMAD.IADD R2, R4, 0x1, R9 ;  /* 0x0000000104027824 */ /* 0x000fe200078e0209 */
[----:B0-----:R-:W-:-:S07]  /*02b0*/  IADD3 R4, PT, PT, R0, R7, RZ ;  /* 0x0000000700047210 */ /* 0x001fce0007ffe0ff */
.L_x_83:
[----:B------:R-:W-:Y:S01]  /*02c0*/  ISETP.GE.AND P0, PT, R3, UR5, PT ;  /* 0x0000000503007c0c */ /* 0x000fe2000bf06270 */
[----:B------:R-:W-:-:S12]  /*02d0*/  BSSY.RECONVERGENT B0, `(.L_x_78) ;  /* 0x00000e0000007945 */ /* 0x000fd80003800200 */
[----:B012-4-:R-:W-:Y:S05]  /*02e0*/  @P0 BRA `(.L_x_79) ;  /* 0x0000000c00780947 */ /* 0x017fea0003800000 */
[----:B------:R-:W-:Y:S01]  /*02f0*/  LOP3.LUT R22, R2, 0x3, RZ, 0xc0, !PT ;  /* 0x0000000302167812 */ /* 0x000fe200078ec0ff */
[----:B------:R-:W-:Y:S01]  /*0300*/  BSSY.RECONVERGENT B1, `(.L_x_80) ;  /* 0x000005c000017945 */ /* 0x000fe20003800200 */
[----:B------:R-:W-:Y:S02]  /*0310*/  IMAD.MOV.U32 R29, RZ, RZ, R3 ;  /* 0x000000ffff1d7224 */ /* 0x000fe400078e0003 */
[----:B------:R-:W-:-:S13]  /*0320*/  ISETP.NE.AND P0, PT, R22, 0x3, PT ;  /* 0x000000031600780c */ /* 0x000fda0003f05270 */
[----:B------:R-:W-:Y:S05]  /*0330*/  @!P0 BRA `(.L_x_81) ;  /* 0x0000000400608947 */ /* 0x000fea0003800000 */
[----:B------:R-:W0:Y:S01]  /*0340*/  LDC R18, c[0x0][0x390] ;  /* 0x0000e400ff127b82 */ /* 0x000e220000000800 */
[----:B------:R-:W-:-:S07]  /*0350*/  IABS R17, R3 ;  /* 0x0000000300117213 */ /* 0x000fce0000000000 */
[----:B------:R-:W1:Y:S01]  /*0360*/  LDC R20, c[0x0][0x380] ;  /* 0x0000e000ff147b82 */ /* 0x000e620000000800 */
[-C--:B0-----:R-:W-:Y:S02]  /*0370*/  IABS R6, R18.reuse ;  /* 0x0000001200067213 */ /* 0x081fe40000000000 */
[----:B------:R-:W-:Y:S02]  /*0380*/  LOP3.LUT R21, RZ, R18, RZ, 0x33, !PT ;  /* 0x00000012ff157212 */ /* 0x000fe400078e33ff */
[----:B------:R-:W0:Y:S08]  /*0390*/  I2F.RP R16, R6 ;  /* 0x0000000600107306 */ /* 0x000e300000209400 */
[----:B0-----:R-:W0:Y:S02]  /*03a0*/  MUFU.RCP R16, R16 ;  /* 0x0000001000107308 */ /* 0x001e240000001000 */
[----:B0-----:R-:W-:-:S06]  /*03b0*/  IADD3 R8, PT, PT, R16, 0xffffffe, RZ ;  /* 0x0ffffffe10087810 */ /* 0x001fcc0007ffe0ff */
[----:B------:R0:W2:Y:S02]  /*03c0*/  F2I.FTZ.U32.TRUNC.NTZ R9, R8 ;  /* 0x0000000800097305 */ /* 0x0000a4000021f000 */
[----:B0-----:R-:W-:Y:S02]  /*03d0*/  HFMA2 R8, -RZ, RZ, 0, 0 ;  /* 0x00000000ff087431 */ /* 0x001fe400000001ff */
[----:B--2---:R-:W-:-:S04]  /*03e0*/  IMAD.MOV R19, RZ, RZ, -R9 ;  /* 0x000000ffff137224 */ /* 0x004fc800078e0a09 */
[----:B------:R-:W-:-:S04]  /*03f0*/  IMAD R19, R19, R6, RZ ;  /* 0x0000000613137224 */ /* 0x000fc800078e02ff */
[----:B------:R-:W-:Y:S01]  /*0400*/  IMAD.HI.U32 R19, R9, R19, R8 ;  /* 0x0000001309137227 */ /* 0x000fe200078e0008 */
[----:B------:R-:W-:-:S04]  /*0410*/  LOP3.LUT R8, R3, R18, RZ, 0x3c, !PT ;  /* 0x0000001203087212 */ /* 0x000fc800078e3cff */
[----:B------:R-:W-:Y:S01]  /*0420*/  ISETP.GE.AND P2, PT, R8, RZ, PT ;  /* 0x000000ff0800720c */ /* 0x000fe20003f46270 */
[----:B------:R-:W-:-:S04]  /*0430*/  IMAD.HI.U32 R9, R19, R17, RZ ;  /* 0x0000001113097227 */ /* 0x000fc800078e00ff */
[----:B------:R-:W-:-:S04]  /*0440*/  IMAD.MOV R16, RZ, RZ, -R9 ;  /* 0x000000ffff107224 */ /* 0x000fc800078e0a09 */
[----:B------:R-:W-:-:S05]  /*0450*/  IMAD R17, R6, R16, R17 ;  /* 0x0000001006117224 */ /* 0x000fca00078e0211 */
[----:B------:R-:W-:-:S13]  /*0460*/  ISETP.GT.U32.AND P1, PT, R6, R17, PT ;  /* 0x000000110600720c */ /* 0x000fda0003f24070 */
[----:B------:R-:W-:Y:S01]  /*0470*/  @!P1 IADD3 R17, PT, PT, R17, -R6, RZ ;  /* 0x8000000611119210 */ /* 0x000fe20007ffe0ff */
[----:B------:R-:W-:-:S03]  /*0480*/  @!P1 VIADD R9, R9, 0x1 ;  /* 0x0000000109099836 */ /* 0x000fc60000000000 */
[----:B------:R-:W-:-:S13]  /*0490*/  ISETP.GE.U32.AND P0, PT, R17, R6, PT ;  /* 0x000000061100720c */ /* 0x000fda0003f06070 */
[----:B------:R-:W-:Y:S02]  /*04a0*/  @P0 IADD3 R9, PT, PT, R9, 0x1, RZ ;  /* 0x0000000109090810 */ /* 0x000fe40007ffe0ff */
[----:B------:R-:W-:-:S03]  /*04b0*/  ISETP.NE.AND P0, PT, R18, RZ, PT ;  /* 0x000000ff1200720c */ /* 0x000fc60003f05270 */
[----:B------:R-:W-:Y:S02]  /*04c0*/  IMAD.MOV.U32 R16, RZ, RZ, R9 ;  /* 0x000000ffff107224 */ /* 0x000fe400078e0009 */
[----:B------:R-:W0:Y:S03]  /*04d0*/  LDC.64 R8, c[0x0][0x388] ;  /* 0x0000e200ff087b82 */ /* 0x000e260000000a00 */
[----:B------:R-:W-:-:S04]  /*04e0*/  @!P2 IADD3 R16, PT, PT, -R16, RZ, RZ ;  /* 0x000000ff1010a210 */ /* 0x000fc80007ffe1ff */
[----:B------:R-:W-:-:S05]  /*04f0*/  SEL R17, R21, R16, !P0 ;  /* 0x0000001015117207 */ /* 0x000fca0004000000 */
[----:B------:R-:W-:Y:S02]  /*0500*/  IMAD.MOV R23, RZ, RZ, -R17 ;  /* 0x000000ffff177224 */ /* 0x000fe400078e0a11 */
[----:B-1----:R-:W-:Y:S02]  /*0510*/  IMAD R16, R17, R20, UR4 ;  /* 0x0000000411107e24 */ /* 0x002fe4000f8e0214 */
[----:B------:R-:W-:Y:S02]  /*0520*/  IMAD R17, R18, R23, R3 ;  /* 0x0000001712117224 */ /* 0x000fe400078e0203 */
[----:B------:R-:W2:Y:S02]  /*0530*/  LDG.E R23, desc[UR6][R10.64] ;  /* 0x000000060a177981 */ /* 0x000ea4000c1e1900 */
[----:B------:R-:W-:-:S04]  /*0540*/  IMAD R17, R16, R18, R17 ;  /* 0x0000001210117224 */ /* 0x000fc800078e0211 */
[----:B0-----:R-:W-:-:S06]  /*0550*/  IMAD.WIDE R16, R17, 0x4, R8 ;  /* 0x0000000411107825 */ /* 0x001fcc00078e0208 */
[----:B------:R-:W2:Y:S01]  /*0560*/  LDG.E.CONSTANT R16, desc[UR6][R16.64] ;  /* 0x0000000610107981 */ /* 0x000ea2000c1e9900 */
[----:B------:R-:W-:Y:S02]  /*0570*/  ISETP.NE.AND P1, PT, R22, RZ, PT ;  /* 0x000000ff1600720c */ /* 0x000fe40003f25270 */
[----:B------:R-:W-:Y:S01]  /*0580*/  MOV R29, R5 ;  /* 0x00000005001d7202 */ /* 0x000fe20000000f00 */
[----:B--2---:R-:W-:-:S05]  /*0590*/  FADD R23, R16, R23 ;  /* 0x0000001710177221 */ /* 0x004fca0000000000 */
[----:B------:R0:W-:Y:S05]  /*05a0*/  STG.E desc[UR6][R10.64], R23 ;  /* 0x000000170a007986 */ /* 0x0001ea000c101906 */
[----:B------:R-:W-:Y:S05]  /*05b0*/  @!P1 BRA `(.L_x_81) ;  /* 0x0000000000c09947 */ /* 0x000fea0003800000 */
[----:B------:R-:W-:-:S05]  /*05c0*/  IABS R17, R5 ;  /* 0x0000000500117213 */ /* 0x000fca0000000000 */
[----:B------:R-:W-:-:S04]  /*05d0*/  IMAD.HI.U32 R16, R19, R17, RZ ;  /* 0x0000001113107227 */ /* 0x000fc800078e00ff */
[----:B0-----:R-:W-:-:S04]  /*05e0*/  IMAD.MOV R23, RZ, RZ, -R16 ;  /* 0x000000ffff177224 */ /* 0x001fc800078e0a10 */
[----:B------:R-:W-:-:S05]  /*05f0*/  IMAD R17, R6, R23, R17 ;  /* 0x0000001706117224 */ /* 0x000fca00078e0211 */
[----:B------:R-:W-:-:S13]  /*0600*/  ISETP.GT.U32.AND P2, PT, R6, R17, PT ;  /* 0x000000110600720c */ /* 0x000fda0003f44070 */
[----:B------:R-:W-:Y:S01]  /*0610*/  @!P2 IADD3 R17, PT, PT, R17, -R6, RZ ;  /* 0x800000061111a210 */ /* 0x000fe20007ffe0ff */
[----:B------:R-:W-:-:S03]  /*0620*/  @!P2 VIADD R16, R16, 0x1 ;  /* 0x000000011010a836 */ /* 0x000fc60000000000 */
[----:B------:R-:W-:Y:S02]  /*0630*/  ISETP.GE.U32.AND P1, PT, R17, R6, PT ;  /* 0x000000061100720c */ /* 0x000fe40003f26070 */
[----:B------:R-:W-:-:S04]  /*0640*/  LOP3.LUT R17, R5, R18, RZ, 0x3c, !PT ;  /* 0x0000001205117212 */ /* 0x000fc800078e3cff */
[----:B------:R-:W-:-:S07]  /*0650*/  ISETP.GE.AND P3, PT, R17, RZ, PT ;  /* 0x000000ff1100720c */ /* 0x000fce0003f66270 */
[----:B------:R-:W-:-:S06]  /*0660*/  @P1 IADD3 R16, PT, PT, R16, 0x1, RZ ;  /* 0x0000000110101810 */ /* 0x000fcc0007ffe0ff */
[----:B------:R-:W-:-:S05]  /*0670*/  @!P3 IMAD.MOV R16, RZ, RZ, -R16 ;  /* 0x000000ffff10b224 */ /* 0x000fca00078e0a10 */
[----:B------:R-:W-:-:S04]  /*0680*/  SEL R17, R21, R16, !P0 ;  /* 0x0000001015117207 */ /* 0x000fc80004000000 */
[C---:B------:R-:W-:Y:S01]  /*0690*/  IADD3 R23, PT, PT, -R17.reuse, RZ, RZ ;  /* 0x000000ff11177210 */ /* 0x040fe20007ffe1ff */
[----:B------:R-:W-:-:S04]  /*06a0*/  IMAD R16, R17, R20, UR4 ;  /* 0x0000000411107e24 */ /* 0x000fc8000f8e0214 */
[----:B------:R-:W-:Y:S02]  /*06b0*/  IMAD R17, R18, R23, R5 ;  /* 0x0000001712117224 */ /* 0x000fe400078e0205 */
[----:B------:R-:W2:Y:S02]  /*06c0*/  LDG.E R23, desc[UR6][R12.64] ;  /* 0x000000060c177981 */ /* 0x000ea4000c1e1900 */
[----:B------:R-:W-:-:S04]  /*06d0*/  IMAD R17, R16, R18, R17 ;  /* 0x0000001210117224 */ /* 0x000fc800078e0211 */
[----:B------:R-:W-:-:S06]  /*06e0*/  IMAD.WIDE R16, R17, 0x4, R8 ;  /* 0x0000000411107825 */ /* 0x000fcc00078e0208 */
[----:B------:R-:W2:Y:S01]  /*06f0*/  LDG.E.CONSTANT R16, desc[UR6][R16.64] ;  /* 0x0000000610107981 */ /* 0x000ea2000c1e9900 */
[----:B------:R-:W-:Y:S01]  /*0700*/  ISETP.NE.AND P1, PT, R22, 0x1, PT ;  /* 0x000000011600780c */ /* 0x000fe20003f25270 */
[----:B------:R-:W-:Y:S02]  /*0710*/  IMAD.MOV.U32 R29, RZ, RZ, R7 ;  /* 0x000000ffff1d7224 */ /* 0x000fe400078e0007 */
[----:B--2---:R-:W-:-:S05]  /*0720*/  FADD R23, R16, R23 ;  /* 0x0000001710177221 */ /* 0x004fca0000000000 */
[----:B------:R1:W-:Y:S05]  /*0730*/  STG.E desc[UR6][R12.64], R23 ;  /* 0x000000170c007986 */ /* 0x0003ea000c101906 */
[----:B------:R-:W-:Y:S05]  /*0740*/  @!P1 BRA `(.L_x_81) ;  /* 0x00000000005c9947 */ /* 0x000fea0003800000 */
[----:B------:R-:W-:-:S05]  /*0750*/  IABS R17, R7 ;  /* 0x0000000700117213 */ /* 0x000fca0000000000 */
[----:B------:R-:W-:-:S05]  /*0760*/  IMAD.HI.U32 R19, R19, R17, RZ ;  /* 0x0000001113137227 */ /* 0x000fca00078e00ff */
        /* <DEDUP_REMOVED lines=11> */
[----:B------:R-:W-:Y:S02]  /*0820*/  IMAD.MOV R17, RZ, RZ, -R19 ;  /* 0x000000ffff117224 */ /* 0x000fe400078e0a13 */
[----:B------:R-:W-:Y:S02]  /*0830*/  IMAD R19, R19, R20, UR4 ;  /* 0x0000000413137e24 */ /* 0x000fe4000f8e0214 */
[----:B------:R-:W-:-:S04]  /*0840*/  IMAD R17, R18, R17, R7 ;  /* 0x0000001112117224 */ /* 0x000fc800078e0207 */
[----:B------:R-:W-:-:S04]  /*0850*/  IMAD R17, R19, R18, R17 ;  /* 0x0000001213117224 */ /* 0x000fc800078e0211 */
[----:B------:R-:W-:Y:S02]  /*0860*/  IMAD.WIDE R8, R17, 0x4, R8 ;  /* 0x0000000411087825 */ /* 0x000fe400078e0208 */
[----:B------:R-:W2:Y:S04]  /*0870*/  LDG.E R17, desc[UR6][R14.64] ;  /* 0x000000060e117981 */ /* 0x000ea8000c1e1900 */
[----:B------:R-:W2:Y:S01]  /*0880*/  LDG.E.CONSTANT R8, desc[UR6][R8.64] ;  /* 0x0000000608087981 */ /* 0x000ea2000c1e9900 */
[----:B------:R-:W-:Y:S01]  /*0890*/  MOV R29, R4 ;  /* 0x00000004001d7202 */ /* 0x000fe20000000f00 */
[----:B--2---:R-:W-:-:S05]  /*08a0*/  FADD R17, R8, R17 ;  /* 0x0000001108117221 */ /* 0x004fca0000000000 */
[----:B------:R2:W-:Y:S02]  /*08b0*/  STG.E desc[UR6][R14.64], R17 ;  /* 0x000000110e007986 */ /* 0x0005e4000c101906 */
.L_x_81:
[----:B------:R-:W-:Y:S05]  /*08c0*/  BSYNC.RECONVERGENT B1 ;  /* 0x0000000000017941 */ /* 0x000fea0003800200 */
.L_x_80:
[----:B------:R-:W-:-:S13]  /*08d0*/  ISETP.GE.U32.AND P0, PT, R2, 0x3, PT ;  /* 0x000000030200780c */ /* 0x000fda0003f06070 */
[----:B------:R-:W-:Y:S05]  /*08e0*/  @!P0 BRA `(.L_x_79) ;  /* 0x0000000400f88947 */ /* 0x000fea0003800000 */
[----:B------:R-:W3:Y:S02]  /*08f0*/  LDC R6, c[0x0][0x390] ;  /* 0x0000e400ff067b82 */ /* 0x000ee40000000800 */
[----:B---3--:R-:W-:-:S04]  /*0900*/  IABS R8, R6 ;  /* 0x0000000600087213 */ /* 0x008fc80000000000 */
[----:B------:R-:W3:Y:S08]  /*0910*/  I2F.RP R9, R8 ;  /* 0x0000000800097306 */ /* 0x000ef00000209400 */
[----:B---3--:R-:W3:Y:S02]  /*0920*/  MUFU.RCP R9, R9 ;  /* 0x0000000900097308 */ /* 0x008ee40000001000 */
[----:B---3--:R-:W-:-:S06]  /*0930*/  VIADD R16, R9, 0xffffffe ;  /* 0x0ffffffe09107836 */ /* 0x008fcc0000000000 */
[----:B--2---:R2:W3:Y:S02]  /*0940*/  F2I.FTZ.U32.TRUNC.NTZ R17, R16 ;  /* 0x0000001000117305 */ /* 0x0044e4000021f000 */
[----:B--2---:R-:W-:Y:S01]  /*0950*/  IMAD.MOV.U32 R16, RZ, RZ, RZ ;  /* 0x000000ffff107224 */ /* 0x004fe200078e00ff */
[----:B---3--:R-:W-:-:S05]  /*0960*/  IADD3 R19, PT, PT, RZ, -R17, RZ ;  /* 0x80000011ff137210 */ /* 0x008fca0007ffe0ff */
[----:B------:R-:W-:-:S04]  /*0970*/  IMAD R19, R19, R8, RZ ;  /* 0x0000000813137224 */ /* 0x000fc800078e02ff */
[----:B------:R-:W-:-:S07]  /*0980*/  IMAD.HI.U32 R6, R17, R19, R16 ;  /* 0x0000001311067227 */ /* 0x000fce00078e0010 */
.L_x_82:
[----:B------:R-:W2:Y:S01]  /*0990*/  LDC R28, c[0x0][0x390] ;  /* 0x0000e400ff1c7b82 */ /* 0x000ea20000000800 */
[----:B------:R-:W-:-:S05]  /*09a0*/  IABS R21, R29 ;  /* 0x0000001d00157213 */ /* 0x000fca0000000000 */
[----:B------:R-:W-:Y:S02]  /*09b0*/  IMAD.HI.U32 R18, R6, R21, RZ ;  /* 0x0000001506127227 */ /* 0x000fe400078e00ff */
[----:B------:R-:W3:Y:S02]  /*09c0*/  LDC R26, c[0x0][0x380] ;  /* 0x0000e000ff1a7b82 */ /* 0x000ee40000000800 */
[----:B------:R-:W-:Y:S01]  /*09d0*/  IMAD.MOV R6, RZ, RZ, -R18 ;  /* 0x000000ffff067224 */ /* 0x000fe200078e0a12 */
[-C--:B--2-4-:R-:W-:Y:S02]  /*09e0*/  IABS R19, R28.reuse ;  /* 0x0000001c00137213 */ /* 0x094fe40000000000 */
[----:B------:R-:W-:Y:S02]  /*09f0*/  LOP3.LUT R27, RZ, R28, RZ, 0x33, !PT ;  /* 0x0000001cff1b7212 */ /* 0x000fe400078e33ff */
[----:B------:R-:W2:Y:S01]  /*0a00*/  I2F.RP R20, R19 ;  /* 0x0000001300147306 */ /* 0x000ea20000209400 */
[----:B------:R-:W-:-:S05]  /*0a10*/  IMAD R21, R19, R6, R21 ;  /* 0x0000000613157224 */ /* 0x000fca00078e0215 */
[----:B------:R-:W-:Y:S02]  /*0a20*/  ISETP.GT.U32.AND P1, PT, R8, R21, PT ;  /* 0x000000150800720c */ /* 0x000fe40003f24070 */
[----:B--2---:R-:W2:Y:S11]  /*0a30*/  MUFU.RCP R20, R20 ;  /* 0x0000001400147308 */ /* 0x004eb60000001000 */
[----:B------:R-:W-:Y:S01]  /*0a40*/  @!P1 IMAD.IADD R21, R21, 0x1, -R19 ;  /* 0x0000000115159824 */ /* 0x000fe200078e0a13 */
[----:B------:R-:W-:-:S04]  /*0a50*/  @!P1 IADD3 R18, PT, PT, R18, 0x1, RZ ;  /* 0x0000000112129810 */ /* 0x000fc80007ffe0ff */
[----:B------:R-:W-:Y:S02]  /*0a60*/  ISETP.GE.U32.AND P2, PT, R21, R8, PT ;  /* 0x000000081500720c */ /* 0x000fe40003f46070 */
[----:B------:R-:W-:Y:S02]  /*0a70*/  MOV R8, R19 ;  /* 0x0000001300087202 */ /* 0x000fe40000000f00 */
[----:B--2---:R-:W-:-:S04]  /*0a80*/  IADD3 R16, PT, PT, R20, 0xffffffe, RZ ;  /* 0x0ffffffe14107810 */ /* 0x004fc80007ffe0ff */
[----:B------:R2:W4:Y:S05]  /*0a90*/  F2I.FTZ.U32.TRUNC.NTZ R17, R16 ;  /* 0x0000001000117305 */ /* 0x00052a000021f000 */
[----:B------:R-:W-:Y:S02]  /*0aa0*/  @P2 VIADD R18, R18, 0x1 ;  /* 0x0000000112122836 */ /* 0x000fe40000000000 */
[----:B--2---:R-:W-:Y:S01]  /*0ab0*/  IMAD.MOV.U32 R16, RZ, RZ, RZ ;  /* 0x000000ffff107224 */ /* 0x004fe200078e00ff */
[----:B----4-:R-:W-:-:S05]  /*0ac0*/  IADD3 R9, PT, PT, RZ, -R17, RZ ;  /* 0x80000011ff097210 */ /* 0x010fca0007ffe0ff */
[----:B------:R-:W-:Y:S01]  /*0ad0*/  IMAD.MOV.U32 R6, RZ, RZ, R9 ;  /* 0x000000ffff067224 */ /* 0x000fe200078e0009 */
[----:B------:R-:W-:-:S03]  /*0ae0*/  IADD3 R9, PT, PT, R0, R29, RZ ;  /* 0x0000001d00097210 */ /* 0x000fc60007ffe0ff */
[----:B01----:R-:W-:Y:S01]  /*0af0*/  IMAD R23, R6, R19, RZ ;  /* 0x0000001306177224 */ /* 0x003fe200078e02ff */
[----:B------:R-:W-:-:S03]  /*0b00*/  IABS R20, R9 ;  /* 0x0000000900147213 */ /* 0x000fc60000000000 */
[----:B------:R-:W-:Y:S01]  /*0b10*/  IMAD.HI.U32 R6, R17, R23, R16 ;  /* 0x0000001711067227 */ /* 0x000fe200078e0010 */
[----:B------:R-:W-:Y:S02]  /*0b20*/  MOV R16, R20 ;  /* 0x0000001400107202 */ /* 0x000fe40000000f00 */
[----:B------:R-:W-:-:S03]  /*0b30*/  IADD3 R17, PT, PT, R0, R9, RZ ;  /* 0x0000000900117210 */ /* 0x000fc60007ffe0ff */
[----:B------:R-:W-:Y:S01]  /*0b40*/  IMAD.HI.U32 R20, R6, R16, RZ ;  /* 0x0000001006147227 */ /* 0x000fe200078e00ff */
[----:B------:R-:W-:-:S03]  /*0b50*/  IABS R23, R17 ;  /* 0x0000001100177213 */ /* 0x000fc60000000000 */
[----:B------:R-:W-:-:S04]  /*0b60*/  IMAD.MOV R22, RZ, RZ, -R20 ;  /* 0x000000ffff167224 */ /* 0x000fc800078e0a14 */
[----:B------:R-:W-:Y:S02]  /*0b70*/  IMAD R21, R19, R22, R16 ;  /* 0x0000001613157224 */ /* 0x000fe400078e0210 */
[----:B------:R-:W-:-:S03]  /*0b80*/  IMAD.HI.U32 R16, R6, R23, RZ ;  /* 0x0000001706107227 */ /* 0x000fc600078e00ff */
[----:B------:R-:W-:Y:S01]  /*0b90*/  ISETP.GT.U32.AND P5, PT, R8, R21, PT ;  /* 0x000000150800720c */ /* 0x000fe20003fa4070 */
[----:B------:R-:W-:-:S04]  /*0ba0*/  IMAD.MOV R22, RZ, RZ, -R16 ;  /* 0x000000ffff167224 */ /* 0x000fc800078e0a10 */
[----:B------:R-:W-:Y:S01]  /*0bb0*/  IMAD R23, R19, R22, R23 ;  /* 0x0000001613177224 */ /* 0x000fe200078e0217 */
[----:B------:R-:W-:-:S04]  /*0bc0*/  LOP3.LUT R22, R17, R28, RZ, 0x3c, !PT ;  /* 0x0000001c11167212 */ /* 0x000fc800078e3cff */
[----:B------:R-:W-:-:S03]  /*0bd0*/  ISETP.GT.U32.AND P3, PT, R8, R23, PT ;  /* 0x000000170800720c */ /* 0x000fc60003f64070 */
[----:B------:R-:W-:Y:S01]  /*0be0*/  @!P5 IADD3 R21, PT, PT, R21, -R19, RZ ;  /* 0x800000131515d210 */ /* 0x000fe20007ffe0ff */
[----:B------:R-:W-:-:S03]  /*0bf0*/  @!P5 VIADD R20, R20, 0x1 ;  /* 0x000000011414d836 */ /* 0x000fc60000000000 */
[----:B------:R-:W-:Y:S02]  /*0c00*/  ISETP.GE.U32.AND P0, PT, R21, R8, PT ;  /* 0x000000081500720c */ /* 0x000fe40003f06070 */
[----:B------:R-:W-:-:S04]  /*0c10*/  LOP3.LUT R21, R9, R28, RZ, 0x3c, !PT ;  /* 0x0000001c09157212 */ /* 0x000fc800078e3cff */
[----:B------:R-:W-:Y:S01]  /*0c20*/  ISETP.GE.AND P4, PT, R21, RZ, PT ;  /* 0x000000ff1500720c */ /* 0x000fe20003f86270 */
[----:B------:R-:W-:Y:S02]  /*0c30*/  @!P3 IMAD.IADD R23, R23, 0x1, -R19 ;  /* 0x000000011717b824 */ /* 0x000fe400078e0a13 */
[----:B------:R-:W-:-:S03]  /*0c40*/  @!P3 VIADD R16, R16, 0x1 ;  /* 0x000000011010b836 */ /* 0x000fc60000000000 */
[----:B------:R-:W-:Y:S02]  /*0c50*/  ISETP.GE.U32.AND P5, PT, R23, R8, PT ;  /* 0x000000081700720c */ /* 0x000fe40003fa6070 */
[----:B------:R-:W-:Y:S02]  /*0c60*/  @P0 IADD3 R20, PT, PT, R20, 0x1, RZ ;  /* 0x0000000114140810 */ /* 0x000fe40007ffe0ff */
[----:B------:R-:W-:-:S03]  /*0c70*/  ISETP.NE.AND P0, PT, R28, RZ, PT ;  /* 0x000000ff1c00720c */ /* 0x000fc60003f05270 */
[----:B------:R-:W-:Y:S02]  /*0c80*/  @!P4 IADD3 R20, PT, PT, -R20, RZ, RZ ;  /* 0x000000ff1414c210 */ /* 0x000fe40007ffe1ff */
[----:B------:R-:W-:Y:S02]  /*0c90*/  ISETP.GE.AND P4, PT, R22, RZ, PT ;  /* 0x000000ff1600720c */ /* 0x000fe40003f86270 */
[----:B------:R-:W-:Y:S02]  /*0ca0*/  SEL R21, R27, R20, !P0 ;  /* 0x000000141b157207 */ /* 0x000fe40004000000 */
[----:B------:R-:W-:Y:S02]  /*0cb0*/  @P5 VIADD R16, R16, 0x1 ;  /* 0x0000000110105836 */ /* 0x000fe40000000000 */
[C---:B------:R-:W-:Y:S01]  /*0cc0*/  IADD3 R23, PT, PT, -R21.reuse, RZ, RZ ;  /* 0x000000ff15177210 */ /* 0x040fe20007ffe1ff */
[----:B---3--:R-:W-:-:S04]  /*0cd0*/  IMAD R21, R21, R26, UR4 ;  /* 0x0000000415157e24 */ /* 0x008fc8000f8e021a */
[----:B------:R-:W-:Y:S02]  /*0ce0*/  IMAD R23, R28, R23, R9 ;  /* 0x000000171c177224 */ /* 0x000fe400078e0209 */
[----:B------:R-:W-:Y:S01]  /*0cf0*/  @!P4 IADD3 R16, PT, PT, -R16, RZ, RZ ;  /* 0x000000ff1010c210 */ /* 0x000fe20007ffe1ff */
[----:B------:R-:W-:Y:S02]  /*0d00*/  IMAD.IADD R9, R0, 0x1, R17 ;  /* 0x0000000100097824 */ /* 0x000fe400078e0211 */
[----:B------:R-:W-:Y:S01]  /*0d10*/  IMAD R23, R21, R28, R23 ;  /* 0x0000001c15177224 */ /* 0x000fe200078e0217 */
[----:B------:R-:W-:Y:S02]  /*0d20*/  SEL R21, R27, R16, !P0 ;  /* 0x000000101b157207 */ /* 0x000fe40004000000 */
[----:B------:R-:W-:Y:S02]  /*0d30*/  IABS R16, R9 ;  /* 0x0000000900107213 */ /* 0x000fe40000000000 */
[C---:B------:R-:W-:Y:S01]  /*0d40*/  IADD3 R20, PT, PT, -R21.reuse, RZ, RZ ;  /* 0x000000ff15147210 */ /* 0x040fe20007ffe1ff */
[----:B------:R-:W-:-:S04]  /*0d50*/  IMAD R21, R21, R26, UR4 ;  /* 0x0000000415157e24 */ /* 0x000fc8000f8e021a */
[----:B------:R-:W-:Y:S02]  /*0d60*/  IMAD R17, R28, R20, R17 ;  /* 0x000000141c117224 */ /* 0x000fe400078e0211 */
[----:B------:R-:W-:-:S04]  /*0d70*/  IMAD.HI.U32 R20, R6, R16, RZ ;  /* 0x0000001006147227 */ /* 0x000fc800078e00ff */
[----:B------:R-:W-:Y:S02]  /*0d80*/  IMAD R21, R21, R28, R17 ;  /* 0x0000001c15157224 */ /* 0x000fe400078e0211 */
[----:B------:R-:W-:-:S04]  /*0d90*/  IMAD.MOV R17, RZ, RZ, -R20 ;  /* 0x000000ffff117224 */ /* 0x000fc800078e0a14 */
[----:B------:R-:W-:Y:S01]  /*0da0*/  IMAD R17, R19, R17, R16 ;  /* 0x0000001113117224 */ /* 0x000fe200078e0210 */
[----:B------:R-:W-:-:S04]  /*0db0*/  LOP3.LUT R16, R29, R28, RZ, 0x3c, !PT ;  /* 0x0000001c1d107212 */ /* 0x000fc800078e3cff */
[----:B------:R-:W-:Y:S02]  /*0dc0*/  ISETP.GT.U32.AND P3, PT, R8, R17, PT ;  /* 0x000000110800720c */ /* 0x000fe40003f64070 */
[----:B------:R-:W-:-:S11]  /*0dd0*/  ISETP.GE.AND P4, PT, R16, RZ, PT ;  /* 0x000000ff1000720c */ /* 0x000fd60003f86270 */
[----:B------:R-:W-:Y:S02]  /*0de0*/  @!P3 IADD3 R17, PT, PT, R17, -R19, RZ ;  /* 0x800000131111b210 */ /* 0x000fe40007ffe0ff */
[----:B------:R-:W-:Y:S02]  /*0df0*/  @!P4 IADD3 R18, PT, PT, -R18, RZ, RZ ;  /* 0x000000ff1212c210 */ /* 0x000fe40007ffe1ff */
[----:B------:R-:W-:Y:S02]  /*0e00*/  ISETP.GE.U32.AND P1, PT, R17, R8, PT ;  /* 0x000000081100720c */ /* 0x000fe40003f26070 */
[----:B------:R-:W0:Y:S01]  /*0e10*/  LDC.64 R16, c[0x0][0x388] ;  /* 0x0000e200ff107b82 */ /* 0x000e220000000a00 */
[----:B------:R-:W-:Y:S02]  /*0e20*/  SEL R19, R27, R18, !P0 ;  /* 0x000000121b137207 */ /* 0x000fe40004000000 */
[----:B------:R-:W-:Y:S02]  /*0e30*/  LOP3.LUT R18, R9, R28, RZ, 0x3c, !PT ;  /* 0x0000001c09127212 */ /* 0x000fe400078e3cff */
[----:B------:R-:W-:Y:S01]  /*0e40*/  @!P3 IADD3 R20, PT, PT, R20, 0x1, RZ ;  /* 0x000000011414b810 */ /* 0x000fe20007ffe0ff */
[----:B------:R-:W-:Y:S01]  /*0e50*/  IMAD.MOV R22, RZ, RZ, -R19 ;  /* 0x000000ffff167224 */ /* 0x000fe200078e0a13 */
[----:B------:R-:W-:Y:S01]  /*0e60*/  ISETP.GE.AND P2, PT, R18, RZ, PT ;  /* 0x000000ff1200720c */ /* 0x000fe20003f46270 */
[----:B------:R-:W-:-:S02]  /*0e70*/  IMAD R18, R19, R26, UR4 ;  /* 0x0000000413127e24 */ /* 0x000fc4000f8e021a */
[----:B------:R-:W-:Y:S01]  /*0e80*/  IMAD R19, R28, R22, R29 ;  /* 0x000000161c137224 */ /* 0x000fe200078e021d */
[----:B------:R-:W-:-:S03]  /*0e90*/  @P1 IADD3 R20, PT, PT, R20, 0x1, RZ ;  /* 0x0000000114141810 */ /* 0x000fc60007ffe0ff */
[----:B------:R-:W-:-:S06]  /*0ea0*/  IMAD R19, R18, R28, R19 ;  /* 0x0000001c12137224 */ /* 0x000fcc00078e0213 */
[----:B------:R-:W-:Y:S02]  /*0eb0*/  @!P2 IMAD.MOV R20, RZ, RZ, -R20 ;  /* 0x000000ffff14a224 */ /* 0x000fe400078e0a14 */
[----:B0-----:R-:W-:-:S03]  /*0ec0*/  IMAD.WIDE R24, R19, 0x4, R16 ;  /* 0x0000000413187825 */ /* 0x001fc600078e0210 */
[----:B------:R-:W-:Y:S01]  /*0ed0*/  SEL R27, R27, R20, !P0 ;  /* 0x000000141b1b7207 */ /* 0x000fe20004000000 */
[----:B------:R-:W0:Y:S02]  /*0ee0*/  LDC.64 R18, c[0x0][0x398] ;  /* 0x0000e600ff127b82 */ /* 0x000e240000000a00 */
[----:B------:R-:W2:Y:S01]  /*0ef0*/  LDG.E.CONSTANT R24, desc[UR6][R24.64] ;  /* 0x0000000618187981 */ /* 0x000ea2000c1e9900 */
[----:B0-----:R-:W-:-:S05]  /*0f00*/  IMAD.WIDE R18, R29, 0x4, R18 ;  /* 0x000000041d127825 */ /* 0x001fca00078e0212 */
[----:B------:R-:W2:Y:S01]  /*0f10*/  LDG.E R29, desc[UR6][R18.64] ;  /* 0x00000006121d7981 */ /* 0x000ea2000c1e1900 */
[----:B------:R-:W-:-:S06]  /*0f20*/  IMAD.WIDE R22, R23, 0x4, R16 ;  /* 0x0000000417167825 */ /* 0x000fcc00078e0210 */
[----:B------:R-:W3:Y:S01]  /*0f30*/  LDG.E.CONSTANT R22, desc[UR6][R22.64] ;  /* 0x0000000616167981 */ /* 0x000ee2000c1e9900 */
[----:B--2---:R-:W-:-:S05]  /*0f40*/  FADD R29, R24, R29 ;  /* 0x0000001d181d7221 */ /* 0x004fca0000000000 */
[----:B------:R0:W-:Y:S02]  /*0f50*/  STG.E desc[UR6][R18.64], R29 ;  /* 0x0000001d12007986 */ /* 0x0001e4000c101906 */
[----:B0-----:R-:W-:-:S05]  /*0f60*/  IMAD.WIDE R18, R0, 0x4, R18 ;  /* 0x0000000400127825 */ /* 0x001fca00078e0212 */
[----:B------:R-:W3:Y:S01]  /*0f70*/  LDG.E R20, desc[UR6][R18.64] ;  /* 0x0000000612147981 */ /* 0x000ee2000c1e1900 */
[----:B------:R-:W-:-:S04]  /*0f80*/  IMAD.WIDE R24, R0, 0x4, R18 ;  /* 0x0000000400187825 */ /* 0x000fc800078e0212 */
[C---:B------:R-:W-:Y:S01]  /*0f90*/  IMAD R26, R27.reuse, R26, UR4 ;  /* 0x000000041b1a7e24 */ /* 0x040fe2000f8e021a */
[----:B------:R-:W-:Y:S01]  /*0fa0*/  IADD3 R27, PT, PT, -R27, RZ, RZ ;  /* 0x000000ff1b1b7210 */ /* 0x000fe20007ffe1ff */
[----:B---3--:R-:W-:Y:S01]  /*0fb0*/  FADD R23, R22, R20 ;  /* 0x0000001416177221 */ /* 0x008fe20000000000 */
[----:B------:R-:W-:-:S04]  /*0fc0*/  IMAD.WIDE R20, R21, 0x4, R16 ;  /* 0x0000000415147825 */ /* 0x000fc800078e0210 */
[----:B------:R0:W-:Y:S04]  /*0fd0*/  STG.E desc[UR6][R18.64], R23 ;  /* 0x0000001712007986 */ /* 0x0001e8000c101906 */
[----:B------:R-:W2:Y:S04]  /*0fe0*/  LDG.E.CONSTANT R20, desc[UR6][R20.64] ;  /* 0x0000000614147981 */ /* 0x000ea8000c1e9900 */
[----:B------:R-:W2:Y:S01]  /*0ff0*/  LDG.E R29, desc[UR6][R24.64] ;  /* 0x00000006181d7981 */ /* 0x000ea2000c1e1900 */
[----:B------:R-:W-:-:S04]  /*1000*/  IMAD R27, R28, R27, R9 ;  /* 0x0000001b1c1b7224 */ /* 0x000fc800078e0209 */
[----:B------:R-:W-:-:S04]  /*1010*/  IMAD R27, R26, R28, R27 ;  /* 0x0000001c1a1b7224 */ /* 0x000fc800078e021b */
[----:B0-----:R-:W-:-:S04]  /*1020*/  IMAD.WIDE R22, R27, 0x4, R16 ;  /* 0x000000041b167825 */ /* 0x001fc800078e0210 */
[----:B------:R-:W-:Y:S02]  /*1030*/  IMAD.WIDE R16, R0, 0x4, R24 ;  /* 0x0000000400107825 */ /* 0x000fe400078e0218 */
[----:B------:R-:W3:Y:S02]  /*1040*/  LDG.E.CONSTANT R22, desc[UR6][R22.64] ;  /* 0x0000000616167981 */ /* 0x000ee4000c1e9900 */
[----:B--2---:R-:W-:-:S05]  /*1050*/  FADD R27, R20, R29 ;  /* 0x0000001d141b7221 */ /* 0x004fca0000000000 */
[----:B------:R4:W-:Y:S04]  /*1060*/  STG.E desc[UR6][R24.64], R27 ;  /* 0x0000001b18007986 */ /* 0x0009e8000c101906 */
[----:B------:R-:W3:Y:S01]  /*1070*/  LDG.E R19, desc[UR6][R16.64] ;  /* 0x0000000610137981 */ /* 0x000ee2000c1e1900 */
[----:B------:R-:W-:-:S04]  /*1080*/  IADD3 R29, PT, PT, R0, R9, RZ ;  /* 0x00000009001d7210 */ /* 0x000fc80007ffe0ff */
[----:B------:R-:W-:Y:S01]  /*1090*/  ISETP.GE.AND P0, PT, R29, UR5, PT ;  /* 0x000000051d007c0c */ /* 0x000fe2000bf06270 */
[----:B---3--:R-:W-:-:S05]  /*10a0*/  FADD R19, R22, R19 ;  /* 0x0000001316137221 */ /* 0x008fca0000000000 */
[----:B------:R4:W-:Y:S07]  /*10b0*/  STG.E desc[UR6][R16.64], R19 ;  /* 0x0000001310007986 */ /* 0x0009ee000c101906 */
[----:B------:R-:W-:Y:S05]  /*10c0*/  @!P0 BRA `(.L_x_82) ;  /* 0xfffffff800308947 */ /* 0x000fea000383ffff */
.L_x_79:
[----:B------:R-:W-:Y:S05]  /*10d0*/  BSYNC.RECONVERGENT B0 ;  /* 0x0000000000007941 */ /* 0x000fea0003800200 */
.L_x_78:
[----:B------:R-:W3:Y:S01]  /*10e0*/  LDCU UR8, c[0x0][0x380] ;  /* 0x00007000ff0877ac */ /* 0x000ee20008000800 */
[----:B------:R-:W-:-:S04]  /*10f0*/  UIADD3 UR4, UPT, UPT, UR4, 0x1, URZ ;  /* 0x0000000104047890 */ /* 0x000fc8000fffe0ff */
[----:B---3--:R-:W-:-:S09]  /*1100*/  UISETP.NE.AND UP0, UPT, UR4, UR8, UPT ;  /* 0x000000080400728c */ /* 0x008fd2000bf05270 */
[----:B------:R-:W-:Y:S05]  /*1110*/  BRA.U UP0, `(.L_x_83) ;  /* 0xfffffff100687547 */ /* 0x000fea000b83ffff */
[----:B------:R-:W-:Y:S05]  /*1120*/  EXIT ;  /* 0x000000000000794d */ /* 0x000fea0003800000 */
.L_x_84:
        /* <DEDUP_REMOVED lines=13> */
.L_x_381:


//--------------------- .text._Z14repeatAlongRowiiiPKfPf --------------------------
	.section	.text._Z14repeatAlongRowiiiPKfPf,"ax",@progbits
	.align	128
        .global         _Z14repeatAlongRowiiiPKfPf
        .type           _Z14repeatAlongRowiiiPKfPf,@function
        .size           _Z14repeatAlongRowiiiPKfPf,(.L_x_382 - _Z14repeatAlongRowiiiPKfPf)
        .other          _Z14repeatAlongRowiiiPKfPf,@"STO_CUDA_ENTRY STV_DEFAULT"
_Z14repeatAlongRowiiiPKfPf:
.text._Z14repeatAlongRowiiiPKfPf:
        /* <DEDUP_REMOVED lines=11> */
[----:B------:R-:W-:Y:S01]  /*00b0*/  IMAD.MOV R9, RZ, RZ, -R0 ;  /* 0x000000ffff097224 */ /* 0x000fe200078e0a00 */
[----:B------:R-:W3:Y:S01]  /*00c0*/  LDC.64 R14, c[0x0][0x390] ;  /* 0x0000e400ff0e7b82 */ /* 0x000ee20000000a00 */
[----:B------:R-:W-:Y:S01]  /*00d0*/  ISETP.NE.U32.AND P2, PT, R0, RZ, PT ;  /* 0x000000ff0000720c */ /* 0x000fe20003f45070 */
[----:B------:R-:W4:Y:S02]  /*00e0*/  LDCU.64 UR6, c[0x0][0x358] ;  /* 0x00006b00ff0677ac */ /* 0x000f240008000a00 */
[----:B0-----:R-:W0:Y:S02]  /*00f0*/  MUFU.RCP R8, R8 ;  /* 0x0000000800087308 */ /* 0x001e240000001000 */
[----:B0-----:R-:W-:-:S02]  /*0100*/  VIADD R6, R8, 0xffffffe ;  /* 0x0ffffffe08067836 */ /* 0x001fc40000000000 */
[----:B-1----:R-:W-:Y:S01]  /*0110*/  IMAD R3, R3, UR4, R2 ;  /* 0x0000000403037c24 */ /* 0x002fe2000f8e0202 */
[----:B------:R-:W-:-:S03]  /*0120*/  UMOV UR4, URZ ;  /* 0x000000ff00047c82 */ /* 0x000fc60008000000 */
[----:B------:R0:W1:Y:S01]  /*0130*/  F2I.FTZ.U32.TRUNC.NTZ R7, R6 ;  /* 0x0000000600077305 */ /* 0x000062000021f000 */
[----:B--2---:R-:W-:Y:S01]  /*0140*/  IMAD R2, R5, UR5, RZ ;  /* 0x0000000505027c24 */ /* 0x004fe2000f8e02ff */
[----:B------:R-:W-:Y:S01]  /*0150*/  IADD3 R5, PT, PT, R0, R3, RZ ;  /* 0x0000000300057210 */ /* 0x000fe20007ffe0ff */
[----:B---3--:R-:W-:-:S03]  /*0160*/  IMAD.WIDE R14, R3, 0x4, R14 ;  /* 0x00000004030e7825 */ /* 0x008fc600078e020e */
[----:B------:R-:W-:Y:S01]  /*0170*/  ISETP.GE.AND P0, PT, R5, R2, PT ;  /* 0x000000020500720c */ /* 0x000fe20003f06270 */
[----:B0-----:R-:W-:Y:S01]  /*0180*/  IMAD.MOV.U32 R6, RZ, RZ, RZ ;  /* 0x000000ffff067224 */ /* 0x001fe200078e00ff */
[----:B------:R-:W-:Y:S01]  /*0190*/  VIMNMX R4, PT, PT, R2, R5, !PT ;  /* 0x0000000502047248 */ /* 0x000fe20007fe0100 */
[----:B------:R-:W-:Y:S01]  /*01a0*/  IMAD.WIDE R12, R0, 0x4, R14 ;  /* 0x00000004000c7825 */ /* 0x000fe200078e020e */
[----:B------:R-:W-:-:S03]  /*01b0*/  SEL R8, RZ, 0x1, P0 ;  /* 0x00000001ff087807 */ /* 0x000fc60000000000 */
[----:B-1----:R-:W-:Y:S02]  /*01c0*/  IMAD R9, R9, R7, RZ ;  /* 0x0000000709097224 */ /* 0x002fe400078e02ff */
[----:B------:R-:W-:-:S04]  /*01d0*/  IMAD.WIDE R10, R0, 0x4, R12 ;  /* 0x00000004000a7825 */ /* 0x000fc800078e020c */
        /* <DEDUP_REMOVED lines=9> */
[----:B------:R-:W-:-:S04]  /*0270*/  IADD3 R7, PT, PT, R0, R5, RZ ;  /* 0x0000000500077210 */ /* 0x000fc80007ffe0ff */
[----:B------:R-:W-:-:S07]  /*0280*/  IADD3 R6, PT, PT, R0, R7, RZ ;  /* 0x0000000700067210 */ /* 0x000fce0007ffe0ff */
[----:B------:R-:W-:Y:S01]  /*0290*/  @P1 VIADD R9, R9, 0x1 ;  /* 0x0000000109091836 */ /* 0x000fe20000000000 */
[----:B------:R-:W-:-:S05]  /*02a0*/  @!P2 LOP3.LUT R9, RZ, R0, RZ, 0x33, !PT ;  /* 0x00000000ff09a212 */ /* 0x000fca00078e33ff */
[----:B----4-:R-:W-:-:S07]  /*02b0*/  IMAD.IADD R4, R8, 0x1, R9 ;  /* 0x0000000108047824 */ /* 0x010fce00078e0209 */
.L_x_90:
[----:B------:R-:W-:Y:S01]  /*02c0*/  ISETP.GE.AND P0, PT, R3, R2, PT ;  /* 0x000000020300720c */ /* 0x000fe20003f06270 */
[----:B------:R-:W-:-:S12]  /*02d0*/  BSSY.RECONVERGENT B0, `(.L_x_85) ;  /* 0x00000d1000007945 */ /* 0x000fd80003800200 */
[----:B012-4-:R-:W-:Y:S05]  /*02e0*/  @P0 BRA `(.L_x_86) ;  /* 0x0000000c003c0947 */ /* 0x017fea0003800000 */
[----:B------:R-:W-:Y:S01]  /*02f0*/  LOP3.LUT R24, R4, 0x3, RZ, 0xc0, !PT ;  /* 0x0000000304187812 */ /* 0x000fe200078ec0ff */
[----:B------:R-:W-:Y:S01]  /*0300*/  BSSY.RECONVERGENT B1, `(.L_x_87) ;  /* 0x0000057000017945 */ /* 0x000fe20003800200 */
[----:B------:R-:W-:Y:S02]  /*0310*/  IMAD.MOV.U32 R27, RZ, RZ, R3 ;  /* 0x000000ffff1b7224 */ /* 0x000fe400078e0003 */
[----:B------:R-:W-:-:S13]  /*0320*/  ISETP.NE.AND P0, PT, R24, 0x3, PT ;  /* 0x000000031800780c */ /* 0x000fda0003f05270 */
[----:B------:R-:W-:Y:S05]  /*0330*/  @!P0 BRA `(.L_x_88) ;  /* 0x00000004004c8947 */ /* 0x000fea0003800000 */
[----:B------:R-:W2:Y:S01]  /*0340*/  LDG.E.CONSTANT R23, desc[UR6][R14.64] ;  /* 0x000000060e177981 */ /* 0x000ea2000c1e9900 */
[----:B------:R-:W0:Y:S01]  /*0350*/  LDC R18, c[0x0][0x384] ;  /* 0x0000e100ff127b82 */ /* 0x000e220000000800 */
[----:B------:R-:W-:Y:S01]  /*0360*/  IABS R21, R3 ;  /* 0x0000000300157213 */ /* 0x000fe20000000000 */
[----:B------:R-:W-:Y:S01]  /*0370*/  IMAD.MOV.U32 R27, RZ, RZ, R5 ;  /* 0x000000ffff1b7224 */ /* 0x000fe200078e0005 */
[-C--:B0-----:R-:W-:Y:S02]  /*0380*/  IABS R19, R18.reuse ;  /* 0x0000001200137213 */ /* 0x081fe40000000000 */
[----:B------:R-:W-:Y:S02]  /*0390*/  LOP3.LUT R22, RZ, R18, RZ, 0x33, !PT ;  /* 0x00000012ff167212 */ /* 0x000fe400078e33ff */
[----:B------:R-:W0:Y:S08]  /*03a0*/  I2F.RP R16, R19 ;  /* 0x0000001300107306 */ /* 0x000e300000209400 */
[----:B0-----:R-:W0:Y:S02]  /*03b0*/  MUFU.RCP R16, R16 ;  /* 0x0000001000107308 */ /* 0x001e240000001000 */
[----:B0-----:R-:W-:-:S06]  /*03c0*/  IADD3 R8, PT, PT, R16, 0xffffffe, RZ ;  /* 0x0ffffffe10087810 */ /* 0x001fcc0007ffe0ff */
[----:B------:R0:W1:Y:S02]  /*03d0*/  F2I.FTZ.U32.TRUNC.NTZ R9, R8 ;  /* 0x0000000800097305 */ /* 0x000064000021f000 */
[----:B0-----:R-:W-:Y:S02]  /*03e0*/  HFMA2 R8, -RZ, RZ, 0, 0 ;  /* 0x00000000ff087431 */ /* 0x001fe400000001ff */
[----:B-1----:R-:W-:-:S04]  /*03f0*/  IMAD.MOV R20, RZ, RZ, -R9 ;  /* 0x000000ffff147224 */ /* 0x002fc800078e0a09 */
[----:B------:R-:W-:-:S04]  /*0400*/  IMAD R17, R20, R19, RZ ;  /* 0x0000001314117224 */ /* 0x000fc800078e02ff */
[----:B------:R-:W-:Y:S01]  /*0410*/  IMAD.HI.U32 R20, R9, R17, R8 ;  /* 0x0000001109147227 */ /* 0x000fe200078e0008 */
[----:B------:R-:W-:-:S03]  /*0420*/  LOP3.LUT R8, R3, R18, RZ, 0x3c, !PT ;  /* 0x0000001203087212 */ /* 0x000fc600078e3cff */
[----:B------:R-:W-:Y:S01]  /*0430*/  IMAD.MOV.U32 R17, RZ, RZ, R21 ;  /* 0x000000ffff117224 */ /* 0x000fe200078e0015 */
[----:B------:R-:W-:Y:S01]  /*0440*/  ISETP.GE.AND P2, PT, R8, RZ, PT ;  /* 0x000000ff0800720c */ /* 0x000fe20003f46270 */
[----:B------:R-:W0:Y:S02]  /*0450*/  LDC R21, c[0x0][0x380] ;  /* 0x0000e000ff157b82 */ /* 0x000e240000000800 */
[----:B------:R-:W-:-:S05]  /*0460*/  IMAD.HI.U32 R9, R20, R17, RZ ;  /* 0x0000001114097227 */ /* 0x000fca00078e00ff */
[----:B------:R-:W-:-:S05]  /*0470*/  IADD3 R16, PT, PT, -R9, RZ, RZ ;  /* 0x000000ff09107210 */ /* 0x000fca0007ffe1ff */
[----:B------:R-:W-:-:S05]  /*0480*/  IMAD R16, R19, R16, R17 ;  /* 0x0000001013107224 */ /* 0x000fca00078e0211 */
[----:B------:R-:W-:-:S13]  /*0490*/  ISETP.GT.U32.AND P1, PT, R19, R16, PT ;  /* 0x000000101300720c */ /* 0x000fda0003f24070 */
[----:B------:R-:W-:Y:S01]  /*04a0*/  @!P1 IMAD.IADD R16, R16, 0x1, -R19 ;  /* 0x0000000110109824 */ /* 0x000fe200078e0a13 */
[----:B------:R-:W-:Y:S02]  /*04b0*/  @!P1 IADD3 R9, PT, PT, R9, 0x1, RZ ;  /* 0x0000000109099810 */ /* 0x000fe40007ffe0ff */
[----:B------:R-:W-:Y:S02]  /*04c0*/  ISETP.NE.AND P1, PT, R24, RZ, PT ;  /* 0x000000ff1800720c */ /* 0x000fe40003f25270 */
[----:B------:R-:W-:-:S13]  /*04d0*/  ISETP.GE.U32.AND P0, PT, R16, R19, PT ;  /* 0x000000131000720c */ /* 0x000fda0003f06070 */
[----:B------:R-:W-:Y:S01]  /*04e0*/  @P0 VIADD R9, R9, 0x1 ;  /* 0x0000000109090836 */ /* 0x000fe20000000000 */
[----:B------:R-:W-:-:S04]  /*04f0*/  ISETP.NE.AND P0, PT, R18, RZ, PT ;  /* 0x000000ff1200720c */ /* 0x000fc80003f05270 */
[----:B------:R-:W-:Y:S02]  /*0500*/  MOV R17, R9 ;  /* 0x0000000900117202 */ /* 0x000fe40000000f00 */
[----:B------:R-:W1:Y:S03]  /*0510*/  LDC.64 R8, c[0x0][0x398] ;  /* 0x0000e600ff087b82 */ /* 0x000e660000000a00 */
[----:B------:R-:W-:-:S05]  /*0520*/  @!P2 IMAD.MOV R17, RZ, RZ, -R17 ;  /* 0x000000ffff11a224 */ /* 0x000fca00078e0a11 */
[----:B------:R-:W-:-:S04]  /*0530*/  SEL R16, R22, R17, !P0 ;  /* 0x0000001116107207 */ /* 0x000fc80004000000 */
[C---:B------:R-:W-:Y:S01]  /*0540*/  IADD3 R17, PT, PT, -R16.reuse, RZ, RZ ;  /* 0x000000ff10117210 */ /* 0x040fe20007ffe1ff */
[----:B0-----:R-:W-:-:S04]  /*0550*/  IMAD R16, R16, R21, UR4 ;  /* 0x0000000410107e24 */ /* 0x001fc8000f8e0215 */
[----:B------:R-:W-:-:S04]  /*0560*/  IMAD R17, R18, R17, R3 ;  /* 0x0000001112117224 */ /* 0x000fc800078e0203 */
[----:B------:R-:W-:-:S04]  /*0570*/  IMAD R17, R16, R18, R17 ;  /* 0x0000001210117224 */ /* 0x000fc800078e0211 */
[----:B-1----:R-:W-:-:S05]  /*0580*/  IMAD.WIDE R16, R17, 0x4, R8 ;  /* 0x0000000411107825 */ /* 0x002fca00078e0208 */
[----:B--2---:R0:W-:Y:S01]  /*0590*/  STG.E desc[UR6][R16.64], R23 ;  /* 0x0000001710007986 */ /* 0x0041e2000c101906 */
[----:B------:R-:W-:Y:S05]  /*05a0*/  @!P1 BRA `(.L_x_88) ;  /* 0x0000000000b09947 */ /* 0x000fea0003800000 */
[----:B0-----:R-:W2:Y:S01]  /*05b0*/  LDG.E.CONSTANT R23, desc[UR6][R12.64] ;  /* 0x000000060c177981 */ /* 0x001ea2000c1e9900 */
[----:B------:R-:W-:Y:S02]  /*05c0*/  IABS R26, R5 ;  /* 0x00000005001a7213 */ /* 0x000fe40000000000 */
[----:B------:R-:W-:-:S03]  /*05d0*/  MOV R27, R7 ;  /* 0x00000007001b7202 */ /* 0x000fc60000000f00 */
[----:B------:R-:W-:-:S05]  /*05e0*/  IMAD.HI.U32 R16, R20, R26, RZ ;  /* 0x0000001a14107227 */ /* 0x000fca00078e00ff */
[----:B------:R-:W-:-:S05]  /*05f0*/  IADD3 R17, PT, PT, -R16, RZ, RZ ;  /* 0x000000ff10117210 */ /* 0x000fca0007ffe1ff */
[----:B------:R-:W-:Y:S01]  /*0600*/  IMAD R26, R19, R17, R26 ;  /* 0x00000011131a7224 */ /* 0x000fe200078e021a */
[----:B------:R-:W-:-:S04]  /*0610*/  LOP3.LUT R17, R5, R18, RZ, 0x3c, !PT ;  /* 0x0000001205117212 */ /* 0x000fc800078e3cff */
[----:B------:R-:W-:Y:S02]  /*0620*/  ISETP.GT.U32.AND P2, PT, R19, R26, PT ;  /* 0x0000001a1300720c */ /* 0x000fe40003f44070 */
[----:B------:R-:W-:-:S11]  /*0630*/  ISETP.GE.AND P3, PT, R17, RZ, PT ;  /* 0x000000ff1100720c */ /* 0x000fd60003f66270 */
[----:B------:R-:W-:Y:S01]  /*0640*/  @!P2 IMAD.IADD R26, R26, 0x1, -R19 ;  /* 0x000000011a1aa824 */ /* 0x000fe200078e0a13 */
[----:B------:R-:W-:-:S04]  /*0650*/  @!P2 IADD3 R16, PT, PT, R16, 0x1, RZ ;  /* 0x000000011010a810 */ /* 0x000fc80007ffe0ff */
[----:B------:R-:W-:-:S13]  /*0660*/  ISETP.GE.U32.AND P1, PT, R26, R19, PT ;  /* 0x000000131a00720c */ /* 0x000fda0003f26070 */
[----:B------:R-:W-:Y:S01]  /*0670*/  @P1 VIADD R16, R16, 0x1 ;  /* 0x0000000110101836 */ /* 0x000fe20000000000 */
[----:B------:R-:W-:-:S04]  /*0680*/  ISETP.NE.AND P1, PT, R24, 0x1, PT ;  /* 0x000000011800780c */ /* 0x000fc80003f25270 */
[----:B------:R-:W-:-:S04]  /*0690*/  @!P3 IADD3 R16, PT, PT, -R16, RZ, RZ ;  /* 0x000000ff1010b210 */ /* 0x000fc80007ffe1ff */
[----:B------:R-:W-:-:S05]  /*06a0*/  SEL R16, R22, R16, !P0 ;  /* 0x0000001016107207 */ /* 0x000fca0004000000 */
[----:B------:R-:W-:Y:S02]  /*06b0*/  IMAD.MOV R17, RZ, RZ, -R16 ;  /* 0x000000ffff117224 */ /* 0x000fe400078e0a10 */
[----:B------:R-:W-:Y:S02]  /*06c0*/  IMAD R16, R16, R21, UR4 ;  /* 0x0000000410107e24 */ /* 0x000fe4000f8e0215 */
[----:B------:R-:W-:-:S04]  /*06d0*/  IMAD R17, R18, R17, R5 ;  /* 0x0000001112117224 */ /* 0x000fc800078e0205 */
[----:B------:R-:W-:-:S04]  /*06e0*/  IMAD R17, R16, R18, R17 ;  /* 0x0000001210117224 */ /* 0x000fc800078e0211 */
[----:B------:R-:W-:-:S05]  /*06f0*/  IMAD.WIDE R16, R17, 0x4, R8 ;  /* 0x0000000411107825 */ /* 0x000fca00078e0208 */
[----:B--2---:R1:W-:Y:S01]  /*0700*/  STG.E desc[UR6][R16.64], R23 ;  /* 0x0000001710007986 */ /* 0x0043e2000c101906 */
[----:B------:R-:W-:Y:S05]  /*0710*/  @!P1 BRA `(.L_x_88) ;  /* 0x0000000000549947 */ /* 0x000fea0003800000 */
[----:B-1----:R-:W2:Y:S01]  /*0720*/  LDG.E.CONSTANT R16, desc[UR6][R10.64] ;  /* 0x000000060a107981 */ /* 0x002ea2000c1e9900 */
[----:B------:R-:W-:Y:S01]  /*0730*/  IABS R24, R7 ;  /* 0x0000000700187213 */ /* 0x000fe20000000000 */
[----:B------:R-:W-:-:S04]  /*0740*/  IMAD.MOV.U32 R27, RZ, RZ, R6 ;  /* 0x000000ffff1b7224 */ /* 0x000fc800078e0006 */
[----:B------:R-:W-:-:S04]  /*0750*/  IMAD.HI.U32 R20, R20, R24, RZ ;  /* 0x0000001814147227 */ /* 0x000fc800078e00ff */
[----:B------:R-:W-:-:S04]  /*0760*/  IMAD.MOV R17, RZ, RZ, -R20 ;  /* 0x000000ffff117224 */ /* 0x000fc800078e0a14 */
[----:B------:R-:W-:Y:S01]  /*0770*/  IMAD R24, R19, R17, R24 ;  /* 0x0000001113187224 */ /* 0x000fe200078e0218 */
[----:B------:R-:W-:-:S04]  /*0780*/  LOP3.LUT R17, R7, R18, RZ, 0x3c, !PT ;  /* 0x0000001207117212 */ /* 0x000fc800078e3cff */
[----:B------:R-:W-:Y:S02]  /*0790*/  ISETP.GT.U32.AND P2, PT, R19, R24, PT ;  /* 0x000000181300720c */ /* 0x000fe40003f44070 */
[----:B------:R-:W-:-:S11]  /*07a0*/  ISETP.GE.AND P3, PT, R17, RZ, PT ;  /* 0x000000ff1100720c */ /* 0x000fd60003f66270 */
[----:B------:R-:W-:Y:S01]  /*07b0*/  @!P2 IADD3 R24, PT, PT, R24, -R19, RZ ;  /* 0x800000131818a210 */ /* 0x000fe20007ffe0ff */
[----:B------:R-:W-:-:S03]  /*07c0*/  @!P2 VIADD R20, R20, 0x1 ;  /* 0x000000011414a836 */ /* 0x000fc60000000000 */
[----:B------:R-:W-:-:S13]  /*07d0*/  ISETP.GE.U32.AND P1, PT, R24, R19, PT ;  /* 0x000000131800720c */ /* 0x000fda0003f26070 */
[----:B------:R-:W-:-:S05]  /*07e0*/  @P1 IADD3 R20, PT, PT, R20, 0x1, RZ ;  /* 0x0000000114141810 */ /* 0x000fca0007ffe0ff */
[----:B------:R-:W-:-:S05]  /*07f0*/  @!P3 IMAD.MOV R20, RZ, RZ, -R20 ;  /* 0x000000ffff14b224 */ /* 0x000fca00078e0a14 */
[----:B------:R-:W-:-:S04]  /*0800*/  SEL R20, R22, R20, !P0 ;  /* 0x0000001416147207 */ /* 0x000fc80004000000 */
[C---:B------:R-:W-:Y:S01]  /*0810*/  IADD3 R17, PT, PT, -R20.reuse, RZ, RZ ;  /* 0x000000ff14117210 */ /* 0x040fe20007ffe1ff */
[----:B------:R-:W-:-:S04]  /*0820*/  IMAD R20, R20, R21, UR4 ;  /* 0x0000000414147e24 */ /* 0x000fc8000f8e0215 */
[----:B------:R-:W-:-:S04]  /*0830*/  IMAD R17, R18, R17, R7 ;  /* 0x0000001112117224 */ /* 0x000fc800078e0207 */
[----:B------:R-:W-:-:S04]  /*0840*/  IMAD R17, R20, R18, R17 ;  /* 0x0000001214117224 */ /* 0x000fc800078e0211 */
[----:B------:R-:W-:-:S05]  /*0850*/  IMAD.WIDE R8, R17, 0x4, R8 ;  /* 0x0000000411087825 */ /* 0x000fca00078e0208 */
[----:B--2---:R2:W-:Y:S02]  /*0860*/  STG.E desc[UR6][R8.64], R16 ;  /* 0x0000001008007986 */ /* 0x0045e4000c101906 */
.L_x_88:
[----:B------:R-:W-:Y:S05]  /*0870*/  BSYNC.RECONVERGENT B1 ;  /* 0x0000000000017941 */ /* 0x000fea0003800200 */
.L_x_87:
[----:B------:R-:W-:-:S13]  /*0880*/  ISETP.GE.U32.AND P0, PT, R4, 0x3, PT ;  /* 0x000000030400780c */ /* 0x000fda0003f06070 */
[----:B------:R-:W-:Y:S05]  /*0890*/  @!P0 BRA `(.L_x_86) ;  /* 0x0000000400d08947 */ /* 0x000fea0003800000 */
[----:B--2---:R-:W2:Y:S02]  /*08a0*/  LDC R8, c[0x0][0x384] ;  /* 0x0000e100ff087b82 */ /* 0x004ea40000000800 */
[----:B--2---:R-:W-:-:S04]  /*08b0*/  IABS R9, R8 ;  /* 0x0000000800097213 */ /* 0x004fc80000000000 */
[----:B------:R-:W2:Y:S08]  /*08c0*/  I2F.RP R18, R9 ;  /* 0x0000000900127306 */ /* 0x000eb00000209400 */
[----:B--2---:R-:W0:Y:S02]  /*08d0*/  MUFU.RCP R18, R18 ;  /* 0x0000001200127308 */ /* 0x004e240000001000 */
[----:B01----:R-:W-:-:S06]  /*08e0*/  IADD3 R16, PT, PT, R18, 0xffffffe, RZ ;  /* 0x0ffffffe12107810 */ /* 0x003fcc0007ffe0ff */
[----:B------:R0:W1:Y:S02]  /*08f0*/  F2I.FTZ.U32.TRUNC.NTZ R17, R16 ;  /* 0x0000001000117305 */ /* 0x000064000021f000 */
[----:B0-----:R-:W-:Y:S02]  /*0900*/  HFMA2 R16, -RZ, RZ, 0, 0 ;  /* 0x00000000ff107431 */ /* 0x001fe400000001ff */
[----:B-1----:R-:W-:-:S04]  /*0910*/  IMAD.MOV R8, RZ, RZ, -R17 ;  /* 0x000000ffff087224 */ /* 0x002fc800078e0a11 */
[----:B------:R-:W-:-:S04]  /*0920*/  IMAD R19, R8, R9, RZ ;  /* 0x0000000908137224 */ /* 0x000fc800078e02ff */
[----:B------:R-:W-:-:S07]  /*0930*/  IMAD.HI.U32 R8, R17, R19, R16 ;  /* 0x0000001311087227 */ /* 0x000fce00078e0010 */
.L_x_89:
[----:B----4-:R-:W0:Y:S08]  /*0940*/  LDC.64 R18, c[0x0][0x390] ;  /* 0x0000e400ff127b82 */ /* 0x010e300000000a00 */
[----:B------:R-:W1:Y:S01]  /*0950*/  LDC R24, c[0x0][0x384] ;  /* 0x0000e100ff187b82 */ /* 0x000e620000000800 */
[----:B------:R-:W-:-:S07]  /*0960*/  IABS R17, R27 ;  /* 0x0000001b00117213 */ /* 0x000fce0000000000 */
[----:B------:R-:W2:Y:S01]  /*0970*/  LDC R23, c[0x0][0x380] ;  /* 0x0000e000ff177b82 */ /* 0x000ea20000000800 */
[----:B0-----:R-:W-:-:S05]  /*0980*/  IMAD.WIDE R18, R27, 0x4, R18 ;  /* 0x000000041b127825 */ /* 0x001fca00078e0212 */
[----:B------:R0:W3:Y:S01]  /*0990*/  LDG.E.CONSTANT R25, desc[UR6][R18.64] ;  /* 0x0000000612197981 */ /* 0x0000e2000c1e9900 */
[----:B------:R-:W-:Y:S01]  /*09a0*/  IMAD.HI.U32 R8, R8, R17, RZ ;  /* 0x0000001108087227 */ /* 0x000fe200078e00ff */
[----:B-1----:R-:W-:-:S03]  /*09b0*/  IABS R26, R24 ;  /* 0x00000018001a7213 */ /* 0x002fc60000000000 */
[----:B------:R-:W-:Y:S01]  /*09c0*/  IMAD.MOV R16, RZ, RZ, -R8 ;  /* 0x000000ffff107224 */ /* 0x000fe200078e0a08 */
[----:B------:R-:W-:Y:S01]  /*09d0*/  LOP3.LUT R22, RZ, R24, RZ, 0x33, !PT ;  /* 0x00000018ff167212 */ /* 0x000fe200078e33ff */
[----:B------:R-:W1:Y:S02]  /*09e0*/  I2F.RP R20, R26 ;  /* 0x0000001a00147306 */ /* 0x000e640000209400 */
[----:B------:R-:W-:Y:S02]  /*09f0*/  IMAD R16, R26, R16, R17 ;  /* 0x000000101a107224 */ /* 0x000fe400078e0211 */
[----:B0-----:R-:W-:-:S03]  /*0a00*/  IMAD.WIDE R18, R0, 0x4, R18 ;  /* 0x0000000400127825 */ /* 0x001fc600078e0212 */
[----:B------:R-:W-:Y:S01]  /*0a10*/  ISETP.GT.U32.AND P1, PT, R9, R16, PT ;  /* 0x000000100900720c */ /* 0x000fe20003f24070 */
[----:B-1----:R-:W0:-:S12]  /*0a20*/  MUFU.RCP R20, R20 ;  /* 0x0000001400147308 */ /* 0x002e180000001000 */
[----:B------:R-:W-:Y:S01]  /*0a30*/  @!P1 IADD3 R16, PT, PT, R16, -R26, RZ ;  /* 0x8000001a10109210 */ /* 0x000fe20007ffe0ff */
[----:B------:R-:W-:-:S03]  /*0a40*/  @!P1 VIADD R8, R8, 0x1 ;  /* 0x0000000108089836 */ /* 0x000fc60000000000 */
[----:B------:R-:W-:Y:S02]  /*0a50*/  ISETP.GE.U32.AND P0, PT, R16, R9, PT ;  /* 0x000000091000720c */ /* 0x000fe40003f06070 */
[----:B------:R-:W-:Y:S01]  /*0a60*/  LOP3.LUT R9, R27, R24, RZ, 0x3c, !PT ;  /* 0x000000181b097212 */ /* 0x000fe200078e3cff */
[----:B------:R-:W1:Y:S03]  /*0a70*/  LDC.64 R16, c[0x0][0x398] ;  /* 0x0000e600ff107b82 */ /* 0x000e660000000a00 */
[----:B------:R-:W-:Y:S02]  /*0a80*/  ISETP.GE.AND P2, PT, R9, RZ, PT ;  /* 0x000000ff0900720c */ /* 0x000fe40003f46270 */
[----:B0-----:R-:W-:-:S05]  /*0a90*/  IADD3 R9, PT, PT, R20, 0xffffffe, RZ ;  /* 0x0ffffffe14097810 */ /* 0x001fca0007ffe0ff */
[----:B------:R-:W-:Y:S01]  /*0aa0*/  @P0 IADD3 R8, PT, PT, R8, 0x1, RZ ;  /* 0x0000000108080810 */ /* 0x000fe20007ffe0ff */
[----:B------:R-:W0:Y:S01]  /*0ab0*/  F2I.FTZ.U32.TRUNC.NTZ R9, R9 ;  /* 0x0000000900097305 */ /* 0x000e22000021f000 */
[----:B------:R-:W-:-:S04]  /*0ac0*/  ISETP.NE.AND P0, PT, R24, RZ, PT ;  /* 0x000000ff1800720c */ /* 0x000fc80003f05270 */
[----:B------:R-:W-:-:S05]  /*0ad0*/  @!P2 IMAD.MOV R8, RZ, RZ, -R8 ;  /* 0x000000ffff08a224 */ /* 0x000fca00078e0a08 */
[----:B------:R-:W-:-:S05]  /*0ae0*/  SEL R8, R22, R8, !P0 ;  /* 0x0000000816087207 */ /* 0x000fca0004000000 */
[----:B------:R-:W-:Y:S01]  /*0af0*/  IMAD.MOV R21, RZ, RZ, -R8 ;  /* 0x000000ffff157224 */ /* 0x000fe200078e0a08 */
[----:B0-----:R-:W-:Y:S01]  /*0b00*/  IADD3 R29, PT, PT, RZ, -R9, RZ ;  /* 0x80000009ff1d7210 */ /* 0x001fe20007ffe0ff */
[----:B--2---:R-:W-:Y:S02]  /*0b10*/  IMAD R8, R8, R23, UR4 ;  /* 0x0000000408087e24 */ /* 0x004fe4000f8e0217 */
[----:B------:R-:W-:Y:S01]  /*0b20*/  IMAD R21, R24, R21, R27 ;  /* 0x0000001518157224 */ /* 0x000fe200078e021b */
[----:B------:R-:W-:Y:S01]  /*0b30*/  IADD3 R27, PT, PT, R0, R27, RZ ;  /* 0x0000001b001b7210 */ /* 0x000fe20007ffe0ff */
[----:B------:R-:W-:Y:S02]  /*0b40*/  IMAD R29, R29, R26, RZ ;  /* 0x0000001a1d1d7224 */ /* 0x000fe400078e02ff */
[----:B------:R-:W-:Y:S02]  /*0b50*/  IMAD R21, R8, R24, R21 ;  /* 0x0000001808157224 */ /* 0x000fe400078e0215 */
[----:B------:R-:W-:-:S02]  /*0b60*/  IMAD.MOV.U32 R8, RZ, RZ, RZ ;  /* 0x000000ffff087224 */ /* 0x000fc400078e00ff */
[----:B-1----:R-:W-:-:S04]  /*0b70*/  IMAD.WIDE R20, R21, 0x4, R16 ;  /* 0x0000000415147825 */ /* 0x002fc800078e0210 */
[----:B------:R-:W-:Y:S01]  /*0b80*/  IMAD.HI.U32 R8, R9, R29, R8 ;  /* 0x0000001d09087227 */ /* 0x000fe200078e0008 */
[----:B------:R-:W-:-:S05]  /*0b90*/  IABS R9, R27 ;  /* 0x0000001b00097213 */ /* 0x000fca0000000000 */
[----:B------:R-:W-:-:S04]  /*0ba0*/  IMAD.HI.U32 R28, R8, R9, RZ ;  /* 0x00000009081c7227 */ /* 0x000fc800078e00ff */
[----:B------:R-:W-:Y:S01]  /*0bb0*/  IMAD.MOV R29, RZ, RZ, -R28 ;  /* 0x000000ffff1d7224 */ /* 0x000fe200078e0a1c */
[----:B---3--:R0:W-:Y:S04]  /*0bc0*/  STG.E desc[UR6][R20.64], R25 ;  /* 0x0000001914007986 */ /* 0x0081e8000c101906 */
[----:B0-----:R0:W2:Y:S01]  /*0bd0*/  LDG.E.CONSTANT R25, desc[UR6][R18.64] ;  /* 0x0000000612197981 */ /* 0x0010a2000c1e9900 */
[----:B------:R-:W-:Y:S01]  /*0be0*/  IMAD R20, R26, R29, R9 ;  /* 0x0000001d1a147224 */ /* 0x000fe200078e0209 */
[----:B------:R-:W-:-:S04]  /*0bf0*/  MOV R9, R26 ;  /* 0x0000001a00097202 */ /* 0x000fc80000000f00 */
        /* <DEDUP_REMOVED lines=11> */
[----:B------:R-:W-:Y:S01]  /*0cb0*/  IMAD R21, R24, R21, R27 ;  /* 0x0000001518157224 */ /* 0x000fe200078e021b */
[----:B------:R-:W-:-:S03]  /*0cc0*/  IADD3 R27, PT, PT, R0, R27, RZ ;  /* 0x0000001b001b7210 */ /* 0x000fc60007ffe0ff */
[----:B------:R-:W-:Y:S01]  /*0cd0*/  IMAD R21, R28, R24, R21 ;  /* 0x000000181c157224 */ /* 0x000fe200078e0215 */
[----:B------:R-:W-:-:S03]  /*0ce0*/  IABS R29, R27 ;  /* 0x0000001b001d7213 */ /* 0x000fc60000000000 */
[----:B------:R-:W-:-:S04]  /*0cf0*/  IMAD.WIDE R20, R21, 0x4, R16 ;  /* 0x0000000415147825 */ /* 0x000fc800078e0210 */
[----:B------:R-:W-:-:S04]  /*0d00*/  IMAD.HI.U32 R28, R8, R29, RZ ;  /* 0x0000001d081c7227 */ /* 0x000fc800078e00ff */
[----:B0-----:R-:W-:Y:S01]  /*0d10*/  IMAD.WIDE R18, R0, 0x4, R18 ;  /* 0x0000000400127825 */ /* 0x001fe200078e0212 */
[----:B--2---:R0:W-:Y:S03]  /*0d20*/  STG.E desc[UR6][R20.64], R25 ;  /* 0x0000001914007986 */ /* 0x0041e6000c101906 */
[----:B0-----:R-:W-:-:S04]  /*0d30*/  IMAD.MOV R20, RZ, RZ, -R28 ;  /* 0x000000ffff147224 */ /* 0x001fc800078e0a1c */
[----:B------:R-:W-:-:S05]  /*0d40*/  IMAD R29, R26, R20, R29 ;  /* 0x000000141a1d7224 */ /* 0x000fca00078e021d */
[----:B------:R-:W-:-:S13]  /*0d50*/  ISETP.GT.U32.AND P2, PT, R9, R29, PT ;  /* 0x0000001d0900720c */ /* 0x000fda0003f44070 */
[----:B------:R-:W-:-:S04]  /*0d60*/  @!P2 IADD3 R29, PT, PT, R29, -R26, RZ ;  /* 0x8000001a1d1da210 */ /* 0x000fc80007ffe0ff */
[----:B------:R-:W-:Y:S02]  /*0d70*/  ISETP.GE.U32.AND P1, PT, R29, R9, PT ;  /* 0x000000091d00720c */ /* 0x000fe40003f26070 */
[----:B------:R-:W-:Y:S01]  /*0d80*/  LOP3.LUT R29, R27, R24, RZ, 0x3c, !PT ;  /* 0x000000181b1d7212 */ /* 0x000fe200078e3cff */
[----:B------:R-:W-:-:S03]  /*0d90*/  @!P2 VIADD R28, R28, 0x1 ;  /* 0x000000011c1ca836 */ /* 0x000fc60000000000 */
[----:B------:R-:W-:-:S07]  /*0da0*/  ISETP.GE.AND P3, PT, R29, RZ, PT ;  /* 0x000000ff1d00720c */ /* 0x000fce0003f66270 */
[----:B------:R-:W-:-:S06]  /*0db0*/  @P1 IADD3 R28, PT, PT, R28, 0x1, RZ ;  /* 0x000000011c1c1810 */ /* 0x000fcc0007ffe0ff */
[----:B------:R-:W-:-:S05]  /*0dc0*/  @!P3 IMAD.MOV R28, RZ, RZ, -R28 ;  /* 0x000000ffff1cb224 */ /* 0x000fca00078e0a1c */
[----:B------:R-:W-:-:S04]  /*0dd0*/  SEL R28, R22, R28, !P0 ;  /* 0x0000001c161c7207 */ /* 0x000fc80004000000 */
[----:B------:R-:W-:-:S05]  /*0de0*/  IADD3 R29, PT, PT, -R28, RZ, RZ ;  /* 0x000000ff1c1d7210 */ /* 0x000fca0007ffe1ff */
[--C-:B------:R-:W-:Y:S02]  /*0df0*/  IMAD R29, R24, R29, R27.reuse ;  /* 0x0000001d181d7224 */ /* 0x100fe400078e021b */
[----:B------:R-:W-:-:S05]  /*0e00*/  IMAD.IADD R27, R0, 0x1, R27 ;  /* 0x00000001001b7824 */ /* 0x000fca00078e021b */
[----:B------:R-:W-:-:S05]  /*0e10*/  IABS R21, R27 ;  /* 0x0000001b00157213 */ /* 0x000fca0000000000 */
[----:B------:R-:W-:-:S05]  /*0e20*/  IMAD.HI.U32 R25, R8, R21, RZ ;  /* 0x0000001508197227 */ /* 0x000fca00078e00ff */
[----:B------:R-:W-:-:S05]  /*0e30*/  IADD3 R20, PT, PT, -R25, RZ, RZ ;  /* 0x000000ff19147210 */ /* 0x000fca0007ffe1ff */
[----:B------:R-:W-:-:S05]  /*0e40*/  IMAD R20, R26, R20, R21 ;  /* 0x000000141a147224 */ /* 0x000fca00078e0215 */
[----:B------:R-:W-:-:S13]  /*0e50*/  ISETP.GT.U32.AND P2, PT, R9, R20, PT ;  /* 0x000000140900720c */ /* 0x000fda0003f44070 */
[----:B------:R-:W-:Y:S02]  /*0e60*/  @!P2 IMAD.IADD R20, R20, 0x1, -R26 ;  /* 0x000000011414a824 */ /* 0x000fe400078e0a1a */
[----:B------:R0:W2:Y:S03]  /*0e70*/  LDG.E.CONSTANT R26, desc[UR6][R18.64] ;  /* 0x00000006121a7981 */ /* 0x0000a6000c1e9900 */
[----:B------:R-:W-:Y:S02]  /*0e80*/  ISETP.GE.U32.AND P1, PT, R20, R9, PT ;  /* 0x000000091400720c */ /* 0x000fe40003f26070 */
[----:B------:R-:W-:-:S04]  /*0e90*/  LOP3.LUT R20, R27, R24, RZ, 0x3c, !PT ;  /* 0x000000181b147212 */ /* 0x000fc800078e3cff */
[----:B------:R-:W-:Y:S01]  /*0ea0*/  ISETP.GE.AND P3, PT, R20, RZ, PT ;  /* 0x000000ff1400720c */ /* 0x000fe20003f66270 */
[----:B------:R-:W-:-:S06]  /*0eb0*/  IMAD.WIDE R20, R0, 0x4, R18 ;  /* 0x0000000400147825 */ /* 0x000fcc00078e0212 */
[----:B------:R-:W3:Y:S01]  /*0ec0*/  LDG.E.CONSTANT R21, desc[UR6][R20.64] ;  /* 0x0000000614157981 */ /* 0x000ee2000c1e9900 */
[----:B------:R-:W-:-:S05]  /*0ed0*/  @!P2 IADD3 R25, PT, PT, R25, 0x1, RZ ;  /* 0x000000011919a810 */ /* 0x000fca0007ffe0ff */
[----:B------:R-:W-:-:S05]  /*0ee0*/  @P1 VIADD R25, R25, 0x1 ;  /* 0x0000000119191836 */ /* 0x000fca0000000000 */
[----:B------:R-:W-:-:S04]  /*0ef0*/  @!P3 IADD3 R25, PT, PT, -R25, RZ, RZ ;  /* 0x000000ff1919b210 */ /* 0x000fc80007ffe1ff */
[----:B------:R-:W-:Y:S01]  /*0f00*/  SEL R22, R22, R25, !P0 ;  /* 0x0000001916167207 */ /* 0x000fe20004000000 */
[----:B------:R-:W-:-:S04]  /*0f10*/  IMAD R28, R28, R23, UR4 ;  /* 0x000000041c1c7e24 */ /* 0x000fc8000f8e0217 */
[----:B------:R-:W-:Y:S02]  /*0f20*/  IMAD.MOV R25, RZ, RZ, -R22 ;  /* 0x000000ffff197224 */ /* 0x000fe400078e0a16 */
[----:B------:R-:W-:Y:S02]  /*0f30*/  IMAD R22, R22, R23, UR4 ;  /* 0x0000000416167e24 */ /* 0x000fe4000f8e0217 */
[----:B------:R-:W-:Y:S02]  /*0f40*/  IMAD R23, R24, R25, R27 ;  /* 0x0000001918177224 */ /* 0x000fe400078e021b */
[-C--:B------:R-:W-:Y:S02]  /*0f50*/  IMAD R29, R28, R24.reuse, R29 ;  /* 0x000000181c1d7224 */ /* 0x080fe400078e021d */
[----:B------:R-:W-:Y:S02]  /*0f60*/  IMAD R23, R22, R24, R23 ;  /* 0x0000001816177224 */ /* 0x000fe400078e0217 */
[----:B0-----:R-:W-:-:S04]  /*0f70*/  IMAD.WIDE R18, R29, 0x4, R16 ;  /* 0x000000041d127825 */ /* 0x001fc800078e0210 */
[----:B------:R-:W-:Y:S01]  /*0f80*/  IMAD.WIDE R16, R23, 0x4, R16 ;  /* 0x0000000417107825 */ /* 0x000fe200078e0210 */
[----:B------:R-:W-:-:S04]  /*0f90*/  IADD3 R27, PT, PT, R0, R27, RZ ;  /* 0x0000001b001b7210 */ /* 0x000fc80007ffe0ff */
[----:B------:R-:W-:Y:S01]  /*0fa0*/  ISETP.GE.AND P0, PT, R27, R2, PT ;  /* 0x000000021b00720c */ /* 0x000fe20003f06270 */
[----:B--2---:R4:W-:Y:S04]  /*0fb0*/  STG.E desc[UR6][R18.64], R26 ;  /* 0x0000001a12007986 */ /* 0x0049e8000c101906 */
[----:B---3--:R4:W-:Y:S08]  /*0fc0*/  STG.E desc[UR6][R16.64], R21 ;  /* 0x0000001510007986 */ /* 0x0089f0000c101906 */
[----:B------:R-:W-:Y:S05]  /*0fd0*/  @!P0 BRA `(.L_x_89) ;  /* 0xfffffff800588947 */ /* 0x000fea000383ffff */
.L_x_86:
[----:B------:R-:W-:Y:S05]  /*0fe0*/  BSYNC.RECONVERGENT B0 ;  /* 0x0000000000007941 */ /* 0x000fea0003800200 */
.L_x_85:
[----:B------:R-:W3:Y:S01]  /*0ff0*/  LDCU UR5, c[0x0][0x380] ;  /* 0x00007000ff0577ac */ /* 0x000ee20008000800 */
[----:B------:R-:W-:-:S04]  /*1000*/  UIADD3 UR4, UPT, UPT, UR4, 0x1, URZ ;  /* 0x0000000104047890 */ /* 0x000fc8000fffe0ff */
[----:B---3--:R-:W-:-:S09]  /*1010*/  UISETP.NE.AND UP0, UPT, UR4, UR5, UPT ;  /* 0x000000050400728c */ /* 0x008fd2000bf05270 */
[----:B------:R-:W-:Y:S05]  /*1020*/  BRA.U UP0, `(.L_x_90) ;  /* 0xfffffff100a47547 */ /* 0x000fea000b83ffff */
[----:B------:R-:W-:Y:S05]  /*1030*/  EXIT ;  /* 0x000000000000794d */ /* 0x000fea0003800000 */
.L_x_91:
        /* <DEDUP_REMOVED lines=12> */
.L_x_382:


//--------------------- .text._Z20batchHorizontalSplitiiiiPPKfPPfS3_ --------------------------
	.section	.text._Z20batchHorizontalSplitiiiiPPKfPPfS3_,"ax",@progbits
	.align	128
        .global         _Z20batchHorizontalSplitiiiiPPKfPPfS3_
        .type           _Z20batchHorizontalSplitiiiiPPKfPPfS3_,@function
        .size           _Z20batchHorizontalSplitiiiiPPKfPPfS3_,(.L_x_383 - _Z20batchHorizontalSplitiiiiPPKfPPfS3_)
        .other          _Z20batchHorizontalSplitiiiiPPKfPPfS3_,@"STO_CUDA_ENTRY STV_DEFAULT"
_Z20batchHorizontalSplitiiiiPPKfPPfS3_:
.text._Z20batchHorizontalSplitiiiiPPKfPPfS3_:
[----:B------:R-:W-:Y:S01]  /*0000*/  LDC R1, c[0x0][0x37c] ;  /* 0x0000df00ff017b82 */ /* 0x000fe20000000800 */
[----:B------:R-:W0:Y:S07]  /*0010*/  S2R R9, SR_CTAID.X ;  /* 0x0000000000097919 */ /* 0x000e2e0000002500 */
[----:B------:R-:W1:Y:S01]  /*0020*/  LDC.64 R6, c[0x0][0x380] ;  /* 0x0000e000ff067b82 */ /* 0x000e620000000a00 */
[----:B------:R-:W0:Y:S01]  /*0030*/  LDCU UR4, c[0x0][0x360] ;  /* 0x00006c00ff0477ac */ /* 0x000e220008000800 */
[----:B------:R-:W0:Y:S06]  /*0040*/  S2R R2, SR_TID.X ;  /* 0x0000000000027919 */ /* 0x000e2c0000002100 */
[----:B------:R-:W1:Y:S02]  /*0050*/  LDC.64 R4, c[0x0][0x388] ;  /* 0x0000e200ff047b82 */ /* 0x000e640000000a00 */
[----:B-1----:R-:W-:-:S02]  /*0060*/  IMAD R0, R4, R7, RZ ;  /* 0x0000000704007224 */ /* 0x002fc400078e02ff */
[----:B0-----:R-:W-:Y:S02]  /*0070*/  IMAD R9, R9, UR4, R2 ;  /* 0x0000000409097c24 */ /* 0x001fe4000f8e0202 */
[----:B------:R-:W-:-:S04]  /*0080*/  IMAD R3, R7, R5, R0 ;  /* 0x0000000507037224 */ /* 0x000fc800078e0200 */
[----:B------:R-:W-:-:S05]  /*0090*/  IMAD R2, R3, R6, RZ ;  /* 0x0000000603027224 */ /* 0x000fca00078e02ff */
[----:B------:R-:W-:-:S13]  /*00a0*/  ISETP.GE.AND P0, PT, R9, R2, PT ;  /* 0x000000020900720c */ /* 0x000fda0003f06270 */
[----:B------:R-:W-:Y:S05]  /*00b0*/  @P0 EXIT ;  /* 0x000000000000094d */ /* 0x000fea0003800000 */
[----:B------:R-:W-:Y:S01]  /*00c0*/  IABS R4, R3 ;  /* 0x0000000300047213 */ /* 0x000fe20000000000 */
[----:B------:R-:W0:Y:S01]  /*00d0*/  LDCU UR5, c[0x0][0x370] ;  /* 0x00006e00ff0577ac */ /* 0x000e220008000800 */
[----:B------:R-:W-:Y:S02]  /*00e0*/  IMAD.MOV.U32 R6, RZ, RZ, RZ ;  /* 0x000000ffff067224 */ /* 0x000fe400078e00ff */
[----:B------:R-:W1:Y:S01]  /*00f0*/  I2F.RP R8, R4 ;  /* 0x0000000400087306 */ /* 0x000e620000209400 */
[----:B------:R-:W2:Y:S07]  /*0100*/  LDCU.64 UR6, c[0x0][0x358] ;  /* 0x00006b00ff0677ac */ /* 0x000eae0008000a00 */
[----:B-1----:R-:W1:Y:S01]  /*0110*/  MUFU.RCP R8, R8 ;  /* 0x0000000800087308 */ /* 0x002e620000001000 */
[----:B0-----:R-:W-:Y:S01]  /*0120*/  UIMAD UR4, UR4, UR5, URZ ;  /* 0x00000005040472a4 */ /* 0x001fe2000f8e02ff */
[----:B-1----:R-:W-:-:S06]  /*0130*/  IADD3 R7, PT, PT, R8, 0xffffffe, RZ ;  /* 0x0ffffffe08077810 */ /* 0x002fcc0007ffe0ff */
[----:B------:R-:W0:Y:S02]  /*0140*/  F2I.FTZ.U32.TRUNC.NTZ R7, R7 ;  /* 0x0000000700077305 */ /* 0x000e24000021f000 */
[----:B0-----:R-:W-:-:S05]  /*0150*/  IADD3 R5, PT, PT, RZ, -R7, RZ ;  /* 0x80000007ff057210 */ /* 0x001fca0007ffe0ff */
[----:B------:R-:W-:-:S04]  /*0160*/  IMAD R5, R5, R4, RZ ;  /* 0x0000000405057224 */ /* 0x000fc800078e02ff */
[----:B------:R-:W-:Y:S01]  /*0170*/  IMAD.HI.U32 R5, R7, R5, R6 ;  /* 0x0000000507057227 */ /* 0x000fe200078e0006 */
[----:B--2---:R-:W-:-:S07]  /*0180*/  MOV R6, R9 ;  /* 0x0000000900067202 */ /* 0x004fce0000000f00 */
.L_x_92:
[-C--:B------:R-:W-:Y:S01]  /*0190*/  IABS R8, R3.reuse ;  /* 0x0000000300087213 */ /* 0x080fe20000000000 */
[----:B------:R-:W0:Y:S01]  /*01a0*/  LDC.64 R14, c[0x0][0x398] ;  /* 0x0000e600ff0e7b82 */ /* 0x000e220000000a00 */
[----:B------:R-:W-:Y:S02]  /*01b0*/  IABS R7, R6 ;  /* 0x0000000600077213 */ /* 0x000fe40000000000 */
[----:B------:R-:W-:Y:S01]  /*01c0*/  IABS R10, R3 ;  /* 0x00000003000a7213 */ /* 0x000fe20000000000 */
[----:B------:R-:W-:Y:S02]  /*01d0*/  IMAD.MOV R9, RZ, RZ, -R8 ;  /* 0x000000ffff097224 */ /* 0x000fe400078e0a08 */
[----:B------:R-:W-:-:S04]  /*01e0*/  IMAD.HI.U32 R8, R5, R7, RZ ;  /* 0x0000000705087227 */ /* 0x000fc800078e00ff */
[----:B------:R-:W-:-:S05]  /*01f0*/  IMAD R7, R8, R9, R7 ;  /* 0x0000000908077224 */ /* 0x000fca00078e0207 */
[----:B------:R-:W-:-:S13]  /*0200*/  ISETP.GT.U32.AND P2, PT, R4, R7, PT ;  /* 0x000000070400720c */ /* 0x000fda0003f44070 */
[----:B------:R-:W-:Y:S01]  /*0210*/  @!P2 IADD3 R7, PT, PT, R7, -R10, RZ ;  /* 0x8000000a0707a210 */ /* 0x000fe20007ffe0ff */
[----:B------:R-:W-:Y:S01]  /*0220*/  @!P2 VIADD R8, R8, 0x1 ;  /* 0x000000010808a836 */ /* 0x000fe20000000000 */
[----:B------:R-:W-:Y:S01]  /*0230*/  ISETP.NE.AND P2, PT, R3, RZ, PT ;  /* 0x000000ff0300720c */ /* 0x000fe20003f45270 */
[----:B------:R-:W1:Y:S01]  /*0240*/  LDC.64 R10, c[0x0][0x390] ;  /* 0x0000e400ff0a7b82 */ /* 0x000e620000000a00 */
[----:B------:R-:W-:Y:S02]  /*0250*/  ISETP.GE.U32.AND P0, PT, R7, R4, PT ;  /* 0x000000040700720c */ /* 0x000fe40003f06070 */
[----:B------:R-:W-:-:S04]  /*0260*/  LOP3.LUT R7, R6, R3, RZ, 0x3c, !PT ;  /* 0x0000000306077212 */ /* 0x000fc800078e3cff */
[----:B------:R-:W-:-:S07]  /*0270*/  ISETP.GE.AND P1, PT, R7, RZ, PT ;  /* 0x000000ff0700720c */ /* 0x000fce0003f26270 */
[----:B------:R-:W-:-:S06]  /*0280*/  @P0 IADD3 R8, PT, PT, R8, 0x1, RZ ;  /* 0x0000000108080810 */ /* 0x000fcc0007ffe0ff */
[----:B------:R-:W-:Y:S02]  /*0290*/  @!P1 IADD3 R8, PT, PT, -R8, RZ, RZ ;  /* 0x000000ff08089210 */ /* 0x000fe40007ffe1ff */
[----:B------:R-:W-:-:S05]  /*02a0*/  @!P2 LOP3.LUT R8, RZ, R3, RZ, 0x33, !PT ;  /* 0x00000003ff08a212 */ /* 0x000fca00078e33ff */
[----:B------:R-:W-:-:S04]  /*02b0*/  IMAD.MOV R7, RZ, RZ, -R8 ;  /* 0x000000ffff077224 */ /* 0x000fc800078e0a08 */
[----:B------:R-:W-:-:S05]  /*02c0*/  IMAD R7, R3, R7, R6 ;  /* 0x0000000703077224 */ /* 0x000fca00078e0206 */
[----:B------:R-:W-:-:S13]  /*02d0*/  ISETP.GE.AND P0, PT, R7, R0, PT ;  /* 0x000000000700720c */ /* 0x000fda0003f06270 */
[C---:B-1----:R-:W-:Y:S01]  /*02e0*/  @!P0 IMAD.WIDE R10, R8.reuse, 0x8, R10 ;  /* 0x00000008080a8825 */ /* 0x042fe200078e020a */
[----:B------:R-:W1:Y:S05]  /*02f0*/  @P0 LDC.64 R18, c[0x0][0x390] ;  /* 0x0000e400ff120b82 */ /* 0x000e6a0000000a00 */
[----:B------:R-:W2:Y:S01]  /*0300*/  @!P0 LDG.E.64 R10, desc[UR6][R10.64] ;  /* 0x000000060a0a8981 */ /* 0x000ea2000c1e1b00 */
[----:B0-----:R-:W-:-:S06]  /*0310*/  @!P0 IMAD.WIDE R14, R8, 0x8, R14 ;  /* 0x00000008080e8825 */ /* 0x001fcc00078e020e */
[----:B------:R-:W3:Y:S01]  /*0320*/  @!P0 LDG.E.64 R14, desc[UR6][R14.64] ;  /* 0x000000060e0e8981 */ /* 0x000ee2000c1e1b00 */
[C---:B--2---:R-:W-:Y:S02]  /*0330*/  @!P0 IMAD.WIDE R12, R7.reuse, 0x4, R10 ;  /* 0x00000004070c8825 */ /* 0x044fe400078e020a */
[----:B------:R-:W0:Y:S04]  /*0340*/  @P0 LDC.64 R10, c[0x0][0x3a0] ;  /* 0x0000e800ff0a0b82 */ /* 0x000e280000000a00 */
[----:B------:R-:W2:Y:S01]  /*0350*/  @!P0 LDG.E R13, desc[UR6][R12.64] ;  /* 0x000000060c0d8981 */ /* 0x000ea2000c1e1900 */
[----:B---3--:R-:W-:-:S04]  /*0360*/  @!P0 IMAD.WIDE R16, R7, 0x4, R14 ;  /* 0x0000000407108825 */ /* 0x008fc800078e020e */
[C---:B-1----:R-:W-:Y:S01]  /*0370*/  @P0 IMAD.WIDE R20, R8.reuse, 0x8, R18 ;  /* 0x0000000808140825 */ /* 0x042fe200078e0212 */
[----:B--2---:R1:W-:Y:S04]  /*0380*/  @!P0 STG.E desc[UR6][R16.64], R13 ;  /* 0x0000000d10008986 */ /* 0x0043e8000c101906 */
[----:B------:R-:W2:Y:S01]  /*0390*/  @P0 LDG.E.64 R18, desc[UR6][R20.64] ;  /* 0x0000000614120981 */ /* 0x000ea2000c1e1b00 */
[----:B0-----:R-:W-:-:S06]  /*03a0*/  @P0 IMAD.WIDE R8, R8, 0x8, R10 ;  /* 0x0000000808080825 */ /* 0x001fcc00078e020a */
[----:B------:R-:W3:Y:S01]  /*03b0*/  @P0 LDG.E.64 R8, desc[UR6][R8.64] ;  /* 0x0000000608080981 */ /* 0x000ee2000c1e1b00 */
[----:B--2---:R-:W-:-:S06]  /*03c0*/  @P0 IMAD.WIDE R18, R7, 0x4, R18 ;  /* 0x0000000407120825 */ /* 0x004fcc00078e0212 */
[----:B------:R-:W2:Y:S01]  /*03d0*/  @P0 LDG.E R19, desc[UR6][R18.64] ;  /* 0x0000000612130981 */ /* 0x000ea2000c1e1900 */
[----:B------:R-:W-:Y:S02]  /*03e0*/  @P0 IADD3 R11, PT, PT, -R0, R7, RZ ;  /* 0x00000007000b0210 */ /* 0x000fe40007ffe1ff */
[----:B------:R-:W-:-:S03]  /*03f0*/  IADD3 R6, PT, PT, R6, UR4, RZ ;  /* 0x0000000406067c10 */ /* 0x000fc6000fffe0ff */
[----:B---3--:R-:W-:-:S05]  /*0400*/  @P0 IMAD.WIDE R10, R11, 0x4, R8 ;  /* 0x000000040b0a0825 */ /* 0x008fca00078e0208 */
[----:B--2---:R1:W-:Y:S01]  /*0410*/  @P0 STG.E desc[UR6][R10.64], R19 ;  /* 0x000000130a000986 */ /* 0x0043e2000c101906 */
[----:B------:R-:W-:-:S13]  /*0420*/  ISETP.GE.AND P0, PT, R6, R2, PT ;  /* 0x000000020600720c */ /* 0x000fda0003f06270 */
[----:B-1----:R-:W-:Y:S05]  /*0430*/  @!P0 BRA `(.L_x_92) ;  /* 0xfffffffc00548947 */ /* 0x002fea000383ffff */
[----:B------:R-:W-:Y:S05]  /*0440*/  EXIT ;  /* 0x000000000000794d */ /* 0x000fea0003800000 */
.L_x_93:
        /* <DEDUP_REMOVED lines=11> */
.L_x_383:


//--------------------- .text._Z20batchHorizontalStackiiiiPPKfS1_PPf --------------------------
	.section	.text._Z20batchHorizontalStackiiiiPPKfS1_PPf,"ax",@progbits
	.align	128
        .global         _Z20batchHorizontalStackiiiiPPKfS1_PPf
        .type           _Z20batchHorizontalStackiiiiPPKfS1_PPf,@function
        .size           _Z20batchHorizontalStackiiiiPPKfS1_PPf,(.L_x_384 - _Z20batchHorizontalStackiiiiPPKfS1_PPf)
        .other          _Z20batchHorizontalStackiiiiPPKfS1_PPf,@"STO_CUDA_ENTRY STV_DEFAULT"
_Z20batchHorizontalStackiiiiPPKfS1_PPf:
.text._Z20batchHorizontalStackiiiiPPKfS1_PPf:
        /* <DEDUP_REMOVED lines=13> */
[----:B------:R-:W0:Y:S01]  /*00d0*/  LDC.64 R2, c[0x0][0x3a0] ;  /* 0x0000e800ff027b82 */ /* 0x000e220000000a00 */
[----:B------:R-:W1:Y:S02]  /*00e0*/  LDCU UR5, c[0x0][0x370] ;  /* 0x00006e00ff0577ac */ /* 0x000e640008000800 */
[----:B------:R-:W2:Y:S01]  /*00f0*/  I2F.RP R9, R8 ;  /* 0x0000000800097306 */ /* 0x000ea20000209400 */
[----:B------:R-:W3:Y:S07]  /*0100*/  LDCU.64 UR6, c[0x0][0x358] ;  /* 0x00006b00ff0677ac */ /* 0x000eee0008000a00 */
[----:B--2---:R-:W2:Y:S01]  /*0110*/  MUFU.RCP R9, R9 ;  /* 0x0000000900097308 */ /* 0x004ea20000001000 */
[----:B-1----:R-:W-:Y:S01]  /*0120*/  UIMAD UR4, UR4, UR5, URZ ;  /* 0x00000005040472a4 */ /* 0x002fe2000f8e02ff */
[----:B--2---:R-:W-:-:S06]  /*0130*/  IADD3 R4, PT, PT, R9, 0xffffffe, RZ ;  /* 0x0ffffffe09047810 */ /* 0x004fcc0007ffe0ff */
[----:B------:R1:W2:Y:S02]  /*0140*/  F2I.FTZ.U32.TRUNC.NTZ R5, R4 ;  /* 0x0000000400057305 */ /* 0x0002a4000021f000 */
[----:B-1----:R-:W-:Y:S01]  /*0150*/  IMAD.MOV.U32 R4, RZ, RZ, RZ ;  /* 0x000000ffff047224 */ /* 0x002fe200078e00ff */
[----:B--2---:R-:W-:-:S05]  /*0160*/  IADD3 R11, PT, PT, RZ, -R5, RZ ;  /* 0x80000005ff0b7210 */ /* 0x004fca0007ffe0ff */
[----:B------:R-:W-:-:S04]  /*0170*/  IMAD R11, R11, R8, RZ ;  /* 0x000000080b0b7224 */ /* 0x000fc800078e02ff */
[----:B0--3--:R-:W-:-:S07]  /*0180*/  IMAD.HI.U32 R9, R5, R11, R4 ;  /* 0x0000000b05097227 */ /* 0x009fce00078e0004 */
.L_x_94:
[-C--:B------:R-:W-:Y:S02]  /*0190*/  IABS R4, R7.reuse ;  /* 0x0000000700047213 */ /* 0x080fe40000000000 */
[----:B------:R-:W-:Y:S02]  /*01a0*/  IABS R5, R10 ;  /* 0x0000000a00057213 */ /* 0x000fe40000000000 */
[----:B------:R-:W-:Y:S02]  /*01b0*/  IADD3 R11, PT, PT, RZ, -R4, RZ ;  /* 0x80000004ff0b7210 */ /* 0x000fe40007ffe0ff */
[----:B------:R-:W-:Y:S01]  /*01c0*/  IABS R12, R7 ;  /* 0x00000007000c7213 */ /* 0x000fe20000000000 */
[----:B------:R-:W-:-:S04]  /*01d0*/  IMAD.HI.U32 R4, R9, R5, RZ ;  /* 0x0000000509047227 */ /* 0x000fc800078e00ff */
[----:B------:R-:W-:-:S05]  /*01e0*/  IMAD R5, R4, R11, R5 ;  /* 0x0000000b04057224 */ /* 0x000fca00078e0205 */
[----:B------:R-:W-:-:S13]  /*01f0*/  ISETP.GT.U32.AND P2, PT, R8, R5, PT ;  /* 0x000000050800720c */ /* 0x000fda0003f44070 */
[----:B------:R-:W-:Y:S01]  /*0200*/  @!P2 IMAD.IADD R5, R5, 0x1, -R12 ;  /* 0x000000010505a824 */ /* 0x000fe200078e0a0c */
[----:B------:R-:W-:Y:S02]  /*0210*/  @!P2 IADD3 R4, PT, PT, R4, 0x1, RZ ;  /* 0x000000010404a810 */ /* 0x000fe40007ffe0ff */
[----:B------:R-:W-:Y:S02]  /*0220*/  ISETP.NE.AND P2, PT, R7, RZ, PT ;  /* 0x000000ff0700720c */ /* 0x000fe40003f45270 */
[----:B------:R-:W-:Y:S02]  /*0230*/  ISETP.GE.U32.AND P0, PT, R5, R8, PT ;  /* 0x000000080500720c */ /* 0x000fe40003f06070 */
[----:B------:R-:W-:-:S04]  /*0240*/  LOP3.LUT R5, R10, R7, RZ, 0x3c, !PT ;  /* 0x000000070a057212 */ /* 0x000fc800078e3cff */
[----:B------:R-:W-:-:S07]  /*0250*/  ISETP.GE.AND P1, PT, R5, RZ, PT ;  /* 0x000000ff0500720c */ /* 0x000fce0003f26270 */
[----:B------:R-:W-:-:S05]  /*0260*/  @P0 VIADD R4, R4, 0x1 ;  /* 0x0000000104040836 */ /* 0x000fca0000000000 */
[----:B------:R-:W-:-:S04]  /*0270*/  MOV R21, R4 ;  /* 0x0000000400157202 */ /* 0x000fc80000000f00 */
[----:B------:R-:W-:Y:S02]  /*0280*/  @!P1 IADD3 R21, PT, PT, -R21, RZ, RZ ;  /* 0x000000ff15159210 */ /* 0x000fe40007ffe1ff */
[----:B------:R-:W-:-:S05]  /*0290*/  @!P2 LOP3.LUT R21, RZ, R7, RZ, 0x33, !PT ;  /* 0x00000007ff15a212 */ /* 0x000fca00078e33ff */
[----:B------:R-:W-:-:S04]  /*02a0*/  IMAD.MOV R11, RZ, RZ, -R21 ;  /* 0x000000ffff0b7224 */ /* 0x000fc800078e0a15 */
[----:B------:R-:W-:-:S05]  /*02b0*/  IMAD R11, R7, R11, R10 ;  /* 0x0000000b070b7224 */ /* 0x000fca00078e020a */
[----:B------:R-:W-:-:S13]  /*02c0*/  ISETP.GE.AND P0, PT, R11, R0, PT ;  /* 0x000000000b00720c */ /* 0x000fda0003f06270 */
[----:B------:R-:W0:Y:S01]  /*02d0*/  @!P0 LDC.64 R14, c[0x0][0x390] ;  /* 0x0000e400ff0e8b82 */ /* 0x000e220000000a00 */
[----:B------:R-:W-:-:S05]  /*02e0*/  IMAD.WIDE R4, R21, 0x8, R2 ;  /* 0x0000000815047825 */ /* 0x000fca00078e0202 */
[----:B------:R-:W2:Y:S02]  /*02f0*/  @!P0 LDG.E.64 R12, desc[UR6][R4.64] ;  /* 0x00000006040c8981 */ /* 0x000ea4000c1e1b00 */
[----:B------:R-:W1:Y:S01]  /*0300*/  @P0 LDC.64 R18, c[0x0][0x398] ;  /* 0x0000e600ff120b82 */ /* 0x000e620000000a00 */
[----:B0-----:R-:W-:-:S06]  /*0310*/  @!P0 IMAD.WIDE R14, R21, 0x8, R14 ;  /* 0x00000008150e8825 */ /* 0x001fcc00078e020e */
[----:B------:R-:W3:Y:S02]  /*0320*/  @!P0 LDG.E.64 R14, desc[UR6][R14.64] ;  /* 0x000000060e0e8981 */ /* 0x000ee4000c1e1b00 */
[----:B---3--:R-:W-:-:S06]  /*0330*/  @!P0 IMAD.WIDE R16, R11, 0x4, R14 ;  /* 0x000000040b108825 */ /* 0x008fcc00078e020e */
[----:B------:R-:W3:Y:S01]  /*0340*/  @!P0 LDG.E R17, desc[UR6][R16.64] ;  /* 0x0000000610118981 */ /* 0x000ee2000c1e1900 */
[----:B--2---:R-:W-:-:S04]  /*0350*/  @!P0 IMAD.WIDE R12, R11, 0x4, R12 ;  /* 0x000000040b0c8825 */ /* 0x004fc800078e020c */
[----:B-1----:R-:W-:Y:S01]  /*0360*/  @P0 IMAD.WIDE R18, R21, 0x8, R18 ;  /* 0x0000000815120825 */ /* 0x002fe200078e0212 */
[----:B---3--:R0:W-:Y:S05]  /*0370*/  @!P0 STG.E desc[UR6][R12.64], R17 ;  /* 0x000000110c008986 */ /* 0x0081ea000c101906 */
[----:B------:R-:W2:Y:S01]  /*0380*/  @P0 LDG.E.64 R18, desc[UR6][R18.64] ;  /* 0x0000000612120981 */ /* 0x000ea2000c1e1b00 */
[----:B------:R-:W-:-:S03]  /*0390*/  @P0 IADD3 R23, PT, PT, -R0, R11, RZ ;  /* 0x0000000b00170210 */ /* 0x000fc60007ffe1ff */
[----:B------:R-:W3:Y:S02]  /*03a0*/  @P0 LDG.E.64 R20, desc[UR6][R4.64] ;  /* 0x0000000604140981 */ /* 0x000ee4000c1e1b00 */
[----:B--2---:R-:W-:-:S06]  /*03b0*/  @P0 IMAD.WIDE R14, R23, 0x4, R18 ;  /* 0x00000004170e0825 */ /* 0x004fcc00078e0212 */
[----:B------:R-:W2:Y:S01]  /*03c0*/  @P0 LDG.E R15, desc[UR6][R14.64] ;  /* 0x000000060e0f0981 */ /* 0x000ea2000c1e1900 */
[----:B---3--:R-:W-:Y:S01]  /*03d0*/  @P0 IMAD.WIDE R20, R11, 0x4, R20 ;  /* 0x000000040b140825 */ /* 0x008fe200078e0214 */
[----:B------:R-:W-:-:S04]  /*03e0*/  IADD3 R10, PT, PT, R10, UR4, RZ ;  /* 0x000000040a0a7c10 */ /* 0x000fc8000fffe0ff */
[----:B--2---:R0:W-:Y:S01]  /*03f0*/  @P0 STG.E desc[UR6][R20.64], R15 ;  /* 0x0000000f14000986 */ /* 0x0041e2000c101906 */
[----:B------:R-:W-:-:S13]  /*0400*/  ISETP.GE.AND P0, PT, R10, R6, PT ;  /* 0x000000060a00720c */ /* 0x000fda0003f06270 */
[----:B0-----:R-:W-:Y:S05]  /*0410*/  @!P0 BRA `(.L_x_94) ;  /* 0xfffffffc005c8947 */ /* 0x001fea000383ffff */
[----:B------:R-:W-:Y:S05]  /*0420*/  EXIT ;  /* 0x000000000000794d */ /* 0x000fea0003800000 */
.L_x_95:
        /* <DEDUP_REMOVED lines=13> */
.L_x_384:


//--------------------- .text._Z24maskColumnNumbersRowWiseiiPKiPf --------------------------
	.section	.text._Z24maskColumnNumbersRowWiseiiPKiPf,"ax",@progbits
	.align	128
        .global         _Z24maskColumnNumbersRowWiseiiPKiPf
        .type           _Z24maskColumnNumbersRowWiseiiPKiPf,@function
        .size           _Z24maskColumnNumbersRowWiseiiPKiPf,(.L_x_385 - _Z24maskColumnNumbersRowWiseiiPKiPf)
        .other          _Z24maskColumnNumbersRowWiseiiPKiPf,@"STO_CUDA_ENTRY STV_DEFAULT"
_Z24maskColumnNumbersRowWiseiiPKiPf:
.text._Z24maskColumnNumbersRowWiseiiPKiPf:
        /* <DEDUP_REMOVED lines=13> */
[C---:B------:R-:W-:Y:S01]  /*00d0*/  IADD3 R7, PT, PT, R17.reuse, R20, RZ ;  /* 0x0000001411077210 */ /* 0x040fe20007ffe0ff */
[----:B------:R-:W-:Y:S01]  /*00e0*/  IMAD.MOV R9, RZ, RZ, -R17 ;  /* 0x000000ffff097224 */ /* 0x000fe200078e0a11 */
[----:B------:R-:W-:Y:S01]  /*00f0*/  ISETP.NE.U32.AND P2, PT, R17, RZ, PT ;  /* 0x000000ff1100720c */ /* 0x000fe20003f45070 */
[----:B------:R-:W1:Y:S01]  /*0100*/  LDCU.64 UR4, c[0x0][0x358] ;  /* 0x00006b00ff0477ac */ /* 0x000e620008000a00 */
[----:B------:R-:W-:Y:S01]  /*0110*/  ISETP.GE.AND P0, PT, R7, R0, PT ;  /* 0x000000000700720c */ /* 0x000fe20003f06270 */
[----:B------:R-:W-:Y:S01]  /*0120*/  BSSY.RECONVERGENT B0, `(.L_x_96) ;  /* 0x0000044000007945 */ /* 0x000fe20003800200 */
[----:B------:R-:W-:Y:S01]  /*0130*/  VIMNMX R2, PT, PT, R0, R7, !PT ;  /* 0x0000000700027248 */ /* 0x000fe20007fe0100 */
[----:B------:R-:W2:Y:S01]  /*0140*/  LDCU UR6, c[0x0][0x380] ;  /* 0x00007000ff0677ac */ /* 0x000ea20008000800 */
[----:B------:R-:W-:-:S04]  /*0150*/  SEL R6, RZ, 0x1, P0 ;  /* 0x00000001ff067807 */ /* 0x000fc80000000000 */
[----:B------:R-:W-:Y:S01]  /*0160*/  IADD3 R2, PT, PT, R2, -R7, -R6 ;  /* 0x8000000702027210 */ /* 0x000fe20007ffe806 */
[----:B0-----:R-:W0:Y:S02]  /*0170*/  MUFU.RCP R8, R8 ;  /* 0x0000000800087308 */ /* 0x001e240000001000 */
[----:B0-----:R-:W-:-:S06]  /*0180*/  VIADD R4, R8, 0xffffffe ;  /* 0x0ffffffe08047836 */ /* 0x001fcc0000000000 */
[----:B------:R0:W3:Y:S02]  /*0190*/  F2I.FTZ.U32.TRUNC.NTZ R5, R4 ;  /* 0x0000000400057305 */ /* 0x0000e4000021f000 */
[----:B0-----:R-:W-:Y:S02]  /*01a0*/  IMAD.MOV.U32 R4, RZ, RZ, RZ ;  /* 0x000000ffff047224 */ /* 0x001fe400078e00ff */
[----:B---3--:R-:W-:-:S04]  /*01b0*/  IMAD R9, R9, R5, RZ ;  /* 0x0000000509097224 */ /* 0x008fc800078e02ff */
[----:B------:R-:W-:-:S06]  /*01c0*/  IMAD.HI.U32 R5, R5, R9, R4 ;  /* 0x0000000905057227 */ /* 0x000fcc00078e0004 */
[----:B------:R-:W-:-:S04]  /*01d0*/  IMAD.HI.U32 R5, R5, R2, RZ ;  /* 0x0000000205057227 */ /* 0x000fc800078e00ff */
[----:B------:R-:W-:-:S04]  /*01e0*/  IMAD.MOV R4, RZ, RZ, -R5 ;  /* 0x000000ffff047224 */ /* 0x000fc800078e0a05 */
[----:B------:R-:W-:-:S05]  /*01f0*/  IMAD R2, R17, R4, R2 ;  /* 0x0000000411027224 */ /* 0x000fca00078e0202 */
[----:B------:R-:W-:-:S13]  /*0200*/  ISETP.GE.U32.AND P0, PT, R2, R17, PT ;  /* 0x000000110200720c */ /* 0x000fda0003f06070 */
[----:B------:R-:W-:Y:S01]  /*0210*/  @P0 IMAD.IADD R2, R2, 0x1, -R17 ;  /* 0x0000000102020824 */ /* 0x000fe200078e0a11 */
[----:B------:R-:W-:-:S04]  /*0220*/  @P0 IADD3 R5, PT, PT, R5, 0x1, RZ ;  /* 0x0000000105050810 */ /* 0x000fc80007ffe0ff */
[----:B------:R-:W-:-:S13]  /*0230*/  ISETP.GE.U32.AND P1, PT, R2, R17, PT ;  /* 0x000000110200720c */ /* 0x000fda0003f26070 */
[----:B------:R-:W-:Y:S01]  /*0240*/  @P1 VIADD R5, R5, 0x1 ;  /* 0x0000000105051836 */ /* 0x000fe20000000000 */
[----:B------:R-:W-:-:S05]  /*0250*/  @!P2 LOP3.LUT R5, RZ, R17, RZ, 0x33, !PT ;  /* 0x00000011ff05a212 */ /* 0x000fca00078e33ff */
[----:B------:R-:W-:-:S05]  /*0260*/  IMAD.IADD R8, R6, 0x1, R5 ;  /* 0x0000000106087824 */ /* 0x000fca00078e0205 */
[C---:B------:R-:W-:Y:S02]  /*0270*/  LOP3.LUT R2, R8.reuse, 0x3, RZ, 0xc0, !PT ;  /* 0x0000000308027812 */ /* 0x040fe400078ec0ff */
[----:B------:R-:W-:Y:S02]  /*0280*/  ISETP.GE.U32.AND P0, PT, R8, 0x3, PT ;  /* 0x000000030800780c */ /* 0x000fe40003f06070 */
[----:B------:R-:W-:-:S13]  /*0290*/  ISETP.NE.AND P1, PT, R2, 0x3, PT ;  /* 0x000000030200780c */ /* 0x000fda0003f25270 */
[----:B-12---:R-:W-:Y:S05]  /*02a0*/  @!P1 BRA `(.L_x_97) ;  /* 0x0000000000ac9947 */ /* 0x006fea0003800000 */
[----:B------:R-:W-:Y:S01]  /*02b0*/  IABS R2, R3 ;  /* 0x0000000300027213 */ /* 0x000fe20000000000 */
[----:B------:R-:W0:Y:S01]  /*02c0*/  LDC.64 R4, c[0x0][0x390] ;  /* 0x0000e400ff047b82 */ /* 0x000e220000000a00 */
[----:B------:R-:W-:Y:S01]  /*02d0*/  VIADD R8, R8, 0x1 ;  /* 0x0000000108087836 */ /* 0x000fe20000000000 */
[----:B------:R-:W-:Y:S01]  /*02e0*/  ISETP.NE.AND P2, PT, R3, RZ, PT ;  /* 0x000000ff0300720c */ /* 0x000fe20003f45270 */
[----:B------:R-:W1:Y:S03]  /*02f0*/  I2F.RP R11, R2 ;  /* 0x00000002000b7306 */ /* 0x000e660000209400 */
[----:B------:R-:W-:Y:S01]  /*0300*/  LOP3.LUT R10, R8, 0x3, RZ, 0xc0, !PT ;  /* 0x00000003080a7812 */ /* 0x000fe200078ec0ff */
[----:B------:R-:W-:Y:S01]  /*0310*/  HFMA2 R8, -RZ, RZ, 0, 0 ;  /* 0x00000000ff087431 */ /* 0x000fe200000001ff */
[----:B------:R-:W2:Y:S03]  /*0320*/  LDC.64 R6, c[0x0][0x388] ;  /* 0x0000e200ff067b82 */ /* 0x000ea60000000a00 */
[----:B------:R-:W-:Y:S01]  /*0330*/  IMAD.MOV R10, RZ, RZ, -R10 ;  /* 0x000000ffff0a7224 */ /* 0x000fe200078e0a0a */
[----:B-1----:R-:W1:Y:S02]  /*0340*/  MUFU.RCP R11, R11 ;  /* 0x0000000b000b7308 */ /* 0x002e640000001000 */
[----:B-1----:R-:W-:-:S06]  /*0350*/  IADD3 R9, PT, PT, R11, 0xffffffe, RZ ;  /* 0x0ffffffe0b097810 */ /* 0x002fcc0007ffe0ff */
[----:B------:R-:W1:Y:S02]  /*0360*/  F2I.FTZ.U32.TRUNC.NTZ R9, R9 ;  /* 0x0000000900097305 */ /* 0x000e64000021f000 */
[----:B-1----:R-:W-:-:S04]  /*0370*/  IMAD.MOV R13, RZ, RZ, -R9 ;  /* 0x000000ffff0d7224 */ /* 0x002fc800078e0a09 */
[----:B------:R-:W-:-:S04]  /*0380*/  IMAD R13, R13, R2, RZ ;  /* 0x000000020d0d7224 */ /* 0x000fc800078e02ff */
[----:B------:R-:W-:Y:S01]  /*0390*/  IMAD.HI.U32 R8, R9, R13, R8 ;  /* 0x0000000d09087227 */ /* 0x000fe200078e0008 */
[----:B0-2---:R-:W-:-:S07]  /*03a0*/  LOP3.LUT R9, RZ, R3, RZ, 0x33, !PT ;  /* 0x00000003ff097212 */ /* 0x005fce00078e33ff */
.L_x_98:
[----:B------:R-:W-:Y:S01]  /*03b0*/  IABS R13, R20 ;  /* 0x00000014000d7213 */ /* 0x000fe20000000000 */
[----:B------:R-:W-:-:S04]  /*03c0*/  IMAD.U32 R3, RZ, RZ, UR6 ;  /* 0x00000006ff037e24 */ /* 0x000fc8000f8e00ff */
[----:B0-----:R-:W-:Y:S01]  /*03d0*/  IMAD.HI.U32 R11, R8, R13, RZ ;  /* 0x0000000d080b7227 */ /* 0x001fe200078e00ff */
[----:B------:R-:W-:-:S04]  /*03e0*/  IABS R14, R3 ;  /* 0x00000003000e7213 */ /* 0x000fc80000000000 */
[----:B------:R-:W-:-:S05]  /*03f0*/  IADD3 R12, PT, PT, -R11, RZ, RZ ;  /* 0x000000ff0b0c7210 */ /* 0x000fca0007ffe1ff */
[----:B------:R-:W-:Y:S01]  /*0400*/  IMAD R13, R14, R12, R13 ;  /* 0x0000000c0e0d7224 */ /* 0x000fe200078e020d */
[----:B------:R-:W-:-:S04]  /*0410*/  LOP3.LUT R12, R20, R3, RZ, 0x3c, !PT ;  /* 0x00000003140c7212 */ /* 0x000fc800078e3cff */
[----:B------:R-:W-:Y:S02]  /*0420*/  ISETP.GT.U32.AND P3, PT, R2, R13, PT ;  /* 0x0000000d0200720c */ /* 0x000fe40003f64070 */
[----:B------:R-:W-:-:S11]  /*0430*/  ISETP.GE.AND P4, PT, R12, RZ, PT ;  /* 0x000000ff0c00720c */ /* 0x000fd60003f86270 */
[----:B------:R-:W-:Y:S02]  /*0440*/  @!P3 IMAD.IADD R13, R13, 0x1, -R14 ;  /* 0x000000010d0db824 */ /* 0x000fe400078e0a0e */
[----:B------:R-:W-:-:S03]  /*0450*/  @!P3 VIADD R11, R11, 0x1 ;  /* 0x000000010b0bb836 */ /* 0x000fc60000000000 */
[----:B------:R-:W-:-:S13]  /*0460*/  ISETP.GE.U32.AND P1, PT, R13, R2, PT ;  /* 0x000000020d00720c */ /* 0x000fda0003f26070 */
[----:B------:R-:W-:-:S05]  /*0470*/  @P1 IADD3 R11, PT, PT, R11, 0x1, RZ ;  /* 0x000000010b0b1810 */ /* 0x000fca0007ffe0ff */
[----:B------:R-:W-:-:S05]  /*0480*/  @!P4 IMAD.MOV R11, RZ, RZ, -R11 ;  /* 0x000000ffff0bc224 */ /* 0x000fca00078e0a0b */
[----:B------:R-:W-:-:S05]  /*0490*/  SEL R11, R9, R11, !P2 ;  /* 0x0000000b090b7207 */ /* 0x000fca0005000000 */
[----:B------:R-:W-:-:S04]  /*04a0*/  IMAD.MOV R13, RZ, RZ, -R11 ;  /* 0x000000ffff0d7224 */ /* 0x000fc800078e0a0b */
[----:B------:R-:W-:-:S04]  /*04b0*/  IMAD R13, R3, R13, R20 ;  /* 0x0000000d030d7224 */ /* 0x000fc800078e0214 */
[----:B------:R-:W-:-:S06]  /*04c0*/  IMAD.WIDE R12, R13, 0x4, R6 ;  /* 0x000000040d0c7825 */ /* 0x000fcc00078e0206 */
[----:B------:R-:W2:Y:S01]  /*04d0*/  LDG.E.CONSTANT R12, desc[UR4][R12.64] ;  /* 0x000000040c0c7981 */ /* 0x000ea2000c1e9900 */
[----:B------:R-:W-:Y:S01]  /*04e0*/  IMAD.WIDE R14, R20, 0x4, R4 ;  /* 0x00000004140e7825 */ /* 0x000fe200078e0204 */
[----:B------:R-:W-:-:S03]  /*04f0*/  IADD3 R10, PT, PT, R10, 0x1, RZ ;  /* 0x000000010a0a7810 */ /* 0x000fc60007ffe0ff */
[----:B------:R-:W-:Y:S01]  /*0500*/  IMAD.IADD R20, R17, 0x1, R20 ;  /* 0x0000000111147824 */ /* 0x000fe200078e0214 */
[----:B--2---:R-:W-:-:S04]  /*0510*/  ISETP.GE.AND P1, PT, R11, R12, PT ;  /* 0x0000000c0b00720c */ /* 0x004fc80003f26270 */
[----:B------:R-:W-:Y:S02]  /*0520*/  FSEL R11, RZ, 1, P1 ;  /* 0x3f800000ff0b7808 */ /* 0x000fe40000800000 */
[----:B------:R-:W-:-:S03]  /*0530*/  ISETP.NE.AND P1, PT, R10, RZ, PT ;  /* 0x000000ff0a00720c */ /* 0x000fc60003f25270 */
[----:B------:R0:W-:Y:S10]  /*0540*/  STG.E desc[UR4][R14.64], R11 ;  /* 0x0000000b0e007986 */ /* 0x0001f4000c101904 */
[----:B------:R-:W-:Y:S05]  /*0550*/  @P1 BRA `(.L_x_98) ;  /* 0xfffffffc00941947 */ /* 0x000fea000383ffff */
.L_x_97:
[----:B------:R-:W-:Y:S05]  /*0560*/  BSYNC.RECONVERGENT B0 ;  /* 0x0000000000007941 */ /* 0x000fea0003800200 */
.L_x_96:
[----:B------:R-:W-:Y:S05]  /*0570*/  @!P0 EXIT ;  /* 0x000000000000894d */ /* 0x000fea0003800000 */
[----:B------:R-:W-:Y:S01]  /*0580*/  IABS R16, R3 ;  /* 0x0000000300107213 */ /* 0x000fe20000000000 */
[----:B------:R-:W1:Y:S03]  /*0590*/  LDC R19, c[0x0][0x380] ;  /* 0x0000e000ff137b82 */ /* 0x000e660000000800 */
[----:B------:R-:W2:Y:S05]  /*05a0*/  I2F.RP R8, R16 ;  /* 0x0000001000087306 */ /* 0x000eaa0000209400 */
[----:B------:R-:W3:Y:S08]  /*05b0*/  LDC.64 R2, c[0x0][0x390] ;  /* 0x0000e400ff027b82 */ /* 0x000ef00000000a00 */
[----:B------:R-:W4:Y:S01]  /*05c0*/  LDC.64 R4, c[0x0][0x388] ;  /* 0x0000e200ff047b82 */ /* 0x000f220000000a00 */
[----:B--2---:R-:W2:Y:S02]  /*05d0*/  MUFU.RCP R8, R8 ;  /* 0x0000000800087308 */ /* 0x004ea40000001000 */
[----:B--2---:R-:W-:-:S06]  /*05e0*/  VIADD R6, R8, 0xffffffe ;  /* 0x0ffffffe08067836 */ /* 0x004fcc0000000000 */
[----:B------:R2:W5:Y:S02]  /*05f0*/  F2I.FTZ.U32.TRUNC.NTZ R7, R6 ;  /* 0x0000000600077305 */ /* 0x000564000021f000 */
[----:B--2---:R-:W-:Y:S01]  /*0600*/  IMAD.MOV.U32 R6, RZ, RZ, RZ ;  /* 0x000000ffff067224 */ /* 0x004fe200078e00ff */
[----:B-----5:R-:W-:-:S05]  /*0610*/  IADD3 R9, PT, PT, RZ, -R7, RZ ;  /* 0x80000007ff097210 */ /* 0x020fca0007ffe0ff */
[----:B------:R-:W-:-:S04]  /*0620*/  IMAD R9, R9, R16, RZ ;  /* 0x0000001009097224 */ /* 0x000fc800078e02ff */
[----:B-1-34-:R-:W-:-:S07]  /*0630*/  IMAD.HI.U32 R18, R7, R9, R6 ;  /* 0x0000000907127227 */ /* 0x01afce00078e0006 */
.L_x_99:
[----:B------:R-:W-:Y:S01]  /*0640*/  IABS R9, R19 ;  /* 0x0000001300097213 */ /* 0x000fe20000000000 */
[----:B------:R-:W-:Y:S01]  /*0650*/  IMAD.IADD R8, R17, 0x1, R20 ;  /* 0x0000000111087824 */ /* 0x000fe200078e0214 */
[----:B------:R-:W-:Y:S02]  /*0660*/  IABS R13, R20 ;  /* 0x00000014000d7213 */ /* 0x000fe40000000000 */
[----:B------:R-:W1:Y:S03]  /*0670*/  I2F.RP R12, R9 ;  /* 0x00000009000c7306 */ /* 0x000e660000209400 */
[----:B------:R-:W-:-:S04]  /*0680*/  IMAD.HI.U32 R7, R18, R13, RZ ;  /* 0x0000000d12077227 */ /* 0x000fc800078e00ff */
[----:B------:R-:W-:-:S04]  /*0690*/  IMAD.MOV R6, RZ, RZ, -R7 ;  /* 0x000000ffff067224 */ /* 0x000fc800078e0a07 */
[----:B------:R-:W-:Y:S01]  /*06a0*/  IMAD R13, R9, R6, R13 ;  /* 0x00000006090d7224 */ /* 0x000fe200078e020d */
[C---:B------:R-:W-:Y:S01]  /*06b0*/  IADD3 R6, PT, PT, R17.reuse, R8, RZ ;  /* 0x0000000811067210 */ /* 0x040fe20007ffe0ff */
[----:B-1----:R-:W1:Y:S03]  /*06c0*/  MUFU.RCP R12, R12 ;  /* 0x0000000c000c7308 */ /* 0x002e660000001000 */
[----:B------:R-:W-:Y:S02]  /*06d0*/  ISETP.GT.U32.AND P2, PT, R16, R13, PT ;  /* 0x0000000d1000720c */ /* 0x000fe40003f44070 */
[-C--:B------:R-:W-:Y:S02]  /*06e0*/  IADD3 R22, PT, PT, R17, R6.reuse, RZ ;  /* 0x0000000611167210 */ /* 0x080fe40007ffe0ff */
[----:B------:R-:W-:Y:S02]  /*06f0*/  IABS R21, R6 ;  /* 0x0000000600157213 */ /* 0x000fe40000000000 */
[----:B------:R-:W-:-:S07]  /*0700*/  IABS R23, R22 ;  /* 0x0000001600177213 */ /* 0x000fce0000000000 */
[--C-:B------:R-:W-:Y:S02]  /*0710*/  @!P2 IMAD.IADD R13, R13, 0x1, -R9.reuse ;  /* 0x000000010d0da824 */ /* 0x100fe400078e0a09 */
[----:B------:R-:W-:Y:S02]  /*0720*/  @!P2 VIADD R7, R7, 0x1 ;  /* 0x000000010707a836 */ /* 0x000fe40000000000 */
[----:B-1----:R-:W-:Y:S01]  /*0730*/  VIADD R10, R12, 0xffffffe ;  /* 0x0ffffffe0c0a7836 */ /* 0x002fe20000000000 */
[----:B------:R-:W-:Y:S02]  /*0740*/  IABS R12, R8 ;  /* 0x00000008000c7213 */ /* 0x000fe40000000000 */
[----:B------:R-:W-:Y:S01]  /*0750*/  ISETP.GE.U32.AND P0, PT, R13, R16, PT ;  /* 0x000000100d00720c */ /* 0x000fe20003f06070 */
[----:B0-----:R0:W1:Y:S01]  /*0760*/  F2I.FTZ.U32.TRUNC.NTZ R11, R10 ;  /* 0x0000000a000b7305 */ /* 0x001062000021f000 */
[----:B------:R-:W-:Y:S02]  /*0770*/  IMAD.MOV.U32 R16, RZ, RZ, R9 ;  /* 0x000000ffff107224 */ /* 0x000fe400078e0009 */
[----:B0-----:R-:W-:-:S09]  /*0780*/  IMAD.MOV.U32 R10, RZ, RZ, RZ ;  /* 0x000000ffff0a7224 */ /* 0x001fd200078e00ff */
[----:B------:R-:W-:Y:S01]  /*0790*/  @P0 VIADD R7, R7, 0x1 ;  /* 0x0000000107070836 */ /* 0x000fe20000000000 */
[----:B-1----:R-:W-:-:S05]  /*07a0*/  IADD3 R14, PT, PT, RZ, -R11, RZ ;  /* 0x8000000bff0e7210 */ /* 0x002fca0007ffe0ff */
[----:B------:R-:W-:Y:S02]  /*07b0*/  IMAD R15, R14, R9, RZ ;  /* 0x000000090e0f7224 */ /* 0x000fe400078e02ff */
[----:B------:R-:W-:Y:S02]  /*07c0*/  IMAD.MOV.U32 R14, RZ, RZ, R12 ;  /* 0x000000ffff0e7224 */ /* 0x000fe400078e000c */
[----:B------:R-:W-:-:S06]  /*07d0*/  IMAD.HI.U32 R18, R11, R15, R10 ;  /* 0x0000000f0b127227 */ /* 0x000fcc00078e000a */
[----:B------:R-:W-:-:S04]  /*07e0*/  IMAD.HI.U32 R12, R18, R14, RZ ;  /* 0x0000000e120c7227 */ /* 0x000fc800078e00ff */
[----:B------:R-:W-:-:S04]  /*07f0*/  IMAD.HI.U32 R11, R18, R21, RZ ;  /* 0x00000015120b7227 */ /* 0x000fc800078e00ff */
[----:B------:R-:W-:Y:S01]  /*0800*/  IMAD.MOV R15, RZ, RZ, -R12 ;  /* 0x000000ffff0f7224 */ /* 0x000fe200078e0a0c */
[----:B------:R-:W-:Y:S01]  /*0810*/  IADD3 R24, PT, PT, -R11, RZ, RZ ;  /* 0x000000ff0b187210 */ /* 0x000fe20007ffe1ff */
[----:B------:R-:W-:-:S04]  /*0820*/  IMAD.HI.U32 R10, R18, R23, RZ ;  /* 0x00000017120a7227 */ /* 0x000fc800078e00ff */
[C---:B------:R-:W-:Y:S02]  /*0830*/  IMAD R13, R9.reuse, R15, R14 ;  /* 0x0000000f090d7224 */ /* 0x040fe400078e020e */
[----:B------:R-:W-:Y:S02]  /*0840*/  IMAD.MOV R14, RZ, RZ, -R10 ;  /* 0x000000ffff0e7224 */ /* 0x000fe400078e0a0a */
[C---:B------:R-:W-:Y:S01]  /*0850*/  IMAD R15, R9.reuse, R24, R21 ;  /* 0x00000018090f7224 */ /* 0x040fe200078e0215 */
[----:B------:R-:W-:Y:S01]  /*0860*/  ISETP.GT.U32.AND P6, PT, R16, R13, PT ;  /* 0x0000000d1000720c */ /* 0x000fe20003fc4070 */
[----:B------:R-:W-:Y:S01]  /*0870*/  IMAD R21, R9, R14, R23 ;  /* 0x0000000e09157224 */ /* 0x000fe200078e0217 */
[----:B------:R-:W-:Y:S02]  /*0880*/  LOP3.LUT R14, R20, R19, RZ, 0x3c, !PT ;  /* 0x00000013140e7212 */ /* 0x000fe400078e3cff */
[C---:B------:R-:W-:Y:S02]  /*0890*/  ISETP.GT.U32.AND P5, PT, R16.reuse, R15, PT ;  /* 0x0000000f1000720c */ /* 0x040fe40003fa4070 */
[----:B------:R-:W-:-:S02]  /*08a0*/  ISETP.GT.U32.AND P1, PT, R16, R21, PT ;  /* 0x000000151000720c */ /* 0x000fc40003f24070 */
[----:B------:R-:W-:Y:S02]  /*08b0*/  ISETP.GE.AND P3, PT, R14, RZ, PT ;  /* 0x000000ff0e00720c */ /* 0x000fe40003f66270 */
[----:B------:R-:W-:-:S03]  /*08c0*/  LOP3.LUT R24, RZ, R19, RZ, 0x33, !PT ;  /* 0x00000013ff187212 */ /* 0x000fc600078e33ff */
[----:B------:R-:W-:Y:S01]  /*08d0*/  @!P6 IADD3 R13, PT, PT, R13, -R9, RZ ;  /* 0x800000090d0de210 */ /* 0x000fe20007ffe0ff */
[----:B------:R-:W-:-:S03]  /*08e0*/  @!P6 VIADD R12, R12, 0x1 ;  /* 0x000000010c0ce836 */ /* 0x000fc60000000000 */
[-C--:B------:R-:W-:Y:S01]  /*08f0*/  ISETP.GE.U32.AND P4, PT, R13, R16.reuse, PT ;  /* 0x000000100d00720c */ /* 0x080fe20003f86070 */
[----:B------:R-:W-:Y:S01]  /*0900*/  @!P5 IMAD.IADD R15, R15, 0x1, -R9 ;  /* 0x000000010f0fd824 */ /* 0x000fe200078e0a09 */
[----:B------:R-:W-:Y:S01]  /*0910*/  @!P1 IADD3 R21, PT, PT, R21, -R9, RZ ;  /* 0x8000000915159210 */ /* 0x000fe20007ffe0ff */
[----:B------:R-:W-:Y:S01]  /*0920*/  @!P1 VIADD R10, R10, 0x1 ;  /* 0x000000010a0a9836 */ /* 0x000fe20000000000 */
[-C--:B------:R-:W-:Y:S02]  /*0930*/  LOP3.LUT R9, R8, R19.reuse, RZ, 0x3c, !PT ;  /* 0x0000001308097212 */ /* 0x080fe400078e3cff */
[----:B------:R-:W-:Y:S02]  /*0940*/  ISETP.GE.U32.AND P2, PT, R15, R16, PT ;  /* 0x000000100f00720c */ /* 0x000fe40003f46070 */
[----:B------:R-:W-:Y:S02]  /*0950*/  ISETP.GE.AND P6, PT, R9, RZ, PT ;  /* 0x000000ff0900720c */ /* 0x000fe40003fc6270 */
[----:B------:R-:W-:-:S02]  /*0960*/  LOP3.LUT R9, R6, R19, RZ, 0x3c, !PT ;  /* 0x0000001306097212 */ /* 0x000fc400078e3cff */
[----:B------:R-:W-:Y:S01]  /*0970*/  ISETP.GE.U32.AND P0, PT, R21, R16, PT ;  /* 0x000000101500720c */ /* 0x000fe20003f06070 */
[----:B------:R-:W-:Y:S01]  /*0980*/  @P4 VIADD R12, R12, 0x1 ;  /* 0x000000010c0c4836 */ /* 0x000fe20000000000 */
[----:B------:R-:W-:Y:S02]  /*0990*/  LOP3.LUT R13, R22, R19, RZ, 0x3c, !PT ;  /* 0x00000013160d7212 */ /* 0x000fe400078e3cff */
[----:B------:R-:W-:Y:S02]  /*09a0*/  @!P5 IADD3 R11, PT, PT, R11, 0x1, RZ ;  /* 0x000000010b0bd810 */ /* 0x000fe40007ffe0ff */
[----:B------:R-:W-:Y:S02]  /*09b0*/  ISETP.GE.AND P5, PT, R9, RZ, PT ;  /* 0x000000ff0900720c */ /* 0x000fe40003fa6270 */
[----:B------:R-:W-:Y:S01]  /*09c0*/  ISETP.GE.AND P4, PT, R13, RZ, PT ;  /* 0x000000ff0d00720c */ /* 0x000fe20003f86270 */
[----:B------:R-:W-:Y:S01]  /*09d0*/  @!P6 IMAD.MOV R12, RZ, RZ, -R12 ;  /* 0x000000ffff0ce224 */ /* 0x000fe200078e0a0c */
[----:B------:R-:W-:-:S02]  /*09e0*/  @P2 IADD3 R11, PT, PT, R11, 0x1, RZ ;  /* 0x000000010b0b2810 */ /* 0x000fc40007ffe0ff */
[----:B------:R-:W-:Y:S01]  /*09f0*/  ISETP.NE.AND P1, PT, R19, RZ, PT ;  /* 0x000000ff1300720c */ /* 0x000fe20003f25270 */
[----:B------:R-:W-:Y:S01]  /*0a00*/  @P0 VIADD R10, R10, 0x1 ;  /* 0x000000010a0a0836 */ /* 0x000fe20000000000 */
[----:B------:R-:W-:Y:S02]  /*0a10*/  @!P3 IADD3 R7, PT, PT, -R7, RZ, RZ ;  /* 0x000000ff0707b210 */ /* 0x000fe40007ffe1ff */
[C---:B------:R-:W-:Y:S02]  /*0a20*/  SEL R25, R24.reuse, R12, !P1 ;  /* 0x0000000c18197207 */ /* 0x040fe40004800000 */
[C---:B------:R-:W-:Y:S01]  /*0a30*/  SEL R21, R24.reuse, R7, !P1 ;  /* 0x0000000718157207 */ /* 0x040fe20004800000 */
[----:B------:R-:W-:Y:S01]  /*0a40*/  @!P5 IMAD.MOV R11, RZ, RZ, -R11 ;  /* 0x000000ffff0bd224 */ /* 0x000fe200078e0a0b */
[----:B------:R-:W-:Y:S01]  /*0a50*/  IADD3 R27, PT, PT, -R25, RZ, RZ ;  /* 0x000000ff191b7210 */ /* 0x000fe20007ffe1ff */
[----:B------:R-:W-:Y:S02]  /*0a60*/  @!P4 IMAD.MOV R10, RZ, RZ, -R10 ;  /* 0x000000ffff0ac224 */ /* 0x000fe400078e0a0a */
[----:B------:R-:W-:Y:S01]  /*0a70*/  IMAD.MOV R7, RZ, RZ, -R21 ;  /* 0x000000ffff077224 */ /* 0x000fe200078e0a15 */
[C---:B------:R-:W-:Y:S01]  /*0a80*/  SEL R23, R24.reuse, R11, !P1 ;  /* 0x0000000b18177207 */ /* 0x040fe20004800000 */
[C---:B------:R-:W-:Y:S01]  /*0a90*/  IMAD R27, R19.reuse, R27, R8 ;  /* 0x0000001b131b7224 */ /* 0x040fe200078e0208 */
[----:B------:R-:W-:Y:S01]  /*0aa0*/  SEL R24, R24, R10, !P1 ;  /* 0x0000000a18187207 */ /* 0x000fe20004800000 */
[----:B------:R-:W-:-:S02]  /*0ab0*/  IMAD R7, R19, R7, R20 ;  /* 0x0000000713077224 */ /* 0x000fc400078e0214 */
[----:B------:R-:W-:Y:S01]  /*0ac0*/  IMAD.MOV R9, RZ, RZ, -R23 ;  /* 0x000000ffff097224 */ /* 0x000fe200078e0a17 */
[----:B------:R-:W-:Y:S01]  /*0ad0*/  IADD3 R11, PT, PT, -R24, RZ, RZ ;  /* 0x000000ff180b7210 */ /* 0x000fe20007ffe1ff */
[----:B------:R-:W-:-:S04]  /*0ae0*/  IMAD.WIDE R26, R27, 0x4, R4 ;  /* 0x000000041b1a7825 */ /* 0x000fc800078e0204 */
[C---:B------:R-:W-:Y:S02]  /*0af0*/  IMAD R9, R19.reuse, R9, R6 ;  /* 0x0000000913097224 */ /* 0x040fe400078e0206 */
[----:B------:R-:W-:Y:S01]  /*0b00*/  IMAD R11, R19, R11, R22 ;  /* 0x0000000b130b7224 */ /* 0x000fe200078e0216 */
        /* <DEDUP_REMOVED lines=10> */
[----:B------:R-:W-:Y:S01]  /*0bb0*/  IMAD.IADD R20, R17, 0x1, R22 ;  /* 0x0000000111147824 */ /* 0x000fe200078e0216 */
[----:B--2---:R-:W-:Y:S02]  /*0bc0*/  ISETP.GE.AND P1, PT, R25, R26, PT ;  /* 0x0000001a1900720c */ /* 0x004fe40003f26270 */
[----:B---3--:R-:W-:Y:S02]  /*0bd0*/  ISETP.GE.AND P0, PT, R21, R6, PT ;  /* 0x000000061500720c */ /* 0x008fe40003f06270 */
[----:B----4-:R-:W-:Y:S02]  /*0be0*/  ISETP.GE.AND P2, PT, R23, R8, PT ;  /* 0x000000081700720c */ /* 0x010fe40003f46270 */
[----:B------:R-:W-:Y:S02]  /*0bf0*/  FSEL R7, RZ, 1, P0 ;  /* 0x3f800000ff077808 */ /* 0x000fe40000000000 */
[----:B-----5:R-:W-:Y:S02]  /*0c00*/  ISETP.GE.AND P3, PT, R24, R11, PT ;  /* 0x0000000b1800720c */ /* 0x020fe40003f66270 */
[----:B------:R-:W-:Y:S01]  /*0c10*/  FSEL R9, RZ, 1, P1 ;  /* 0x3f800000ff097808 */ /* 0x000fe20000800000 */
[----:B------:R-:W-:Y:S01]  /*0c20*/  IMAD.WIDE R24, R17, 0x4, R28 ;  /* 0x0000000411187825 */ /* 0x000fe200078e021c */
[----:B------:R-:W-:-:S02]  /*0c30*/  FSEL R11, RZ, 1, P2 ;  /* 0x3f800000ff0b7808 */ /* 0x000fc40001000000 */
[----:B------:R-:W-:Y:S01]  /*0c40*/  FSEL R21, RZ, 1, P3 ;  /* 0x3f800000ff157808 */ /* 0x000fe20001800000 */
[----:B------:R1:W-:Y:S04]  /*0c50*/  STG.E desc[UR4][R12.64], R7 ;  /* 0x000000070c007986 */ /* 0x0003e8000c101904 */
[----:B------:R1:W-:Y:S04]  /*0c60*/  STG.E desc[UR4][R14.64], R9 ;  /* 0x000000090e007986 */ /* 0x0003e8000c101904 */
[----:B------:R1:W-:Y:S04]  /*0c70*/  STG.E desc[UR4][R28.64], R11 ;  /* 0x0000000b1c007986 */ /* 0x0003e8000c101904 */
[----:B------:R1:W-:Y:S01]  /*0c80*/  STG.E desc[UR4][R24.64], R21 ;  /* 0x0000001518007986 */ /* 0x0003e2000c101904 */
[----:B------:R-:W-:-:S13]  /*0c90*/  ISETP.GE.AND P0, PT, R20, R0, PT ;  /* 0x000000001400720c */ /* 0x000fda0003f06270 */
[----:B-1----:R-:W-:Y:S05]  /*0ca0*/  @!P0 BRA `(.L_x_99) ;  /* 0xfffffff800648947 */ /* 0x002fea000383ffff */
[----:B------:R-:W-:Y:S05]  /*0cb0*/  EXIT ;  /* 0x000000000000794d */ /* 0x000fea0003800000 */
.L_x_100:
        /* <DEDUP_REMOVED lines=12> */
.L_x_385:


//--------------------- .text._Z23matrixVectorColumnHprodiiPKfS0_Pf --------------------------
	.section	.text._Z23matrixVectorColumnHprodiiPKfS0_Pf,"ax",@progbits
	.align	128
        .global         _Z23matrixVectorColumnHprodiiPKfS0_Pf
        .type           _Z23matrixVectorColumnHprodiiPKfS0_Pf,@function
        .size           _Z23matrixVectorColumnHprodiiPKfS0_Pf,(.L_x_386 - _Z23matrixVectorColumnHprodiiPKfS0_Pf)
        .other          _Z23matrixVectorColumnHprodiiPKfS0_Pf,@"STO_CUDA_ENTRY STV_DEFAULT"
_Z23matrixVectorColumnHprodiiPKfS0_Pf:
.text._Z23matrixVectorColumnHprodiiPKfS0_Pf:
        /* <DEDUP_REMOVED lines=20> */
[----:B------:R-:W-:Y:S02]  /*0140*/  VIMNMX R4, PT, PT, R0, R5, !PT ;  /* 0x0000000500047248 */ /* 0x000fe40007fe0100 */
        /* <DEDUP_REMOVED lines=15> */
[----:B------:R-:W-:Y:S01]  /*0240*/  @P1 VIADD R3, R3, 0x1 ;  /* 0x0000000103031836 */ /* 0x000fe20000000000 */
[----:B------:R-:W-:-:S04]  /*0250*/  @!P2 LOP3.LUT R3, RZ, R17, RZ, 0x33, !PT ;  /* 0x00000011ff03a212 */ /* 0x000fc800078e33ff */
[----:B------:R-:W-:-:S04]  /*0260*/  IADD3 R10, PT, PT, R6, R3, RZ ;  /* 0x00000003060a7210 */ /* 0x000fc80007ffe0ff */
        /* <DEDUP_REMOVED lines=8> */
[----:B------:R-:W1:Y:S05]  /*02f0*/  I2F.RP R12, R9 ;  /* 0x00000009000c7306 */ /* 0x000e6a0000209400 */
[----:B------:R-:W2:Y:S08]  /*0300*/  LDC.64 R4, c[0x0][0x398] ;  /* 0x0000e600ff047b82 */ /* 0x000eb00000000a00 */
[----:B------:R-:W3:Y:S01]  /*0310*/  LDC.64 R6, c[0x0][0x390] ;  /* 0x0000e400ff067b82 */ /* 0x000ee20000000a00 */
[----:B-1----:R-:W1:Y:S02]  /*0320*/  MUFU.RCP R12, R12 ;  /* 0x0000000c000c7308 */ /* 0x002e640000001000 */
[----:B-1----:R-:W-:-:S06]  /*0330*/  VIADD R11, R12, 0xffffffe ;  /* 0x0ffffffe0c0b7836 */ /* 0x002fcc0000000000 */
[----:B------:R-:W1:Y:S02]  /*0340*/  F2I.FTZ.U32.TRUNC.NTZ R11, R11 ;  /* 0x0000000b000b7305 */ /* 0x000e64000021f000 */
[----:B-1----:R-:W-:-:S05]  /*0350*/  IADD3 R14, PT, PT, RZ, -R11, RZ ;  /* 0x8000000bff0e7210 */ /* 0x002fca0007ffe0ff */
[----:B------:R-:W-:Y:S01]  /*0360*/  IMAD R13, R14, R9, RZ ;  /* 0x000000090e0d7224 */ /* 0x000fe200078e02ff */
[----:B------:R-:W-:Y:S01]  /*0370*/  LOP3.LUT R14, R10, 0x3, RZ, 0xc0, !PT ;  /* 0x000000030a0e7812 */ /* 0x000fe200078ec0ff */
[----:B------:R-:W-:-:S04]  /*0380*/  HFMA2 R10, -RZ, RZ, 0, 0 ;  /* 0x00000000ff0a7431 */ /* 0x000fc800000001ff */
[----:B------:R-:W-:Y:S02]  /*0390*/  IMAD.MOV R14, RZ, RZ, -R14 ;  /* 0x000000ffff0e7224 */ /* 0x000fe400078e0a0e */
[----:B------:R-:W-:Y:S01]  /*03a0*/  IMAD.HI.U32 R10, R11, R13, R10 ;  /* 0x0000000d0b0a7227 */ /* 0x000fe200078e000a */
[----:B0-23--:R-:W-:-:S07]  /*03b0*/  LOP3.LUT R11, RZ, R8, RZ, 0x33, !PT ;  /* 0x00000008ff0b7212 */ /* 0x00dfce00078e33ff */
.L_x_103:
[----:B0-----:R-:W-:Y:S01]  /*03c0*/  IABS R13, R28 ;  /* 0x0000001c000d7213 */ /* 0x001fe20000000000 */
[C---:B------:R-:W-:Y:S01]  /*03d0*/  IMAD.WIDE R18, R28.reuse, 0x4, R2 ;  /* 0x000000041c127825 */ /* 0x040fe200078e0202 */
[----:B------:R-:W-:Y:S02]  /*03e0*/  MOV R8, UR6 ;  /* 0x0000000600087c02 */ /* 0x000fe40008000f00 */
[----:B------:R-:W-:Y:S01]  /*03f0*/  ISETP.GE.AND P2, PT, R28, RZ, PT ;  /* 0x000000ff1c00720c */ /* 0x000fe20003f46270 */
[----:B------:R-:W-:Y:S01]  /*0400*/  IMAD.HI.U32 R12, R10, R13, RZ ;  /* 0x0000000d0a0c7227 */ /* 0x000fe200078e00ff */
[----:B------:R-:W-:-:S03]  /*0410*/  IABS R15, R8 ;  /* 0x00000008000f7213 */ /* 0x000fc60000000000 */
[----:B------:R-:W-:-:S04]  /*0420*/  IMAD.MOV R12, RZ, RZ, -R12 ;  /* 0x000000ffff0c7224 */ /* 0x000fc800078e0a0c */
[----:B------:R-:W-:-:S05]  /*0430*/  IMAD R12, R15, R12, R13 ;  /* 0x0000000c0f0c7224 */ /* 0x000fca00078e020d */
[----:B------:R-:W-:-:S13]  /*0440*/  ISETP.GT.U32.AND P1, PT, R9, R12, PT ;  /* 0x0000000c0900720c */ /* 0x000fda0003f24070 */
[----:B------:R-:W-:-:S04]  /*0450*/  @!P1 IADD3 R12, PT, PT, R12, -R15, RZ ;  /* 0x8000000f0c0c9210 */ /* 0x000fc80007ffe0ff */
[----:B------:R-:W-:-:S13]  /*0460*/  ISETP.GT.U32.AND P1, PT, R9, R12, PT ;  /* 0x0000000c0900720c */ /* 0x000fda0003f24070 */
[----:B------:R-:W-:Y:S02]  /*0470*/  @!P1 IMAD.IADD R12, R12, 0x1, -R15 ;  /* 0x000000010c0c9824 */ /* 0x000fe400078e0a0f */
[----:B------:R-:W2:Y:S03]  /*0480*/  LDG.E.CONSTANT R15, desc[UR4][R18.64] ;  /* 0x00000004120f7981 */ /* 0x000ea6000c1e9900 */
[----:B------:R-:W-:-:S04]  /*0490*/  @!P2 IADD3 R12, PT, PT, -R12, RZ, RZ ;  /* 0x000000ff0c0ca210 */ /* 0x000fc80007ffe1ff */
[----:B------:R-:W-:-:S05]  /*04a0*/  SEL R21, R11, R12, !P0 ;  /* 0x0000000c0b157207 */ /* 0x000fca0004000000 */
[----:B------:R-:W-:-:S06]  /*04b0*/  IMAD.WIDE R20, R21, 0x4, R6 ;  /* 0x0000000415147825 */ /* 0x000fcc00078e0206 */
[----:B------:R-:W2:Y:S01]  /*04c0*/  LDG.E.CONSTANT R20, desc[UR4][R20.64] ;  /* 0x0000000414147981 */ /* 0x000ea2000c1e9900 */
[----:B------:R-:W-:-:S04]  /*04d0*/  IMAD.WIDE R12, R28, 0x4, R4 ;  /* 0x000000041c0c7825 */ /* 0x000fc800078e0204 */
[----:B------:R-:W-:-:S05]  /*04e0*/  VIADD R14, R14, 0x1 ;  /* 0x000000010e0e7836 */ /* 0x000fca0000000000 */
[----:B------:R-:W-:Y:S02]  /*04f0*/  ISETP.NE.AND P1, PT, R14, RZ, PT ;  /* 0x000000ff0e00720c */ /* 0x000fe40003f25270 */
[----:B------:R-:W-:Y:S01]  /*0500*/  IADD3 R28, PT, PT, R17, R28, RZ ;  /* 0x0000001c111c7210 */ /* 0x000fe20007ffe0ff */
[----:B--2---:R-:W-:-:S05]  /*0510*/  FMUL R15, R15, R20 ;  /* 0x000000140f0f7220 */ /* 0x004fca0000400000 */
[----:B------:R0:W-:Y:S05]  /*0520*/  STG.E desc[UR4][R12.64], R15 ;  /* 0x0000000f0c007986 */ /* 0x0001ea000c101904 */
[----:B------:R-:W-:Y:S05]  /*0530*/  @P1 BRA `(.L_x_103) ;  /* 0xfffffffc00a01947 */ /* 0x000fea000383ffff */
.L_x_102:
[----:B------:R-:W-:Y:S05]  /*0540*/  BSYNC.RECONVERGENT B0 ;  /* 0x0000000000007941 */ /* 0x000fea0003800200 */
.L_x_101:
[----:B------:R-:W-:Y:S05]  /*0550*/  @!P3 EXIT ;  /* 0x000000000000b94d */ /* 0x000fea0003800000 */
[----:B------:R-:W-:Y:S01]  /*0560*/  IABS R16, R8 ;  /* 0x0000000800107213 */ /* 0x000fe20000000000 */
[----:B------:R-:W1:Y:S03]  /*0570*/  LDC R18, c[0x0][0x380] ;  /* 0x0000e000ff127b82 */ /* 0x000e660000000800 */
[----:B------:R-:W2:Y:S05]  /*0580*/  I2F.RP R10, R16 ;  /* 0x00000010000a7306 */ /* 0x000eaa0000209400 */
[----:B------:R-:W3:Y:S08]  /*0590*/  LDC.64 R2, c[0x0][0x388] ;  /* 0x0000e200ff027b82 */ /* 0x000ef00000000a00 */
[----:B------:R-:W4:Y:S01]  /*05a0*/  LDC.64 R4, c[0x0][0x390] ;  /* 0x0000e400ff047b82 */ /* 0x000f220000000a00 */
[----:B--2---:R-:W2:Y:S07]  /*05b0*/  MUFU.RCP R10, R10 ;  /* 0x0000000a000a7308 */ /* 0x004eae0000001000 */
[----:B------:R-:W0:Y:S01]  /*05c0*/  LDC.64 R6, c[0x0][0x398] ;  /* 0x0000e600ff067b82 */ /* 0x000e220000000a00 */
[----:B--2---:R-:W-:-:S04]  /*05d0*/  VIADD R8, R10, 0xffffffe ;  /* 0x0ffffffe0a087836 */ /* 0x004fc80000000000 */
[----:B------:R2:W5:Y:S02]  /*05e0*/  F2I.FTZ.U32.TRUNC.NTZ R9, R8 ;  /* 0x0000000800097305 */ /* 0x000564000021f000 */
[----:B--2---:R-:W-:Y:S01]  /*05f0*/  IMAD.MOV.U32 R8, RZ, RZ, RZ ;  /* 0x000000ffff087224 */ /* 0x004fe200078e00ff */
[----:B-----5:R-:W-:-:S05]  /*0600*/  IADD3 R19, PT, PT, RZ, -R9, RZ ;  /* 0x80000009ff137210 */ /* 0x020fca0007ffe0ff */
[----:B------:R-:W-:-:S04]  /*0610*/  IMAD R19, R19, R16, RZ ;  /* 0x0000001013137224 */ /* 0x000fc800078e02ff */
[----:B-1-3--:R-:W-:-:S07]  /*0620*/  IMAD.HI.U32 R19, R9, R19, R8 ;  /* 0x0000001309137227 */ /* 0x00afce00078e0008 */
.L_x_104:
[----:B-1----:R-:W-:Y:S01]  /*0630*/  IABS R10, R18 ;  /* 0x00000012000a7213 */ /* 0x002fe20000000000 */
[----:B------:R-:W-:Y:S01]  /*0640*/  IMAD.IADD R14, R17, 0x1, R28 ;  /* 0x00000001110e7824 */ /* 0x000fe200078e021c */
[----:B0-----:R-:W-:Y:S02]  /*0650*/  IABS R13, R28 ;  /* 0x0000001c000d7213 */ /* 0x001fe40000000000 */
[----:B------:R-:W0:Y:S01]  /*0660*/  I2F.RP R11, R10 ;  /* 0x0000000a000b7306 */ /* 0x000e220000209400 */
[----:B------:R-:W-:Y:S02]  /*0670*/  LOP3.LUT R24, RZ, R18, RZ, 0x33, !PT ;  /* 0x00000012ff187212 */ /* 0x000fe400078e33ff */
[----:B------:R-:W-:Y:S01]  /*0680*/  IMAD.HI.U32 R19, R19, R13, RZ ;  /* 0x0000000d13137227 */ /* 0x000fe200078e00ff */
[C---:B------:R-:W-:Y:S02]  /*0690*/  IADD3 R12, PT, PT, R17.reuse, R14, RZ ;  /* 0x0000000e110c7210 */ /* 0x040fe40007ffe0ff */
[----:B------:R-:W-:Y:S01]  /*06a0*/  ISETP.GE.AND P6, PT, R14, RZ, PT ;  /* 0x000000ff0e00720c */ /* 0x000fe20003fc6270 */
[----:B------:R-:W-:Y:S01]  /*06b0*/  IMAD.MOV R19, RZ, RZ, -R19 ;  /* 0x000000ffff137224 */ /* 0x000fe200078e0a13 */
[----:B------:R-:W-:Y:S01]  /*06c0*/  IABS R21, R12 ;  /* 0x0000000c00157213 */ /* 0x000fe20000000000 */
[----:B------:R-:W-:Y:S01]  /*06d0*/  IMAD.IADD R20, R17, 0x1, R12 ;  /* 0x0000000111147824 */ /* 0x000fe200078e020c */
[----:B------:R-:W-:Y:S01]  /*06e0*/  ISETP.GE.AND P5, PT, R12, RZ, PT ;  /* 0x000000ff0c00720c */ /* 0x000fe20003fa6270 */
[----:B------:R-:W-:-:S03]  /*06f0*/  IMAD R13, R10, R19, R13 ;  /* 0x000000130a0d7224 */ /* 0x000fc600078e020d */
[----:B------:R-:W-:Y:S01]  /*0700*/  IABS R22, R20 ;  /* 0x0000001400167213 */ /* 0x000fe20000000000 */
[----:B0-----:R-:W0:Y:S01]  /*0710*/  MUFU.RCP R11, R11 ;  /* 0x0000000b000b7308 */ /* 0x001e220000001000 */
[----:B------:R-:W-:-:S13]  /*0720*/  ISETP.GT.U32.AND P0, PT, R16, R13, PT ;  /* 0x0000000d1000720c */ /* 0x000fda0003f04070 */
[----:B------:R-:W-:Y:S02]  /*0730*/  @!P0 IADD3 R13, PT, PT, R13, -R10, RZ ;  /* 0x8000000a0d0d8210 */ /* 0x000fe40007ffe0ff */
[----:B0-----:R-:W-:Y:S02]  /*0740*/  IADD3 R8, PT, PT, R11, 0xffffffe, RZ ;  /* 0x0ffffffe0b087810 */ /* 0x001fe40007ffe0ff */
[----:B------:R-:W-:Y:S02]  /*0750*/  IABS R11, R14 ;  /* 0x0000000e000b7213 */ /* 0x000fe40000000000 */
[----:B------:R0:W1:Y:S01]  /*0760*/  F2I.FTZ.U32.TRUNC.NTZ R9, R8 ;  /* 0x0000000800097305 */ /* 0x000062000021f000 */
[----:B------:R-:W-:Y:S02]  /*0770*/  ISETP.GT.U32.AND P4, PT, R16, R13, PT ;  /* 0x0000000d1000720c */ /* 0x000fe40003f84070 */
[----:B------:R-:W-:Y:S02]  /*0780*/  MOV R16, R10 ;  /* 0x0000000a00107202 */ /* 0x000fe40000000f00 */
[----:B0-----:R-:W-:-:S09]  /*0790*/  MOV R8, RZ ;  /* 0x000000ff00087202 */ /* 0x001fd20000000f00 */
[----:B------:R-:W-:Y:S02]  /*07a0*/  @!P4 IADD3 R13, PT, PT, R13, -R10, RZ ;  /* 0x8000000a0d0dc210 */ /* 0x000fe40007ffe0ff */
[----:B-1----:R-:W-:Y:S02]  /*07b0*/  IADD3 R15, PT, PT, RZ, -R9, RZ ;  /* 0x80000009ff0f7210 */ /* 0x002fe40007ffe0ff */
[----:B------:R-:W-:-:S03]  /*07c0*/  ISETP.NE.AND P4, PT, R18, RZ, PT ;  /* 0x000000ff1200720c */ /* 0x000fc60003f85270 */
[----:B------:R-:W-:Y:S02]  /*07d0*/  IMAD R19, R15, R10, RZ ;  /* 0x0000000a0f137224 */ /* 0x000fe400078e02ff */
[----:B------:R-:W-:Y:S02]  /*07e0*/  IMAD.MOV.U32 R15, RZ, RZ, R11 ;  /* 0x000000ffff0f7224 */ /* 0x000fe400078e000b */
[----:B------:R-:W-:-:S06]  /*07f0*/  IMAD.HI.U32 R19, R9, R19, R8 ;  /* 0x0000001309137227 */ /* 0x000fcc00078e0008 */
[----:B------:R-:W-:-:S04]  /*0800*/  IMAD.HI.U32 R9, R19, R21, RZ ;  /* 0x0000001513097227 */ /* 0x000fc800078e00ff */
[----:B------:R-:W-:Y:S01]  /*0810*/  IMAD.HI.U32 R8, R19, R15, RZ ;  /* 0x0000000f13087227 */ /* 0x000fe200078e00ff */
[----:B------:R-:W-:-:S03]  /*0820*/  IADD3 R9, PT, PT, -R9, RZ, RZ ;  /* 0x000000ff09097210 */ /* 0x000fc60007ffe1ff */
[----:B------:R-:W-:-:S04]  /*0830*/  IMAD.HI.U32 R11, R19, R22, RZ ;  /* 0x00000016130b7227 */ /* 0x000fc800078e00ff */
[----:B------:R-:W-:Y:S02]  /*0840*/  IMAD.MOV R8, RZ, RZ, -R8 ;  /* 0x000000ffff087224 */ /* 0x000fe400078e0a08 */
[----:B------:R-:W-:Y:S02]  /*0850*/  IMAD.MOV R11, RZ, RZ, -R11 ;  /* 0x000000ffff0b7224 */ /* 0x000fe400078e0a0b */
[C---:B------:R-:W-:Y:S02]  /*0860*/  IMAD R21, R10.reuse, R9, R21 ;  /* 0x000000090a157224 */ /* 0x040fe400078e0215 */
[C---:B------:R-:W-:Y:S02]  /*0870*/  IMAD R15, R10.reuse, R8, R15 ;  /* 0x000000080a0f7224 */ /* 0x040fe400078e020f */
[----:B------:R-:W-:Y:S01]  /*0880*/  IMAD R11, R10, R11, R22 ;  /* 0x0000000b0a0b7224 */ /* 0x000fe200078e0216 */
[----:B------:R-:W-:Y:S01]  /*0890*/  ISETP.GT.U32.AND P1, PT, R16, R21, PT ;  /* 0x000000151000720c */ /* 0x000fe20003f24070 */
[----:B------:R-:W-:Y:S01]  /*08a0*/  IMAD.WIDE R8, R28, 0x4, R2 ;  /* 0x000000041c087825 */ /* 0x000fe200078e0202 */
[----:B------:R-:W-:-:S02]  /*08b0*/  ISETP.GT.U32.AND P0, PT, R16, R15, PT ;  /* 0x0000000f1000720c */ /* 0x000fc40003f04070 */
[----:B------:R-:W-:-:S09]  /*08c0*/  ISETP.GT.U32.AND P2, PT, R16, R11, PT ;  /* 0x0000000b1000720c */ /* 0x000fd20003f44070 */
[----:B------:R-:W-:Y:S02]  /*08d0*/  @!P1 IADD3 R21, PT, PT, R21, -R10, RZ ;  /* 0x8000000a15159210 */ /* 0x000fe40007ffe0ff */
[--C-:B------:R-:W-:Y:S01]  /*08e0*/  @!P0 IMAD.IADD R15, R15, 0x1, -R10.reuse ;  /* 0x000000010f0f8824 */ /* 0x100fe200078e0a0a */
[----:B------:R-:W-:Y:S01]  /*08f0*/  ISETP.GE.AND P0, PT, R28, RZ, PT ;  /* 0x000000ff1c00720c */ /* 0x000fe20003f06270 */
[----:B------:R-:W-:Y:S01]  /*0900*/  @!P2 IMAD.IADD R11, R11, 0x1, -R10 ;  /* 0x000000010b0ba824 */ /* 0x000fe200078e0a0a */
[C---:B------:R-:W-:Y:S02]  /*0910*/  ISETP.GT.U32.AND P3, PT, R16.reuse, R21, PT ;  /* 0x000000151000720c */ /* 0x040fe40003f64070 */
[C---:B------:R-:W-:Y:S02]  /*0920*/  ISETP.GT.U32.AND P1, PT, R16.reuse, R15, PT ;  /* 0x0000000f1000720c */ /* 0x040fe40003f24070 */
[----:B------:R-:W-:-:S07]  /*0930*/  ISETP.GT.U32.AND P2, PT, R16, R11, PT ;  /* 0x0000000b1000720c */ /* 0x000fce0003f44070 */
[----:B------:R-:W-:Y:S01]  /*0940*/  @!P0 IMAD.MOV R13, RZ, RZ, -R13 ;  /* 0x000000ffff0d8224 */ /* 0x000fe200078e0a0d */
[----:B------:R-:W-:Y:S01]  /*0950*/  ISETP.GE.AND P0, PT, R20, RZ, PT ;  /* 0x000000ff1400720c */ /* 0x000fe20003f06270 */
[----:B------:R-:W-:Y:S02]  /*0960*/  @!P3 IMAD.IADD R21, R21, 0x1, -R10 ;  /* 0x000000011515b824 */ /* 0x000fe400078e0a0a */
[-C--:B------:R-:W-:Y:S02]  /*0970*/  @!P1 IADD3 R15, PT, PT, R15, -R10.reuse, RZ ;  /* 0x8000000a0f0f9210 */ /* 0x080fe40007ffe0ff */
[----:B------:R-:W-:Y:S01]  /*0980*/  IMAD.MOV.U32 R23, RZ, RZ, R21 ;  /* 0x000000ffff177224 */ /* 0x000fe200078e0015 */
[----:B------:R-:W-:Y:S01]  /*0990*/  @!P2 IADD3 R11, PT, PT, R11, -R10, RZ ;  /* 0x8000000a0b0ba210 */ /* 0x000fe20007ffe0ff */
[----:B------:R0:W2:Y:S01]  /*09a0*/  LDG.E.CONSTANT R21, desc[UR4][R8.64] ;  /* 0x0000000408157981 */ /* 0x0000a2000c1e9900 */
[----:B------:R-:W-:Y:S01]  /*09b0*/  @!P6 IADD3 R15, PT, PT, -R15, RZ, RZ ;  /* 0x000000ff0f0fe210 */ /* 0x000fe20007ffe1ff */
[----:B------:R-:W-:Y:S01]  /*09c0*/  @!P5 IMAD.MOV R23, RZ, RZ, -R23 ;  /* 0x000000ffff17d224 */ /* 0x000fe200078e0a17 */
[----:B------:R-:W-:-:S02]  /*09d0*/  SEL R27, R24, R13, !P4 ;  /* 0x0000000d181b7207 */ /* 0x000fc40006000000 */
[----:B------:R-:W-:Y:S01]  /*09e0*/  MOV R25, R11 ;  /* 0x0000000b00197202 */ /* 0x000fe20000000f00 */
[----:B------:R-:W-:Y:S01]  /*09f0*/  IMAD.WIDE R12, R17, 0x4, R8 ;  /* 0x00000004110c7825 */ /* 0x000fe200078e0208 */
[C---:B------:R-:W-:Y:S02]  /*0a00*/  SEL R15, R24.reuse, R15, !P4 ;  /* 0x0000000f180f7207 */ /* 0x040fe40006000000 */
[----:B------:R-:W-:Y:S01]  /*0a10*/  SEL R11, R24, R23, !P4 ;  /* 0x00000017180b7207 */ /* 0x000fe20006000000 */
[----:B----4-:R-:W-:Y:S01]  /*0a20*/  IMAD.WIDE R26, R27, 0x4, R4 ;  /* 0x000000041b1a7825 */ /* 0x010fe200078e0204 */
[----:B------:R-:W3:Y:S03]  /*0a30*/  LDG.E.CONSTANT R23, desc[UR4][R12.64] ;  /* 0x000000040c177981 */ /* 0x000ee6000c1e9900 */
[----:B------:R-:W-:Y:S01]  /*0a40*/  @!P0 IMAD.MOV R25, RZ, RZ, -R25 ;  /* 0x000000ffff198224 */ /* 0x000fe200078e0a19 */
[----:B------:R1:W2:Y:S01]  /*0a50*/  LDG.E.CONSTANT R22, desc[UR4][R26.64] ;  /* 0x000000041a167981 */ /* 0x0002a2000c1e9900 */
[----:B0-----:R-:W-:-:S04]  /*0a60*/  IMAD.WIDE R8, R15, 0x4, R4 ;  /* 0x000000040f087825 */ /* 0x001fc800078e0204 */
[----:B------:R-:W-:Y:S02]  /*0a70*/  IMAD.WIDE R10, R11, 0x4, R4 ;  /* 0x000000040b0a7825 */ /* 0x000fe400078e0204 */
[----:B------:R-:W3:Y:S02]  /*0a80*/  LDG.E.CONSTANT R8, desc[UR4][R8.64] ;  /* 0x0000000408087981 */ /* 0x000ee4000c1e9900 */
[C---:B------:R-:W-:Y:S01]  /*0a90*/  IMAD.WIDE R14, R17.reuse, 0x4, R12 ;  /* 0x00000004110e7825 */ /* 0x040fe200078e020c */
[----:B-1----:R-:W-:Y:S01]  /*0aa0*/  SEL R27, R24, R25, !P4 ;  /* 0x00000019181b7207 */ /* 0x002fe20006000000 */
[----:B------:R0:W4:Y:S02]  /*0ab0*/  LDG.E.CONSTANT R29, desc[UR4][R10.64] ;  /* 0x000000040a1d7981 */ /* 0x000124000c1e9900 */
[----:B------:R-:W-:Y:S02]  /*0ac0*/  IMAD.WIDE R24, R17, 0x4, R14 ;  /* 0x0000000411187825 */ /* 0x000fe400078e020e */
[----:B------:R-:W4:Y:S02]  /*0ad0*/  LDG.E.CONSTANT R9, desc[UR4][R14.64] ;  /* 0x000000040e097981 */ /* 0x000f24000c1e9900 */
[----:B------:R-:W-:-:S02]  /*0ae0*/  IMAD.WIDE R26, R27, 0x4, R4 ;  /* 0x000000041b1a7825 */ /* 0x000fc400078e0204 */
[----:B------:R-:W5:Y:S04]  /*0af0*/  LDG.E.CONSTANT R24, desc[UR4][R24.64] ;  /* 0x0000000418187981 */ /* 0x000f68000c1e9900 */
[----:B------:R-:W5:Y:S01]  /*0b00*/  LDG.E.CONSTANT R27, desc[UR4][R26.64] ;  /* 0x000000041a1b7981 */ /* 0x000f62000c1e9900 */
[----:B------:R-:W-:-:S04]  /*0b10*/  IMAD.WIDE R12, R28, 0x4, R6 ;  /* 0x000000041c0c7825 */ /* 0x000fc800078e0206 */
[C---:B0-----:R-:W-:Y:S01]  /*0b20*/  IMAD.WIDE R10, R17.reuse, 0x4, R12 ;  /* 0x00000004110a7825 */ /* 0x041fe200078e020c */
[----:B------:R-:W-:-:S04]  /*0b30*/  IADD3 R28, PT, PT, R17, R20, RZ ;  /* 0x00000014111c7210 */ /* 0x000fc80007ffe0ff */
[----:B------:R-:W-:Y:S01]  /*0b40*/  ISETP.GE.AND P0, PT, R28, R0, PT ;  /* 0x000000001c00720c */ /* 0x000fe20003f06270 */
[----:B--2---:R-:W-:Y:S01]  /*0b50*/  FMUL R21, R21, R22 ;  /* 0x0000001615157220 */ /* 0x004fe20000400000 */
[----:B---3--:R-:W-:-:S04]  /*0b60*/  FMUL R23, R23, R8 ;  /* 0x0000000817177220 */ /* 0x008fc80000400000 */
[----:B------:R1:W-:Y:S01]  /*0b70*/  STG.E desc[UR4][R12.64], R21 ;  /* 0x000000150c007986 */ /* 0x0003e2000c101904 */
[----:B----4-:R-:W-:Y:S01]  /*0b80*/  FMUL R29, R9, R29 ;  /* 0x0000001d091d7220 */ /* 0x010fe20000400000 */
[C---:B------:R-:W-:Y:S02]  /*0b90*/  IMAD.WIDE R8, R17.reuse, 0x4, R10 ;  /* 0x0000000411087825 */ /* 0x040fe400078e020a */
[----:B------:R1:W-:Y:S02]  /*0ba0*/  STG.E desc[UR4][R10.64], R23 ;  /* 0x000000170a007986 */ /* 0x0003e4000c101904 */
[----:B------:R-:W-:-:S04]  /*0bb0*/  IMAD.WIDE R14, R17, 0x4, R8 ;  /* 0x00000004110e7825 */ /* 0x000fc800078e0208 */
[----:B-----5:R-:W-:Y:S01]  /*0bc0*/  FMUL R22, R24, R27 ;  /* 0x0000001b18167220 */ /* 0x020fe20000400000 */
[----:B------:R1:W-:Y:S04]  /*0bd0*/  STG.E desc[UR4][R8.64], R29 ;  /* 0x0000001d08007986 */ /* 0x0003e8000c101904 */
[----:B------:R1:W-:Y:S01]  /*0be0*/  STG.E desc[UR4][R14.64], R22 ;  /* 0x000000160e007986 */ /* 0x0003e2000c101904 */
[----:B------:R-:W-:Y:S05]  /*0bf0*/  @!P0 BRA `(.L_x_104) ;  /* 0xfffffff8008c8947 */ /* 0x000fea000383ffff */
[----:B------:R-:W-:Y:S05]  /*0c00*/  EXIT ;  /* 0x000000000000794d */ /* 0x000fea0003800000 */
.L_x_105:
        /* <DEDUP_REMOVED lines=15> */
.L_x_386:


//--------------------- .text._Z37addHprodOneMinusMaskColumnBroadcastediiPKfS0_Pf --------------------------
	.section	.text._Z37addHprodOneMinusMaskColumnBroadcastediiPKfS0_Pf,"ax",@progbits
	.align	128
        .global         _Z37addHprodOneMinusMaskColumnBroadcastediiPKfS0_Pf
        .type           _Z37addHprodOneMinusMaskColumnBroadcastediiPKfS0_Pf,@function
        .size           _Z37addHprodOneMinusMaskColumnBroadcastediiPKfS0_Pf,(.L_x_387 - _Z37addHprodOneMinusMaskColumnBroadcastediiPKfS0_Pf)
        .other          _Z37addHprodOneMinusMaskColumnBroadcastediiPKfS0_Pf,@"STO_CUDA_ENTRY STV_DEFAULT"
_Z37addHprodOneMinusMaskColumnBroadcastediiPKfS0_Pf:
.text._Z37addHprodOneMinusMaskColumnBroadcastediiPKfS0_Pf:
        /* <DEDUP_REMOVED lines=26> */
[----:B0-----:R-:W-:Y:S02]  /*01a0*/  HFMA2 R2, -RZ, RZ, 0, 0 ;  /* 0x00000000ff027431 */ /* 0x001fe400000001ff */
[----:B---3--:R-:W-:-:S04]  /*01b0*/  IMAD R9, R9, R3, RZ ;  /* 0x0000000309097224 */ /* 0x008fc800078e02ff */
[----:B------:R-:W-:-:S06]  /*01c0*/  IMAD.HI.U32 R3, R3, R9, R2 ;  /* 0x0000000903037227 */ /* 0x000fcc00078e0002 */
[----:B------:R-:W-:-:S04]  /*01d0*/  IMAD.HI.U32 R3, R3, R4, RZ ;  /* 0x0000000403037227 */ /* 0x000fc800078e00ff */
[----:B------:R-:W-:-:S04]  /*01e0*/  IMAD.MOV R2, RZ, RZ, -R3 ;  /* 0x000000ffff027224 */ /* 0x000fc800078e0a03 */
[----:B------:R-:W-:-:S05]  /*01f0*/  IMAD R4, R17, R2, R4 ;  /* 0x0000000211047224 */ /* 0x000fca00078e0204 */
[----:B------:R-:W-:-:S13]  /*0200*/  ISETP.GE.U32.AND P0, PT, R4, R17, PT ;  /* 0x000000110400720c */ /* 0x000fda0003f06070 */
[----:B------:R-:W-:Y:S01]  /*0210*/  @P0 IADD3 R4, PT, PT, -R17, R4, RZ ;  /* 0x0000000411040210 */ /* 0x000fe20007ffe1ff */
        /* <DEDUP_REMOVED lines=11> */
[----:B------:R-:W-:Y:S02]  /*02d0*/  IADD3 R11, PT, PT, R11, 0x1, RZ ;  /* 0x000000010b0b7810 */ /* 0x000fe40007ffe0ff */
[----:B------:R-:W1:Y:S01]  /*02e0*/  I2F.RP R14, R9 ;  /* 0x00000009000e7306 */ /* 0x000e620000209400 */
[----:B------:R-:W-:Y:S02]  /*02f0*/  ISETP.NE.AND P1, PT, R8, RZ, PT ;  /* 0x000000ff0800720c */ /* 0x000fe40003f25270 */
[----:B------:R-:W-:Y:S02]  /*0300*/  LOP3.LUT R18, R11, 0x3, RZ, 0xc0, !PT ;  /* 0x000000030b127812 */ /* 0x000fe400078ec0ff */
[----:B------:R-:W2:Y:S02]  /*0310*/  LDC.64 R4, c[0x0][0x390] ;  /* 0x0000e400ff047b82 */ /* 0x000ea40000000a00 */
[----:B------:R-:W-:-:S06]  /*0320*/  IADD3 R18, PT, PT, -R18, RZ, RZ ;  /* 0x000000ff12127210 */ /* 0x000fcc0007ffe1ff */
[----:B------:R-:W3:Y:S01]  /*0330*/  LDC.64 R6, c[0x0][0x398] ;  /* 0x0000e600ff067b82 */ /* 0x000ee20000000a00 */
[----:B-1----:R-:W1:Y:S02]  /*0340*/  MUFU.RCP R14, R14 ;  /* 0x0000000e000e7308 */ /* 0x002e640000001000 */
[----:B-1----:R-:W-:-:S06]  /*0350*/  IADD3 R12, PT, PT, R14, 0xffffffe, RZ ;  /* 0x0ffffffe0e0c7810 */ /* 0x002fcc0007ffe0ff */
[----:B------:R1:W4:Y:S02]  /*0360*/  F2I.FTZ.U32.TRUNC.NTZ R13, R12 ;  /* 0x0000000c000d7305 */ /* 0x000324000021f000 */
[----:B-1----:R-:W-:Y:S02]  /*0370*/  IMAD.MOV.U32 R12, RZ, RZ, RZ ;  /* 0x000000ffff0c7224 */ /* 0x002fe400078e00ff */
[----:B----4-:R-:W-:-:S04]  /*0380*/  IMAD.MOV R16, RZ, RZ, -R13 ;  /* 0x000000ffff107224 */ /* 0x010fc800078e0a0d */
[----:B------:R-:W-:Y:S01]  /*0390*/  IMAD R15, R16, R9, RZ ;  /* 0x00000009100f7224 */ /* 0x000fe200078e02ff */
[----:B------:R-:W-:-:S03]  /*03a0*/  LOP3.LUT R16, RZ, R8, RZ, 0x33, !PT ;  /* 0x00000008ff107212 */ /* 0x000fc600078e33ff */
[----:B0-23--:R-:W-:-:S07]  /*03b0*/  IMAD.HI.U32 R11, R13, R15, R12 ;  /* 0x0000000f0d0b7227 */ /* 0x00dfce00078e000c */
.L_x_108:
[----:B------:R-:W-:Y:S01]  /*03c0*/  IABS R14, R10 ;  /* 0x0000000a000e7213 */ /* 0x000fe20000000000 */
[----:B------:R-:W-:Y:S01]  /*03d0*/  IMAD.U32 R8, RZ, RZ, UR6 ;  /* 0x00000006ff087e24 */ /* 0x000fe2000f8e00ff */
[----:B------:R-:W-:-:S03]  /*03e0*/  ISETP.GE.AND P3, PT, R10, RZ, PT ;  /* 0x000000ff0a00720c */ /* 0x000fc60003f66270 */
[----:B0-----:R-:W-:Y:S01]  /*03f0*/  IMAD.HI.U32 R12, R11, R14, RZ ;  /* 0x0000000e0b0c7227 */ /* 0x001fe200078e00ff */
[----:B------:R-:W-:-:S04]  /*0400*/  IABS R15, R8 ;  /* 0x00000008000f7213 */ /* 0x000fc80000000000 */
[----:B------:R-:W-:-:S05]  /*0410*/  IADD3 R13, PT, PT, -R12, RZ, RZ ;  /* 0x000000ff0c0d7210 */ /* 0x000fca0007ffe1ff */
[----:B------:R-:W-:-:S05]  /*0420*/  IMAD R12, R15, R13, R14 ;  /* 0x0000000d0f0c7224 */ /* 0x000fca00078e020e */
[----:B------:R-:W-:-:S13]  /*0430*/  ISETP.GT.U32.AND P2, PT, R9, R12, PT ;  /* 0x0000000c0900720c */ /* 0x000fda0003f44070 */
[----:B------:R-:W-:-:S05]  /*0440*/  @!P2 IMAD.IADD R12, R12, 0x1, -R15 ;  /* 0x000000010c0ca824 */ /* 0x000fca00078e0a0f */
[----:B------:R-:W-:-:S13]  /*0450*/  ISETP.GT.U32.AND P2, PT, R9, R12, PT ;  /* 0x0000000c0900720c */ /* 0x000fda0003f44070 */
[----:B------:R-:W-:Y:S01]  /*0460*/  @!P2 IADD3 R12, PT, PT, R12, -R15, RZ ;  /* 0x8000000f0c0ca210 */ /* 0x000fe20007ffe0ff */
[----:B------:R-:W-:-:S04]  /*0470*/  IMAD.WIDE R14, R10, 0x4, R4 ;  /* 0x000000040a0e7825 */ /* 0x000fc800078e0204 */
[----:B------:R-:W-:Y:S02]  /*0480*/  @!P3 IMAD.MOV R12, RZ, RZ, -R12 ;  /* 0x000000ffff0cb224 */ /* 0x000fe400078e0a0c */
[----:B------:R-:W2:Y:S03]  /*0490*/  LDG.E.CONSTANT R14, desc[UR4][R14.64] ;  /* 0x000000040e0e7981 */ /* 0x000ea6000c1e9900 */
[----:B------:R-:W-:Y:S01]  /*04a0*/  SEL R21, R16, R12, !P1 ;  /* 0x0000000c10157207 */ /* 0x000fe20004800000 */
[----:B------:R-:W-:-:S04]  /*04b0*/  IMAD.WIDE R12, R10, 0x4, R6 ;  /* 0x000000040a0c7825 */ /* 0x000fc800078e0206 */
[----:B------:R-:W-:Y:S01]  /*04c0*/  IMAD.WIDE R20, R21, 0x4, R2 ;  /* 0x0000000415147825 */ /* 0x000fe200078e0202 */
[----:B------:R-:W2:Y:S05]  /*04d0*/  LDG.E R22, desc[UR4][R12.64] ;  /* 0x000000040c167981 */ /* 0x000eaa000c1e1900 */
[----:B------:R-:W3:Y:S01]  /*04e0*/  LDG.E.CONSTANT R20, desc[UR4][R20.64] ;  /* 0x0000000414147981 */ /* 0x000ee2000c1e9900 */
[----:B------:R-:W-:-:S04]  /*04f0*/  IADD3 R18, PT, PT, R18, 0x1, RZ ;  /* 0x0000000112127810 */ /* 0x000fc80007ffe0ff */
[----:B------:R-:W-:Y:S01]  /*0500*/  ISETP.NE.AND P2, PT, R18, RZ, PT ;  /* 0x000000ff1200720c */ /* 0x000fe20003f45270 */
[----:B------:R-:W-:Y:S02]  /*0510*/  IMAD.IADD R10, R17, 0x1, R10 ;  /* 0x00000001110a7824 */ /* 0x000fe400078e020a */
[----:B---3--:R-:W-:-:S04]  /*0520*/  FADD R19, -R20, 1 ;  /* 0x3f80000014137421 */ /* 0x008fc80000000100 */
[----:B--2---:R-:W-:-:S05]  /*0530*/  FFMA R19, R19, R14, R22 ;  /* 0x0000000e13137223 */ /* 0x004fca0000000016 */
[----:B------:R0:W-:Y:S01]  /*0540*/  STG.E desc[UR4][R12.64], R19 ;  /* 0x000000130c007986 */ /* 0x0001e2000c101904 */
[----:B------:R-:W-:Y:S05]  /*0550*/  @P2 BRA `(.L_x_108) ;  /* 0xfffffffc00982947 */ /* 0x000fea000383ffff */
.L_x_107:
[----:B------:R-:W-:Y:S05]  /*0560*/  BSYNC.RECONVERGENT B0 ;  /* 0x0000000000007941 */ /* 0x000fea0003800200 */
.L_x_106:
[----:B------:R-:W-:Y:S05]  /*0570*/  @!P0 EXIT ;  /* 0x000000000000894d */ /* 0x000fea0003800000 */
[----:B------:R-:W-:Y:S01]  /*0580*/  IABS R16, R8 ;  /* 0x0000000800107213 */ /* 0x000fe20000000000 */
[----:B------:R-:W1:Y:S03]  /*0590*/  LDC R18, c[0x0][0x380] ;  /* 0x0000e000ff127b82 */ /* 0x000e660000000800 */
[----:B------:R-:W2:Y:S05]  /*05a0*/  I2F.RP R11, R16 ;  /* 0x00000010000b7306 */ /* 0x000eaa0000209400 */
[----:B------:R-:W3:Y:S08]  /*05b0*/  LDC.64 R2, c[0x0][0x388] ;  /* 0x0000e200ff027b82 */ /* 0x000ef00000000a00 */
[----:B------:R-:W4:Y:S01]  /*05c0*/  LDC.64 R4, c[0x0][0x390] ;  /* 0x0000e400ff047b82 */ /* 0x000f220000000a00 */
[----:B--2---:R-:W2:Y:S07]  /*05d0*/  MUFU.RCP R11, R11 ;  /* 0x0000000b000b7308 */ /* 0x004eae0000001000 */
[----:B------:R-:W1:Y:S01]  /*05e0*/  LDC.64 R6, c[0x0][0x398] ;  /* 0x0000e600ff067b82 */ /* 0x000e620000000a00 */
[----:B--2---:R-:W-:-:S04]  /*05f0*/  IADD3 R8, PT, PT, R11, 0xffffffe, RZ ;  /* 0x0ffffffe0b087810 */ /* 0x004fc80007ffe0ff */
[----:B------:R2:W0:Y:S02]  /*0600*/  F2I.FTZ.U32.TRUNC.NTZ R9, R8 ;  /* 0x0000000800097305 */ /* 0x000424000021f000 */
[----:B--2---:R-:W-:Y:S01]  /*0610*/  MOV R8, RZ ;  /* 0x000000ff00087202 */ /* 0x004fe20000000f00 */
[----:B0-----:R-:W-:-:S04]  /*0620*/  IMAD.MOV R19, RZ, RZ, -R9 ;  /* 0x000000ffff137224 */ /* 0x001fc800078e0a09 */
[----:B------:R-:W-:-:S04]  /*0630*/  IMAD R19, R19, R16, RZ ;  /* 0x0000001013137224 */ /* 0x000fc800078e02ff */
[----:B---3--:R-:W-:-:S07]  /*0640*/  IMAD.HI.U32 R19, R9, R19, R8 ;  /* 0x0000001309137227 */ /* 0x008fce00078e0008 */
.L_x_109:
[----:B------:R-:W-:Y:S01]  /*0650*/  IABS R9, R10 ;  /* 0x0000000a00097213 */ /* 0x000fe20000000000 */
[C---:B-1----:R-:W-:Y:S01]  /*0660*/  IMAD.WIDE R12, R10.reuse, 0x4, R6 ;  /* 0x000000040a0c7825 */ /* 0x042fe200078e0206 */
[-C--:B------:R-:W-:Y:S02]  /*0670*/  IABS R20, R18.reuse ;  /* 0x0000001200147213 */ /* 0x080fe40000000000 */
[----:B------:R-:W-:Y:S01]  /*0680*/  ISETP.GE.AND P1, PT, R10, RZ, PT ;  /* 0x000000ff0a00720c */ /* 0x000fe20003f26270 */
[----:B------:R-:W-:Y:S01]  /*0690*/  IMAD.HI.U32 R19, R19, R9, RZ ;  /* 0x0000000913137227 */ /* 0x000fe200078e00ff */
[----:B------:R-:W-:Y:S01]  /*06a0*/  LOP3.LUT R21, RZ, R18, RZ, 0x33, !PT ;  /* 0x00000012ff157212 */ /* 0x000fe200078e33ff */
[----:B------:R-:W2:Y:S02]  /*06b0*/  LDG.E R23, desc[UR4][R12.64] ;  /* 0x000000040c177981 */ /* 0x000ea4000c1e1900 */
[----:B------:R-:W-:-:S04]  /*06c0*/  IMAD.MOV R19, RZ, RZ, -R19 ;  /* 0x000000ffff137224 */ /* 0x000fc800078e0a13 */
[----:B------:R-:W-:-:S05]  /*06d0*/  IMAD R9, R20, R19, R9 ;  /* 0x0000001314097224 */ /* 0x000fca00078e0209 */
[----:B------:R-:W-:-:S13]  /*06e0*/  ISETP.GT.U32.AND P0, PT, R16, R9, PT ;  /* 0x000000091000720c */ /* 0x000fda0003f04070 */
[----:B------:R-:W-:-:S04]  /*06f0*/  @!P0 IADD3 R9, PT, PT, R9, -R20, RZ ;  /* 0x8000001409098210 */ /* 0x000fc80007ffe0ff */
[----:B------:R-:W-:-:S13]  /*0700*/  ISETP.GT.U32.AND P0, PT, R16, R9, PT ;  /* 0x000000091000720c */ /* 0x000fda0003f04070 */
[----:B------:R-:W-:Y:S01]  /*0710*/  @!P0 IMAD.IADD R9, R9, 0x1, -R20 ;  /* 0x0000000109098824 */ /* 0x000fe200078e0a14 */
[----:B------:R-:W-:-:S04]  /*0720*/  ISETP.NE.AND P0, PT, R18, RZ, PT ;  /* 0x000000ff1200720c */ /* 0x000fc80003f05270 */
[----:B------:R-:W-:-:S04]  /*0730*/  @!P1 IADD3 R9, PT, PT, -R9, RZ, RZ ;  /* 0x000000ff09099210 */ /* 0x000fc80007ffe1ff */
[----:B------:R-:W-:Y:S01]  /*0740*/  SEL R15, R21, R9, !P0 ;  /* 0x00000009150f7207 */ /* 0x000fe20004000000 */
[----:B----4-:R-:W-:-:S04]  /*0750*/  IMAD.WIDE R8, R10, 0x4, R4 ;  /* 0x000000040a087825 */ /* 0x010fc800078e0204 */
[----:B------:R-:W-:Y:S01]  /*0760*/  IMAD.WIDE R14, R15, 0x4, R2 ;  /* 0x000000040f0e7825 */ /* 0x000fe200078e0202 */
[----:B------:R-:W2:Y:S05]  /*0770*/  LDG.E.CONSTANT R24, desc[UR4][R8.64] ;  /* 0x0000000408187981 */ /* 0x000eaa000c1e9900 */
[----:B------:R0:W3:Y:S01]  /*0780*/  LDG.E.CONSTANT R14, desc[UR4][R14.64] ;  /* 0x000000040e0e7981 */ /* 0x0000e2000c1e9900 */
[----:B------:R-:W1:Y:S08]  /*0790*/  I2F.RP R16, R20 ;  /* 0x0000001400107306 */ /* 0x000e700000209400 */
[----:B-1----:R-:W1:Y:S02]  /*07a0*/  MUFU.RCP R16, R16 ;  /* 0x0000001000107308 */ /* 0x002e640000001000 */
[----:B-1----:R-:W-:-:S06]  /*07b0*/  VIADD R25, R16, 0xffffffe ;  /* 0x0ffffffe10197836 */ /* 0x002fcc0000000000 */
[----:B------:R-:W1:Y:S01]  /*07c0*/  F2I.FTZ.U32.TRUNC.NTZ R11, R25 ;  /* 0x00000019000b7305 */ /* 0x000e62000021f000 */
[----:B------:R-:W-:Y:S02]  /*07d0*/  IMAD.IADD R22, R17, 0x1, R10 ;  /* 0x0000000111167824 */ /* 0x000fe400078e020a */
[----:B------:R-:W-:-:S03]  /*07e0*/  HFMA2 R10, -RZ, RZ, 0, 0 ;  /* 0x00000000ff0a7431 */ /* 0x000fc600000001ff */
[----:B0-----:R-:W-:Y:S02]  /*07f0*/  IABS R15, R22 ;  /* 0x00000016000f7213 */ /* 0x001fe40000000000 */
[----:B-1----:R-:W-:-:S05]  /*0800*/  IADD3 R19, PT, PT, RZ, -R11, RZ ;  /* 0x8000000bff137210 */ /* 0x002fca0007ffe0ff */
[----:B------:R-:W-:-:S04]  /*0810*/  IMAD R19, R19, R20, RZ ;  /* 0x0000001413137224 */ /* 0x000fc800078e02ff */
[----:B------:R-:W-:-:S04]  /*0820*/  IMAD.HI.U32 R19, R11, R19, R10 ;  /* 0x000000130b137227 */ /* 0x000fc800078e000a */
[----:B------:R-:W-:-:S04]  /*0830*/  IMAD.MOV.U32 R11, RZ, RZ, R15 ;  /* 0x000000ffff0b7224 */ /* 0x000fc800078e000f */
[----:B------:R-:W-:-:S05]  /*0840*/  IMAD.HI.U32 R10, R19, R11, RZ ;  /* 0x0000000b130a7227 */ /* 0x000fca00078e00ff */
[----:B------:R-:W-:Y:S01]  /*0850*/  IADD3 R10, PT, PT, -R10, RZ, RZ ;  /* 0x000000ff0a0a7210 */ /* 0x000fe20007ffe1ff */
[----:B------:R-:W-:-:S04]  /*0860*/  IMAD.MOV.U32 R16, RZ, RZ, R20 ;  /* 0x000000ffff107224 */ /* 0x000fc800078e0014 */
[----:B------:R-:W-:-:S05]  /*0870*/  IMAD R11, R20, R10, R11 ;  /* 0x0000000a140b7224 */ /* 0x000fca00078e020b */
[----:B------:R-:W-:Y:S02]  /*0880*/  ISETP.GT.U32.AND P1, PT, R16, R11, PT ;  /* 0x0000000b1000720c */ /* 0x000fe40003f24070 */
[----:B------:R-:W-:-:S11]  /*0890*/  ISETP.GE.AND P2, PT, R22, RZ, PT ;  /* 0x000000ff1600720c */ /* 0x000fd60003f46270 */
[----:B------:R-:W-:-:S04]  /*08a0*/  @!P1 IADD3 R11, PT, PT, R11, -R20, RZ ;  /* 0x800000140b0b9210 */ /* 0x000fc80007ffe0ff */
[----:B------:R-:W-:-:S13]  /*08b0*/  ISETP.GT.U32.AND P1, PT, R16, R11, PT ;  /* 0x0000000b1000720c */ /* 0x000fda0003f24070 */
[----:B------:R-:W-:-:S05]  /*08c0*/  @!P1 IMAD.IADD R11, R11, 0x1, -R20 ;  /* 0x000000010b0b9824 */ /* 0x000fca00078e0a14 */
[----:B------:R-:W-:-:S04]  /*08d0*/  @!P2 IADD3 R11, PT, PT, -R11, RZ, RZ ;  /* 0x000000ff0b0ba210 */ /* 0x000fc80007ffe1ff */
[----:B------:R-:W-:Y:S01]  /*08e0*/  SEL R15, R21, R11, !P0 ;  /* 0x0000000b150f7207 */ /* 0x000fe20004000000 */
[----:B------:R-:W-:-:S04]  /*08f0*/  IMAD.WIDE R8, R17, 0x4, R8 ;  /* 0x0000000411087825 */ /* 0x000fc800078e0208 */
[----:B---3--:R-:W-:Y:S01]  /*0900*/  FADD R10, -R14, 1 ;  /* 0x3f8000000e0a7421 */ /* 0x008fe20000000100 */
[----:B------:R-:W-:-:S04]  /*0910*/  IMAD.WIDE R14, R15, 0x4, R2 ;  /* 0x000000040f0e7825 */ /* 0x000fc800078e0202 */
[----:B--2---:R-:W-:Y:S01]  /*0920*/  FFMA R25, R10, R24, R23 ;  /* 0x000000180a197223 */ /* 0x004fe20000000017 */
[C---:B------:R-:W-:Y:S01]  /*0930*/  IMAD.WIDE R10, R17.reuse, 0x4, R12 ;  /* 0x00000004110a7825 */ /* 0x040fe200078e020c */
[----:B------:R-:W2:Y:S04]  /*0940*/  LDG.E.CONSTANT R24, desc[UR4][R8.64] ;  /* 0x0000000408187981 */ /* 0x000ea8000c1e9900 */
[----:B------:R-:W3:Y:S04]  /*0950*/  LDG.E.CONSTANT R14, desc[UR4][R14.64] ;  /* 0x000000040e0e7981 */ /* 0x000ee8000c1e9900 */
[----:B------:R0:W-:Y:S04]  /*0960*/  STG.E desc[UR4][R12.64], R25 ;  /* 0x000000190c007986 */ /* 0x0001e8000c101904 */
[----:B------:R-:W2:Y:S01]  /*0970*/  LDG.E R23, desc[UR4][R10.64] ;  /* 0x000000040a177981 */ /* 0x000ea2000c1e1900 */
[----:B------:R-:W-:-:S05]  /*0980*/  IMAD.IADD R22, R17, 0x1, R22 ;  /* 0x0000000111167824 */ /* 0x000fca00078e0216 */
[----:B------:R-:W-:-:S05]  /*0990*/  IABS R27, R22 ;  /* 0x00000016001b7213 */ /* 0x000fca0000000000 */
[----:B------:R-:W-:-:S05]  /*09a0*/  IMAD.HI.U32 R26, R19, R27, RZ ;  /* 0x0000001b131a7227 */ /* 0x000fca00078e00ff */
[----:B------:R-:W-:-:S05]  /*09b0*/  IADD3 R26, PT, PT, -R26, RZ, RZ ;  /* 0x000000ff1a1a7210 */ /* 0x000fca0007ffe1ff */
[----:B------:R-:W-:-:S05]  /*09c0*/  IMAD R27, R20, R26, R27 ;  /* 0x0000001a141b7224 */ /* 0x000fca00078e021b */
[----:B------:R-:W-:Y:S02]  /*09d0*/  ISETP.GT.U32.AND P1, PT, R16, R27, PT ;  /* 0x0000001b1000720c */ /* 0x000fe40003f24070 */
[----:B------:R-:W-:-:S11]  /*09e0*/  ISETP.GE.AND P2, PT, R22, RZ, PT ;  /* 0x000000ff1600720c */ /* 0x000fd60003f46270 */
[----:B------:R-:W-:-:S05]  /*09f0*/  @!P1 IMAD.IADD R27, R27, 0x1, -R20 ;  /* 0x000000011b1b9824 */ /* 0x000fca00078e0a14 */
[----:B------:R-:W-:-:S13]  /*0a00*/  ISETP.GT.U32.AND P1, PT, R16, R27, PT ;  /* 0x0000001b1000720c */ /* 0x000fda0003f24070 */
[----:B------:R-:W-:-:S05]  /*0a10*/  @!P1 IADD3 R27, PT, PT, R27, -R20, RZ ;  /* 0x800000141b1b9210 */ /* 0x000fca0007ffe0ff */
[----:B------:R-:W-:-:S05]  /*0a20*/  @!P2 IMAD.MOV R27, RZ, RZ, -R27 ;  /* 0x000000ffff1ba224 */ /* 0x000fca00078e0a1b */
[----:B0-----:R-:W-:-:S05]  /*0a30*/  SEL R13, R21, R27, !P0 ;  /* 0x0000001b150d7207 */ /* 0x001fca0004000000 */
[----:B------:R-:W-:-:S06]  /*0a40*/  IMAD.WIDE R12, R13, 0x4, R2 ;  /* 0x000000040d0c7825 */ /* 0x000fcc00078e0202 */
[----:B------:R0:W4:Y:S01]  /*0a50*/  LDG.E.CONSTANT R12, desc[UR4][R12.64] ;  /* 0x000000040c0c7981 */ /* 0x000122000c1e9900 */
[----:B---3--:R-:W-:-:S04]  /*0a60*/  FADD R14, -R14, 1 ;  /* 0x3f8000000e0e7421 */ /* 0x008fc80000000100 */
[----:B--2---:R-:W-:Y:S01]  /*0a70*/  FFMA R25, R14, R24, R23 ;  /* 0x000000180e197223 */ /* 0x004fe20000000017 */
[----:B------:R-:W-:-:S04]  /*0a80*/  IMAD.WIDE R14, R17, 0x4, R8 ;  /* 0x00000004110e7825 */ /* 0x000fc800078e0208 */
[C---:B------:R-:W-:Y:S01]  /*0a90*/  IMAD.WIDE R8, R17.reuse, 0x4, R10 ;  /* 0x0000000411087825 */ /* 0x040fe200078e020a */
[----:B------:R4:W-:Y:S04]  /*0aa0*/  STG.E desc[UR4][R10.64], R25 ;  /* 0x000000190a007986 */ /* 0x0009e8000c101904 */
[----:B------:R1:W2:Y:S04]  /*0ab0*/  LDG.E.CONSTANT R24, desc[UR4][R14.64] ;  /* 0x000000040e187981 */ /* 0x0002a8000c1e9900 */
[----:B------:R-:W2:Y:S01]  /*0ac0*/  LDG.E R23, desc[UR4][R8.64] ;  /* 0x0000000408177981 */ /* 0x000ea2000c1e1900 */
[----:B------:R-:W-:-:S04]  /*0ad0*/  IADD3 R22, PT, PT, R17, R22, RZ ;  /* 0x0000001611167210 */ /* 0x000fc80007ffe0ff */
[----:B------:R-:W-:-:S05]  /*0ae0*/  IABS R27, R22 ;  /* 0x00000016001b7213 */ /* 0x000fca0000000000 */
[----:B------:R-:W-:-:S04]  /*0af0*/  IMAD.HI.U32 R26, R19, R27, RZ ;  /* 0x0000001b131a7227 */ /* 0x000fc800078e00ff */
[----:B------:R-:W-:-:S04]  /*0b00*/  IMAD.MOV R26, RZ, RZ, -R26 ;  /* 0x000000ffff1a7224 */ /* 0x000fc800078e0a1a */
[----:B------:R-:W-:-:S05]  /*0b10*/  IMAD R27, R20, R26, R27 ;  /* 0x0000001a141b7224 */ /* 0x000fca00078e021b */
[----:B------:R-:W-:Y:S02]  /*0b20*/  ISETP.GT.U32.AND P1, PT, R16, R27, PT ;  /* 0x0000001b1000720c */ /* 0x000fe40003f24070 */
[----:B------:R-:W-:-:S11]  /*0b30*/  ISETP.GE.AND P2, PT, R22, RZ, PT ;  /* 0x000000ff1600720c */ /* 0x000fd60003f46270 */
[----:B------:R-:W-:-:S04]  /*0b40*/  @!P1 IADD3 R27, PT, PT, R27, -R20, RZ ;  /* 0x800000141b1b9210 */ /* 0x000fc80007ffe0ff */
[----:B------:R-:W-:-:S13]  /*0b50*/  ISETP.GT.U32.AND P1, PT, R16, R27, PT ;  /* 0x0000001b1000720c */ /* 0x000fda0003f24070 */
[----:B------:R-:W-:-:S05]  /*0b60*/  @!P1 IMAD.IADD R27, R27, 0x1, -R20 ;  /* 0x000000011b1b9824 */ /* 0x000fca00078e0a14 */
[----:B------:R-:W-:-:S04]  /*0b70*/  @!P2 IADD3 R27, PT, PT, -R27, RZ, RZ ;  /* 0x000000ff1b1ba210 */ /* 0x000fc80007ffe1ff */
[----:B0-----:R-:W-:Y:S01]  /*0b80*/  SEL R13, R21, R27, !P0 ;  /* 0x0000001b150d7207 */ /* 0x001fe20004000000 */
[----:B----4-:R-:W-:-:S04]  /*0b90*/  FADD R10, -R12, 1 ;  /* 0x3f8000000c0a7421 */ /* 0x010fc80000000100 */
[----:B------:R-:W-:-:S04]  /*0ba0*/  IMAD.WIDE R12, R13, 0x4, R2 ;  /* 0x000000040d0c7825 */ /* 0x000fc800078e0202 */
[C---:B-1----:R-:W-:Y:S02]  /*0bb0*/  IMAD.WIDE R14, R17.reuse, 0x4, R14 ;  /* 0x00000004110e7825 */ /* 0x042fe400078e020e */
[----:B------:R-:W3:Y:S02]  /*0bc0*/  LDG.E.CONSTANT R12, desc[UR4][R12.64] ;  /* 0x000000040c0c7981 */ /* 0x000ee4000c1e9900 */
[----:B------:R-:W-:Y:S02]  /*0bd0*/  IMAD.WIDE R20, R17, 0x4, R8 ;  /* 0x0000000411147825 */ /* 0x000fe400078e0208 */
[----:B------:R-:W4:Y:S02]  /*0be0*/  LDG.E.CONSTANT R15, desc[UR4][R14.64] ;  /* 0x000000040e0f7981 */ /* 0x000f24000c1e9900 */
[----:B--2---:R-:W-:-:S05]  /*0bf0*/  FFMA R23, R10, R24, R23 ;  /* 0x000000180a177223 */ /* 0x004fca0000000017 */
[----:B------:R0:W-:Y:S04]  /*0c00*/  STG.E desc[UR4][R8.64], R23 ;  /* 0x0000001708007986 */ /* 0x0001e8000c101904 */
[----:B------:R-:W4:Y:S01]  /*0c10*/  LDG.E R11, desc[UR4][R20.64] ;  /* 0x00000004140b7981 */ /* 0x000f22000c1e1900 */
[----:B---3--:R-:W-:-:S04]  /*0c20*/  FADD R10, -R12, 1 ;  /* 0x3f8000000c0a7421 */ /* 0x008fc80000000100 */
[----:B----4-:R-:W-:Y:S01]  /*0c30*/  FFMA R11, R10, R15, R11 ;  /* 0x0000000f0a0b7223 */ /* 0x010fe2000000000b */
[----:B------:R-:W-:-:S04]  /*0c40*/  IADD3 R10, PT, PT, R17, R22, RZ ;  /* 0x00000016110a7210 */ /* 0x000fc80007ffe0ff */
[----:B------:R0:W-:Y:S01]  /*0c50*/  STG.E desc[UR4][R20.64], R11 ;  /* 0x0000000b14007986 */ /* 0x0001e2000c101904 */
[----:B------:R-:W-:-:S13]  /*0c60*/  ISETP.GE.AND P0, PT, R10, R0, PT ;  /* 0x000000000a00720c */ /* 0x000fda0003f06270 */
[----:B0-----:R-:W-:Y:S05]  /*0c70*/  @!P0 BRA `(.L_x_109) ;  /* 0xfffffff800748947 */ /* 0x001fea000383ffff */
[----:B------:R-:W-:Y:S05]  /*0c80*/  EXIT ;  /* 0x000000000000794d */ /* 0x000fea0003800000 */
.L_x_110:
        /* <DEDUP_REMOVED lines=15> */
.L_x_387:


//--------------------- .text._Z20addHprodOneMinusMaskiPKfS0_Pf --------------------------
	.section	.text._Z20addHprodOneMinusMaskiPKfS0_Pf,"ax",@progbits
	.align	128
        .global         _Z20addHprodOneMinusMaskiPKfS0_Pf
        .type           _Z20addHprodOneMinusMaskiPKfS0_Pf,@function
        .size           _Z20addHprodOneMinusMaskiPKfS0_Pf,(.L_x_388 - _Z20addHprodOneMinusMaskiPKfS0_Pf)
        .other          _Z20addHprodOneMinusMaskiPKfS0_Pf,@"STO_CUDA_ENTRY STV_DEFAULT"
_Z20addHprodOneMinusMaskiPKfS0_Pf:
.text._Z20addHprodOneMinusMaskiPKfS0_Pf:
        /* <DEDUP_REMOVED lines=11> */
[----:B------:R-:W-:Y:S01]  /*00b0*/  IADD3 R2, PT, PT, R0, R3, RZ ;  /* 0x0000000300027210 */ /* 0x000fe20007ffe0ff */
[----:B------:R-:W1:Y:S01]  /*00c0*/  LDCU.64 UR4, c[0x0][0x358] ;  /* 0x00006b00ff0477ac */ /* 0x000e620008000a00 */
[----:B------:R-:W-:Y:S01]  /*00d0*/  IADD3 R9, PT, PT, RZ, -R0, RZ ;  /* 0x80000000ff097210 */ /* 0x000fe20007ffe0ff */
[----:B------:R-:W-:Y:S01]  /*00e0*/  BSSY.RECONVERGENT B0, `(.L_x_111) ;  /* 0x000002d000007945 */ /* 0x000fe20003800200 */
[C---:B------:R-:W-:Y:S02]  /*00f0*/  ISETP.GE.AND P0, PT, R2.reuse, UR6, PT ;  /* 0x0000000602007c0c */ /* 0x040fe4000bf06270 */
[----:B------:R-:W-:Y:S02]  /*0100*/  VIMNMX R7, PT, PT, R2, UR6, !PT ;  /* 0x0000000602077c48 */ /* 0x000fe4000ffe0100 */
[----:B------:R-:W-:Y:S02]  /*0110*/  SEL R6, RZ, 0x1, P0 ;  /* 0x00000001ff067807 */ /* 0x000fe40000000000 */
[----:B------:R-:W-:-:S02]  /*0120*/  ISETP.NE.U32.AND P2, PT, R0, RZ, PT ;  /* 0x000000ff0000720c */ /* 0x000fc40003f45070 */
[----:B------:R-:W-:Y:S01]  /*0130*/  IADD3 R7, PT, PT, R7, -R2, -R6 ;  /* 0x8000000207077210 */ /* 0x000fe20007ffe806 */
[----:B0-----:R-:W0:Y:S02]  /*0140*/  MUFU.RCP R8, R8 ;  /* 0x0000000800087308 */ /* 0x001e240000001000 */
[----:B0-----:R-:W-:-:S06]  /*0150*/  IADD3 R4, PT, PT, R8, 0xffffffe, RZ ;  /* 0x0ffffffe08047810 */ /* 0x001fcc0007ffe0ff */
[----:B------:R0:W2:Y:S02]  /*0160*/  F2I.FTZ.U32.TRUNC.NTZ R5, R4 ;  /* 0x0000000400057305 */ /* 0x0000a4000021f000 */
[----:B0-----:R-:W-:Y:S02]  /*0170*/  HFMA2 R4, -RZ, RZ, 0, 0 ;  /* 0x00000000ff047431 */ /* 0x001fe400000001ff */
[----:B--2---:R-:W-:-:S04]  /*0180*/  IMAD R9, R9, R5, RZ ;  /* 0x0000000509097224 */ /* 0x004fc800078e02ff */
[----:B------:R-:W-:-:S06]  /*0190*/  IMAD.HI.U32 R8, R5, R9, R4 ;  /* 0x0000000905087227 */ /* 0x000fcc00078e0004 */
[----:B------:R-:W-:-:S05]  /*01a0*/  IMAD.HI.U32 R5, R8, R7, RZ ;  /* 0x0000000708057227 */ /* 0x000fca00078e00ff */
[----:B------:R-:W-:-:S05]  /*01b0*/  IADD3 R2, PT, PT, -R5, RZ, RZ ;  /* 0x000000ff05027210 */ /* 0x000fca0007ffe1ff */
[----:B------:R-:W-:-:S05]  /*01c0*/  IMAD R7, R0, R2, R7 ;  /* 0x0000000200077224 */ /* 0x000fca00078e0207 */
[----:B------:R-:W-:-:S13]  /*01d0*/  ISETP.GE.U32.AND P0, PT, R7, R0, PT ;  /* 0x000000000700720c */ /* 0x000fda0003f06070 */
[----:B------:R-:W-:Y:S02]  /*01e0*/  @P0 IADD3 R7, PT, PT, -R0, R7, RZ ;  /* 0x0000000700070210 */ /* 0x000fe40007ffe1ff */
[----:B------:R-:W-:Y:S02]  /*01f0*/  @P0 IADD3 R5, PT, PT, R5, 0x1, RZ ;  /* 0x0000000105050810 */ /* 0x000fe40007ffe0ff */
[----:B------:R-:W-:-:S13]  /*0200*/  ISETP.GE.U32.AND P1, PT, R7, R0, PT ;  /* 0x000000000700720c */ /* 0x000fda0003f26070 */
[----:B------:R-:W-:Y:S02]  /*0210*/  @P1 IADD3 R5, PT, PT, R5, 0x1, RZ ;  /* 0x0000000105051810 */ /* 0x000fe40007ffe0ff */
[----:B------:R-:W-:-:S04]  /*0220*/  @!P2 LOP3.LUT R5, RZ, R0, RZ, 0x33, !PT ;  /* 0x00000000ff05a212 */ /* 0x000fc800078e33ff */
[----:B------:R-:W-:-:S04]  /*0230*/  IADD3 R2, PT, PT, R6, R5, RZ ;  /* 0x0000000506027210 */ /* 0x000fc80007ffe0ff */
[C---:B------:R-:W-:Y:S02]  /*0240*/  LOP3.LUT R4, R2.reuse, 0x3, RZ, 0xc0, !PT ;  /* 0x0000000302047812 */ /* 0x040fe400078ec0ff */
[----:B------:R-:W-:Y:S02]  /*0250*/  ISETP.GE.U32.AND P1, PT, R2, 0x3, PT ;  /* 0x000000030200780c */ /* 0x000fe40003f26070 */
[----:B------:R-:W-:-:S13]  /*0260*/  ISETP.NE.AND P0, PT, R4, 0x3, PT ;  /* 0x000000030400780c */ /* 0x000fda0003f05270 */
[----:B-1----:R-:W-:Y:S05]  /*0270*/  @!P0 BRA `(.L_x_112) ;  /* 0x00000000004c8947 */ /* 0x002fea0003800000 */
[----:B------:R-:W0:Y:S01]  /*0280*/  LDC.64 R4, c[0x0][0x388] ;  /* 0x0000e200ff047b82 */ /* 0x000e220000000a00 */
[----:B------:R-:W-:-:S04]  /*0290*/  IADD3 R2, PT, PT, R2, 0x1, RZ ;  /* 0x0000000102027810 */ /* 0x000fc80007ffe0ff */
[----:B------:R-:W-:-:S03]  /*02a0*/  LOP3.LUT R2, R2, 0x3, RZ, 0xc0, !PT ;  /* 0x0000000302027812 */ /* 0x000fc600078ec0ff */
[----:B------:R-:W1:Y:S01]  /*02b0*/  LDC.64 R6, c[0x0][0x390] ;  /* 0x0000e400ff067b82 */ /* 0x000e620000000a00 */
[----:B------:R-:W-:-:S07]  /*02c0*/  IADD3 R2, PT, PT, -R2, RZ, RZ ;  /* 0x000000ff02027210 */ /* 0x000fce0007ffe1ff */
[----:B------:R-:W2:Y:S02]  /*02d0*/  LDC.64 R8, c[0x0][0x398] ;  /* 0x0000e600ff087b82 */ /* 0x000ea40000000a00 */
.L_x_113:
[----:B0-----:R-:W-:-:S04]  /*02e0*/  IMAD.WIDE R14, R3, 0x4, R4 ;  /* 0x00000004030e7825 */ /* 0x001fc800078e0204 */
[C---:B-1----:R-:W-:Y:S02]  /*02f0*/  IMAD.WIDE R12, R3.reuse, 0x4, R6 ;  /* 0x00000004030c7825 */ /* 0x042fe400078e0206 */
[----:B---3--:R-:W3:Y:S02]  /*0300*/  LDG.E.CONSTANT R14, desc[UR4][R14.64] ;  /* 0x000000040e0e7981 */ /* 0x008ee4000c1e9900 */
[----:B--2---:R-:W-:Y:S02]  /*0310*/  IMAD.WIDE R10, R3, 0x4, R8 ;  /* 0x00000004030a7825 */ /* 0x004fe400078e0208 */
[----:B------:R-:W2:Y:S04]  /*0320*/  LDG.E.CONSTANT R13, desc[UR4][R12.64] ;  /* 0x000000040c0d7981 */ /* 0x000ea8000c1e9900 */
[----:B------:R-:W2:Y:S01]  /*0330*/  LDG.E R17, desc[UR4][R10.64] ;  /* 0x000000040a117981 */ /* 0x000ea2000c1e1900 */
[----:B------:R-:W-:-:S04]  /*0340*/  IADD3 R2, PT, PT, R2, 0x1, RZ ;  /* 0x0000000102027810 */ /* 0x000fc80007ffe0ff */
[----:B------:R-:W-:Y:S02]  /*0350*/  ISETP.NE.AND P0, PT, R2, RZ, PT ;  /* 0x000000ff0200720c */ /* 0x000fe40003f05270 */
[----:B------:R-:W-:Y:S01]  /*0360*/  IADD3 R3, PT, PT, R0, R3, RZ ;  /* 0x0000000300037210 */ /* 0x000fe20007ffe0ff */
[----:B---3--:R-:W-:-:S04]  /*0370*/  FADD R16, -R14, 1 ;  /* 0x3f8000000e107421 */ /* 0x008fc80000000100 */
[----:B--2---:R-:W-:-:S05]  /*0380*/  FFMA R17, R16, R13, R17 ;  /* 0x0000000d10117223 */ /* 0x004fca0000000011 */
[----:B------:R3:W-:Y:S01]  /*0390*/  STG.E desc[UR4][R10.64], R17 ;  /* 0x000000110a007986 */ /* 0x0007e2000c101904 */
[----:B------:R-:W-:Y:S05]  /*03a0*/  @P0 BRA `(.L_x_113) ;  /* 0xfffffffc00cc0947 */ /* 0x000fea000383ffff */
.L_x_112:
[----:B------:R-:W-:Y:S05]  /*03b0*/  BSYNC.RECONVERGENT B0 ;  /* 0x0000000000007941 */ /* 0x000fea0003800200 */
.L_x_111:
[----:B------:R-:W-:Y:S05]  /*03c0*/  @!P1 EXIT ;  /* 0x000000000000994d */ /* 0x000fea0003800000 */
.L_x_114:
[----:B0-----:R-:W0:Y:S08]  /*03d0*/  LDC.64 R4, c[0x0][0x388] ;  /* 0x0000e200ff047b82 */ /* 0x001e300000000a00 */
[----:B------:R-:W1:Y:S08]  /*03e0*/  LDC.64 R8, c[0x0][0x390] ;  /* 0x0000e400ff087b82 */ /* 0x000e700000000a00 */
[----:B---3--:R-:W2:Y:S01]  /*03f0*/  LDC.64 R10, c[0x0][0x398] ;  /* 0x0000e600ff0a7b82 */ /* 0x008ea20000000a00 */
[----:B0-----:R-:W-:-:S05]  /*0400*/  IMAD.WIDE R6, R3, 0x4, R4 ;  /* 0x0000000403067825 */ /* 0x001fca00078e0204 */
[----:B------:R-:W3:Y:S01]  /*0410*/  LDG.E.CONSTANT R4, desc[UR4][R6.64] ;  /* 0x0000000406047981 */ /* 0x000ee2000c1e9900 */
[----:B-1----:R-:W-:-:S05]  /*0420*/  IMAD.WIDE R8, R3, 0x4, R8 ;  /* 0x0000000403087825 */ /* 0x002fca00078e0208 */
[----:B------:R-:W4:Y:S01]  /*0430*/  LDG.E.CONSTANT R5, desc[UR4][R8.64] ;  /* 0x0000000408057981 */ /* 0x000f22000c1e9900 */
[----:B--2---:R-:W-:-:S05]  /*0440*/  IMAD.WIDE R16, R3, 0x4, R10 ;  /* 0x0000000403107825 */ /* 0x004fca00078e020a */
[----:B------:R-:W4:Y:S01]  /*0450*/  LDG.E R2, desc[UR4][R16.64] ;  /* 0x0000000410027981 */ /* 0x000f22000c1e1900 */
[----:B------:R-:W-:-:S04]  /*0460*/  IMAD.WIDE R10, R0, 0x4, R6 ;  /* 0x00000004000a7825 */ /* 0x000fc800078e0206 */
[----:B------:R-:W-:-:S05]  /*0470*/  IMAD.WIDE R12, R0, 0x4, R8 ;  /* 0x00000004000c7825 */ /* 0x000fca00078e0208 */
[----:B------:R-:W2:Y:S01]  /*0480*/  LDG.E.CONSTANT R15, desc[UR4][R12.64] ;  /* 0x000000040c0f7981 */ /* 0x000ea2000c1e9900 */
[----:B---3--:R-:W-:-:S04]  /*0490*/  FADD R19, -R4, 1 ;  /* 0x3f80000004137421 */ /* 0x008fc80000000100 */
[----:B----4-:R-:W-:Y:S01]  /*04a0*/  FFMA R19, R19, R5, R2 ;  /* 0x0000000513137223 */ /* 0x010fe20000000002 */
[C---:B------:R-:W-:Y:S01]  /*04b0*/  IMAD.WIDE R4, R0.reuse, 0x4, R16 ;  /* 0x0000000400047825 */ /* 0x040fe200078e0210 */
[----:B------:R-:W3:Y:S04]  /*04c0*/  LDG.E.CONSTANT R2, desc[UR4][R10.64] ;  /* 0x000000040a027981 */ /* 0x000ee8000c1e9900 */
[----:B------:R0:W-:Y:S04]  /*04d0*/  STG.E desc[UR4][R16.64], R19 ;  /* 0x0000001310007986 */ /* 0x0001e8000c101904 */
[----:B------:R-:W2:Y:S01]  /*04e0*/  LDG.E R21, desc[UR4][R4.64] ;  /* 0x0000000404157981 */ /* 0x000ea2000c1e1900 */
[----:B------:R-:W-:-:S04]  /*04f0*/  IMAD.WIDE R6, R0, 0x4, R10 ;  /* 0x0000000400067825 */ /* 0x000fc800078e020a */
[----:B------:R-:W-:-:S04]  /*0500*/  IMAD.WIDE R8, R0, 0x4, R4 ;  /* 0x0000000400087825 */ /* 0x000fc800078e0204 */
[----:B---3--:R-:W-:-:S04]  /*0510*/  FADD R2, -R2, 1 ;  /* 0x3f80000002027421 */ /* 0x008fc80000000100 */
[----:B--2---:R-:W-:Y:S01]  /*0520*/  FFMA R21, R2, R15, R21 ;  /* 0x0000000f02157223 */ /* 0x004fe20000000015 */
[C---:B------:R-:W-:Y:S01]  /*0530*/  IMAD.WIDE R14, R0.reuse, 0x4, R12 ;  /* 0x00000004000e7825 */ /* 0x040fe200078e020c */
[----:B------:R-:W2:Y:S04]  /*0540*/  LDG.E.CONSTANT R2, desc[UR4][R6.64] ;  /* 0x0000000406027981 */ /* 0x000ea8000c1e9900 */
[----:B------:R1:W-:Y:S04]  /*0550*/  STG.E desc[UR4][R4.64], R21 ;  /* 0x0000001504007986 */ /* 0x0003e8000c101904 */
[----:B------:R-:W3:Y:S04]  /*0560*/  LDG.E.CONSTANT R23, desc[UR4][R14.64] ;  /* 0x000000040e177981 */ /* 0x000ee8000c1e9900 */
[----:B0-----:R-:W3:Y:S01]  /*0570*/  LDG.E R17, desc[UR4][R8.64] ;  /* 0x0000000408117981 */ /* 0x001ee2000c1e1900 */
[----:B------:R-:W-:-:S04]  /*0580*/  IMAD.WIDE R10, R0, 0x4, R6 ;  /* 0x00000004000a7825 */ /* 0x000fc800078e0206 */
[----:B------:R-:W-:Y:S02]  /*0590*/  IMAD.WIDE R12, R0, 0x4, R14 ;  /* 0x00000004000c7825 */ /* 0x000fe400078e020e */
[----:B------:R-:W4:Y:S04]  /*05a0*/  LDG.E.CONSTANT R10, desc[UR4][R10.64] ;  /* 0x000000040a0a7981 */ /* 0x000f28000c1e9900 */
[----:B------:R-:W5:Y:S01]  /*05b0*/  LDG.E.CONSTANT R13, desc[UR4][R12.64] ;  /* 0x000000040c0d7981 */ /* 0x000f62000c1e9900 */
[----:B--2---:R-:W-:-:S04]  /*05c0*/  FADD R2, -R2, 1 ;  /* 0x3f80000002027421 */ /* 0x004fc80000000100 */
[----:B---3--:R-:W-:Y:S01]  /*05d0*/  FFMA R23, R2, R23, R17 ;  /* 0x0000001702177223 */ /* 0x008fe20000000011 */
[----:B------:R-:W-:-:S04]  /*05e0*/  IMAD.WIDE R16, R0, 0x4, R8 ;  /* 0x0000000400107825 */ /* 0x000fc800078e0208 */
[----:B------:R0:W-:Y:S04]  /*05f0*/  STG.E desc[UR4][R8.64], R23 ;  /* 0x0000001708007986 */ /* 0x0001e8000c101904 */
[----:B-1----:R-:W5:Y:S01]  /*0600*/  LDG.E R5, desc[UR4][R16.64] ;  /* 0x0000000410057981 */ /* 0x002f62000c1e1900 */
[----:B----4-:R-:W-:Y:S01]  /*0610*/  FADD R2, -R10, 1 ;  /* 0x3f8000000a027421 */ /* 0x010fe20000000100 */
[----:B------:R-:W-:-:S04]  /*0620*/  LEA R3, R0, R3, 0x2 ;  /* 0x0000000300037211 */ /* 0x000fc800078e10ff */
[----:B------:R-:W-:Y:S01]  /*0630*/  ISETP.GE.AND P0, PT, R3, UR6, PT ;  /* 0x0000000603007c0c */ /* 0x000fe2000bf06270 */
[----:B-----5:R-:W-:-:S05]  /*0640*/  FFMA R5, R2, R13, R5 ;  /* 0x0000000d02057223 */ /* 0x020fca0000000005 */
[----:B------:R0:W-:Y:S07]  /*0650*/  STG.E desc[UR4][R16.64], R5 ;  /* 0x0000000510007986 */ /* 0x0001ee000c101904 */
[----:B------:R-:W-:Y:S05]  /*0660*/  @!P0 BRA `(.L_x_114) ;  /* 0xfffffffc00588947 */ /* 0x000fea000383ffff */
[----:B------:R-:W-:Y:S05]  /*0670*/  EXIT ;  /* 0x000000000000794d */ /* 0x000fea0003800000 */
.L_x_115:
        /* <DEDUP_REMOVED lines=16> */
.L_x_388:


//--------------------- .text._Z37assignMaskedAdditionColumnBroadcastediiPKfS0_S0_Pf --------------------------
	.section	.text._Z37assignMaskedAdditionColumnBroadcastediiPKfS0_S0_Pf,"ax",@progbits
	.align	128
        .global         _Z37assignMaskedAdditionColumnBroadcastediiPKfS0_S0_Pf
        .type           _Z37assignMaskedAdditionColumnBroadcastediiPKfS0_S0_Pf,@function
        .size           _Z37assignMaskedAdditionColumnBroadcastediiPKfS0_S0_Pf,(.L_x_389 - _Z37assignMaskedAdditionColumnBroadcastediiPKfS0_S0_Pf)
        .other          _Z37assignMaskedAdditionColumnBroadcastediiPKfS0_S0_Pf,@"STO_CUDA_ENTRY STV_DEFAULT"
_Z37assignMaskedAdditionColumnBroadcastediiPKfS0_S0_Pf:
.text._Z37assignMaskedAdditionColumnBroadcastediiPKfS0_S0_Pf:
[----:B------:R-:W-:Y:S01]  /*0000*/  LDC R1, c[0x0][0x37c] ;  /* 0x0000df00ff017b82 */ /* 0x000fe20000000800 */
[----:B------:R-:W0:Y:S01]  /*0010*/  S2R R7, SR_CTAID.X ;  /* 0x0000000000077919 */ /* 0x000e220000002500 */
[----:B------:R-:W1:Y:S01]  /*0020*/  LDCU.64 UR6, c[0x0][0x380] ;  /* 0x00007000ff0677ac */ /* 0x000e620008000a00 */
[----:B------:R-:W0:Y:S01]  /*0030*/  S2R R0, SR_TID.X ;  /* 0x0000000000007919 */ /* 0x000e220000002100 */
[----:B------:R-:W2:Y:S04]  /*0040*/  LDCU UR4, c[0x0][0x360] ;  /* 0x00006c00ff0477ac */ /* 0x000ea80008000800 */
[----:B------:R-:W2:Y:S01]  /*0050*/  LDC R2, c[0x0][0x370] ;  /* 0x0000dc00ff027b82 */ /* 0x000ea20000000800 */
[----:B-1----:R-:W-:Y:S01]  /*0060*/  MOV R3, UR6 ;  /* 0x0000000600037c02 */ /* 0x002fe20008000f00 */
        /* <DEDUP_REMOVED lines=45> */
[----:B-1----:R-:W1:Y:S07]  /*0340*/  MUFU.RCP R15, R15 ;  /* 0x0000000f000f7308 */ /* 0x002e6e0000001000 */
[----:B------:R-:W4:Y:S01]  /*0350*/  LDC.64 R12, c[0x0][0x398] ;  /* 0x0000e600ff0c7b82 */ /* 0x000f220000000a00 */
[----:B-1----:R-:W-:-:S04]  /*0360*/  IADD3 R16, PT, PT, R15, 0xffffffe, RZ ;  /* 0x0ffffffe0f107810 */ /* 0x002fc80007ffe0ff */
[----:B------:R1:W5:Y:S02]  /*0370*/  F2I.FTZ.U32.TRUNC.NTZ R17, R16 ;  /* 0x0000001000117305 */ /* 0x000364000021f000 */
[----:B-1----:R-:W-:Y:S02]  /*0380*/  IMAD.MOV.U32 R16, RZ, RZ, RZ ;  /* 0x000000ffff107224 */ /* 0x002fe400078e00ff */
[----:B-----5:R-:W-:-:S04]  /*0390*/  IMAD.MOV R19, RZ, RZ, -R17 ;  /* 0x000000ffff137224 */ /* 0x020fc800078e0a11 */
[----:B------:R-:W-:-:S04]  /*03a0*/  IMAD R15, R19, R6, RZ ;  /* 0x00000006130f7224 */ /* 0x000fc800078e02ff */
[----:B------:R-:W-:Y:S01]  /*03b0*/  IMAD.HI.U32 R16, R17, R15, R16 ;  /* 0x0000000f11107227 */ /* 0x000fe200078e0010 */
[----:B0-2---:R-:W-:-:S07]  /*03c0*/  LOP3.LUT R17, RZ, R3, RZ, 0x33, !PT ;  /* 0x00000003ff117212 */ /* 0x005fce00078e33ff */
.L_x_118:
[----:B------:R-:W-:Y:S01]  /*03d0*/  IABS R15, R7 ;  /* 0x00000007000f7213 */ /* 0x000fe20000000000 */
[----:B------:R-:W-:Y:S01]  /*03e0*/  IMAD.U32 R3, RZ, RZ, UR6 ;  /* 0x00000006ff037e24 */ /* 0x000fe2000f8e00ff */
[----:B------:R-:W-:-:S03]  /*03f0*/  ISETP.GE.AND P3, PT, R7, RZ, PT ;  /* 0x000000ff0700720c */ /* 0x000fc60003f66270 */
[----:B------:R-:W-:Y:S01]  /*0400*/  IMAD.HI.U32 R14, R16, R15, RZ ;  /* 0x0000000f100e7227 */ /* 0x000fe200078e00ff */
[----:B------:R-:W-:-:S04]  /*0410*/  IABS R18, R3 ;  /* 0x0000000300127213 */ /* 0x000fc80000000000 */
[----:B------:R-:W-:-:S05]  /*0420*/  IADD3 R14, PT, PT, -R14, RZ, RZ ;  /* 0x000000ff0e0e7210 */ /* 0x000fca0007ffe1ff */
[----:B------:R-:W-:-:S05]  /*0430*/  IMAD R15, R18, R14, R15 ;  /* 0x0000000e120f7224 */ /* 0x000fca00078e020f */
[----:B------:R-:W-:-:S13]  /*0440*/  ISETP.GT.U32.AND P2, PT, R6, R15, PT ;  /* 0x0000000f0600720c */ /* 0x000fda0003f44070 */
[----:B------:R-:W-:-:S05]  /*0450*/  @!P2 IMAD.IADD R15, R15, 0x1, -R18 ;  /* 0x000000010f0fa824 */ /* 0x000fca00078e0a12 */
[----:B------:R-:W-:-:S13]  /*0460*/  ISETP.GT.U32.AND P2, PT, R6, R15, PT ;  /* 0x0000000f0600720c */ /* 0x000fda0003f44070 */
[----:B------:R-:W-:-:S05]  /*0470*/  @!P2 IADD3 R15, PT, PT, R15, -R18, RZ ;  /* 0x800000120f0fa210 */ /* 0x000fca0007ffe0ff */
[----:B------:R-:W-:-:S05]  /*0480*/  @!P3 IMAD.MOV R15, RZ, RZ, -R15 ;  /* 0x000000ffff0fb224 */ /* 0x000fca00078e0a0f */
[----:B------:R-:W-:Y:S01]  /*0490*/  SEL R25, R17, R15, !P1 ;  /* 0x0000000f11197207 */ /* 0x000fe20004800000 */
[----:B----4-:R-:W-:-:S04]  /*04a0*/  IMAD.WIDE R14, R7, 0x4, R12 ;  /* 0x00000004070e7825 */ /* 0x010fc800078e020c */
[----:B------:R-:W-:Y:S02]  /*04b0*/  IMAD.WIDE R24, R25, 0x4, R8 ;  /* 0x0000000419187825 */ /* 0x000fe400078e0208 */
[----:B------:R-:W2:Y:S02]  /*04c0*/  LDG.E.CONSTANT R14, desc[UR4][R14.64] ;  /* 0x000000040e0e7981 */ /* 0x000ea4000c1e9900 */
[C---:B---3--:R-:W-:Y:S02]  /*04d0*/  IMAD.WIDE R18, R7.reuse, 0x4, R10 ;  /* 0x0000000407127825 */ /* 0x048fe400078e020a */
[----:B------:R-:W3:Y:S04]  /*04e0*/  LDG.E.CONSTANT R24, desc[UR4][R24.64] ;  /* 0x0000000418187981 */ /* 0x000ee8000c1e9900 */
[----:B------:R-:W4:Y:S01]  /*04f0*/  LDG.E.CONSTANT R19, desc[UR4][R18.64] ;  /* 0x0000000412137981 */ /* 0x000f22000c1e9900 */
[----:B0-----:R-:W-:Y:S01]  /*0500*/  IMAD.WIDE R22, R7, 0x4, R4 ;  /* 0x0000000407167825 */ /* 0x001fe200078e0204 */
[----:B------:R-:W-:-:S04]  /*0510*/  IADD3 R20, PT, PT, R20, 0x1, RZ ;  /* 0x0000000114147810 */ /* 0x000fc80007ffe0ff */
[----:B------:R-:W-:Y:S02]  /*0520*/  ISETP.NE.AND P2, PT, R20, RZ, PT ;  /* 0x000000ff1400720c */ /* 0x000fe40003f45270 */
[----:B------:R-:W-:Y:S01]  /*0530*/  IADD3 R7, PT, PT, R2, R7, RZ ;  /* 0x0000000702077210 */ /* 0x000fe20007ffe0ff */
[----:B---3--:R-:W-:-:S04]  /*0540*/  FADD R21, -R24, 1 ;  /* 0x3f80000018157421 */ /* 0x008fc80000000100 */
[----:B--2---:R-:W-:-:S04]  /*0550*/  FMUL R21, R21, R14 ;  /* 0x0000000e15157220 */ /* 0x004fc80000400000 */
[----:B----4-:R-:W-:-:S05]  /*0560*/  FFMA R21, R24, R19, R21 ;  /* 0x0000001318157223 */ /* 0x010fca0000000015 */
[----:B------:R0:W-:Y:S01]  /*0570*/  STG.E desc[UR4][R22.64], R21 ;  /* 0x0000001516007986 */ /* 0x0001e2000c101904 */
[----:B------:R-:W-:Y:S05]  /*0580*/  @P2 BRA `(.L_x_118) ;  /* 0xfffffffc00902947 */ /* 0x000fea000383ffff */
.L_x_117:
[----:B------:R-:W-:Y:S05]  /*0590*/  BSYNC.RECONVERGENT B0 ;  /* 0x0000000000007941 */ /* 0x000fea0003800200 */
.L_x_116:
[----:B------:R-:W-:Y:S05]  /*05a0*/  @!P0 EXIT ;  /* 0x000000000000894d */ /* 0x000fea0003800000 */
[----:B------:R-:W-:Y:S01]  /*05b0*/  IABS R4, R3 ;  /* 0x0000000300047213 */ /* 0x000fe20000000000 */
[----:B------:R-:W1:Y:S03]  /*05c0*/  LDC R5, c[0x0][0x380] ;  /* 0x0000e000ff057b82 */ /* 0x000e660000000800 */
[----:B------:R-:W2:Y:S05]  /*05d0*/  I2F.RP R3, R4 ;  /* 0x0000000400037306 */ /* 0x000eaa0000209400 */
[----:B------:R-:W3:Y:S08]  /*05e0*/  LDC.64 R10, c[0x0][0x3a0] ;  /* 0x0000e800ff0a7b82 */ /* 0x000ef00000000a00 */
[----:B------:R-:W4:Y:S01]  /*05f0*/  LDC.64 R12, c[0x0][0x388] ;  /* 0x0000e200ff0c7b82 */ /* 0x000f220000000a00 */
[----:B--2---:R-:W2:Y:S07]  /*0600*/  MUFU.RCP R3, R3 ;  /* 0x0000000300037308 */ /* 0x004eae0000001000 */
[----:B------:R-:W0:Y:S08]  /*0610*/  LDC.64 R14, c[0x0][0x390] ;  /* 0x0000e400ff0e7b82 */ /* 0x000e300000000a00 */
[----:B------:R-:W0:Y:S01]  /*0620*/  LDC.64 R16, c[0x0][0x398] ;  /* 0x0000e600ff107b82 */ /* 0x000e220000000a00 */
[----:B--2---:R-:W-:-:S04]  /*0630*/  VIADD R8, R3, 0xffffffe ;  /* 0x0ffffffe03087836 */ /* 0x004fc80000000000 */
[----:B------:R2:W5:Y:S02]  /*0640*/  F2I.FTZ.U32.TRUNC.NTZ R9, R8 ;  /* 0x0000000800097305 */ /* 0x000564000021f000 */
[----:B--2---:R-:W-:Y:S02]  /*0650*/  MOV R8, RZ ;  /* 0x000000ff00087202 */ /* 0x004fe40000000f00 */
[----:B-----5:R-:W-:-:S05]  /*0660*/  IADD3 R19, PT, PT, RZ, -R9, RZ ;  /* 0x80000009ff137210 */ /* 0x020fca0007ffe0ff */
[----:B------:R-:W-:-:S04]  /*0670*/  IMAD R19, R19, R4, RZ ;  /* 0x0000000413137224 */ /* 0x000fc800078e02ff */
[----:B-1-3--:R-:W-:-:S07]  /*0680*/  IMAD.HI.U32 R3, R9, R19, R8 ;  /* 0x0000001309037227 */ /* 0x00afce00078e0008 */
.L_x_119:
[----:B------:R-:W-:Y:S01]  /*0690*/  IABS R25, R5 ;  /* 0x0000000500197213 */ /* 0x000fe20000000000 */
[----:B------:R-:W-:Y:S01]  /*06a0*/  IMAD.IADD R27, R2, 0x1, R7 ;  /* 0x00000001021b7824 */ /* 0x000fe200078e0207 */
[----:B------:R-:W-:Y:S02]  /*06b0*/  IABS R6, R7 ;  /* 0x0000000700067213 */ /* 0x000fe40000000000 */
[----:B------:R-:W1:Y:S01]  /*06c0*/  I2F.RP R18, R25 ;  /* 0x0000001900127306 */ /* 0x000e620000209400 */
[----:B------:R-:W-:Y:S02]  /*06d0*/  LOP3.LUT R24, RZ, R5, RZ, 0x33, !PT ;  /* 0x00000005ff187212 */ /* 0x000fe400078e33ff */
[----:B------:R-:W-:-:S05]  /*06e0*/  IMAD.HI.U32 R3, R3, R6, RZ ;  /* 0x0000000603037227 */ /* 0x000fca00078e00ff */
[----:B------:R-:W-:-:S05]  /*06f0*/  IADD3 R3, PT, PT, -R3, RZ, RZ ;  /* 0x000000ff03037210 */ /* 0x000fca0007ffe1ff */
[----:B------:R-:W-:Y:S01]  /*0700*/  IMAD R6, R25, R3, R6 ;  /* 0x0000000319067224 */ /* 0x000fe200078e0206 */
[----:B-1----:R-:W1:Y:S04]  /*0710*/  MUFU.RCP R18, R18 ;  /* 0x0000001200127308 */ /* 0x002e680000001000 */
[----:B------:R-:W-:-:S13]  /*0720*/  ISETP.GT.U32.AND P0, PT, R4, R6, PT ;  /* 0x000000060400720c */ /* 0x000fda0003f04070 */
[----:B------:R-:W-:Y:S01]  /*0730*/  @!P0 IADD3 R6, PT, PT, R6, -R25, RZ ;  /* 0x8000001906068210 */ /* 0x000fe20007ffe0ff */
[----:B-1----:R-:W-:Y:S01]  /*0740*/  VIADD R8, R18, 0xffffffe ;  /* 0x0ffffffe12087836 */ /* 0x002fe20000000000 */
[----:B------:R-:W-:Y:S02]  /*0750*/  IABS R18, R27 ;  /* 0x0000001b00127213 */ /* 0x000fe40000000000 */
[----:B------:R-:W-:Y:S01]  /*0760*/  ISETP.GT.U32.AND P1, PT, R4, R6, PT ;  /* 0x000000060400720c */ /* 0x000fe20003f24070 */
[----:B------:R1:W2:Y:S01]  /*0770*/  F2I.FTZ.U32.TRUNC.NTZ R9, R8 ;  /* 0x0000000800097305 */ /* 0x0002a2000021f000 */
[----:B------:R-:W-:Y:S02]  /*0780*/  MOV R4, R25 ;  /* 0x0000001900047202 */ /* 0x000fe40000000f00 */
[----:B------:R-:W-:Y:S01]  /*0790*/  ISETP.GE.AND P0, PT, R7, RZ, PT ;  /* 0x000000ff0700720c */ /* 0x000fe20003f06270 */
[----:B-1----:R-:W-:-:S08]  /*07a0*/  HFMA2 R8, -RZ, RZ, 0, 0 ;  /* 0x00000000ff087431 */ /* 0x002fd000000001ff */
[----:B------:R-:W-:Y:S01]  /*07b0*/  @!P1 IMAD.IADD R6, R6, 0x1, -R25 ;  /* 0x0000000106069824 */ /* 0x000fe200078e0a19 */
[----:B------:R-:W-:Y:S02]  /*07c0*/  ISETP.NE.AND P1, PT, R5, RZ, PT ;  /* 0x000000ff0500720c */ /* 0x000fe40003f25270 */
[----:B--2---:R-:W-:Y:S02]  /*07d0*/  IADD3 R20, PT, PT, RZ, -R9, RZ ;  /* 0x80000009ff147210 */ /* 0x004fe40007ffe0ff */
[----:B------:R-:W-:Y:S02]  /*07e0*/  @!P0 IADD3 R6, PT, PT, -R6, RZ, RZ ;  /* 0x000000ff06068210 */ /* 0x000fe40007ffe1ff */
[----:B------:R-:W-:Y:S01]  /*07f0*/  ISETP.GE.AND P0, PT, R27, RZ, PT ;  /* 0x000000ff1b00720c */ /* 0x000fe20003f06270 */
[----:B------:R-:W-:Y:S02]  /*0800*/  IMAD R3, R20, R25, RZ ;  /* 0x0000001914037224 */ /* 0x000fe400078e02ff */
[----:B0-----:R-:W-:-:S04]  /*0810*/  IMAD.WIDE R20, R7, 0x4, R16 ;  /* 0x0000000407147825 */ /* 0x001fc800078e0210 */
[----:B------:R-:W-:Y:S01]  /*0820*/  IMAD.HI.U32 R3, R9, R3, R8 ;  /* 0x0000000309037227 */ /* 0x000fe200078e0008 */
[----:B------:R-:W-:-:S05]  /*0830*/  SEL R9, R24, R6, !P1 ;  /* 0x0000000618097207 */ /* 0x000fca0004800000 */
[----:B------:R-:W-:-:S04]  /*0840*/  IMAD.HI.U32 R8, R3, R18, RZ ;  /* 0x0000001203087227 */ /* 0x000fc800078e00ff */
[----:B------:R-:W-:-:S04]  /*0850*/  IMAD.MOV R8, RZ, RZ, -R8 ;  /* 0x000000ffff087224 */ /* 0x000fc800078e0a08 */
[----:B------:R-:W-:Y:S02]  /*0860*/  IMAD R18, R25, R8, R18 ;  /* 0x0000000819127224 */ /* 0x000fe400078e0212 */
[----:B----4-:R-:W-:-:S03]  /*0870*/  IMAD.WIDE R8, R9, 0x4, R12 ;  /* 0x0000000409087825 */ /* 0x010fc600078e020c */
[----:B------:R-:W-:-:S03]  /*0880*/  ISETP.GT.U32.AND P2, PT, R4, R18, PT ;  /* 0x000000120400720c */ /* 0x000fc60003f44070 */
[----:B------:R-:W2:Y:S10]  /*0890*/  LDG.E.CONSTANT R8, desc[UR4][R8.64] ;  /* 0x0000000408087981 */ /* 0x000eb4000c1e9900 */
[----:B------:R-:W-:Y:S01]  /*08a0*/  @!P2 IADD3 R18, PT, PT, R18, -R25, RZ ;  /* 0x800000191212a210 */ /* 0x000fe20007ffe0ff */
[----:B------:R-:W-:Y:S01]  /*08b0*/  IMAD.WIDE R22, R7, 0x4, R14 ;  /* 0x0000000407167825 */ /* 0x000fe200078e020e */
[----:B------:R-:W3:Y:S02]  /*08c0*/  LDG.E.CONSTANT R9, desc[UR4][R20.64] ;  /* 0x0000000414097981 */ /* 0x000ee4000c1e9900 */
[----:B------:R-:W-:-:S02]  /*08d0*/  ISETP.GT.U32.AND P2, PT, R4, R18, PT ;  /* 0x000000120400720c */ /* 0x000fc40003f44070 */
[----:B------:R0:W4:Y:S11]  /*08e0*/  LDG.E.CONSTANT R26, desc[UR4][R22.64] ;  /* 0x00000004161a7981 */ /* 0x000136000c1e9900 */
[----:B------:R-:W-:-:S05]  /*08f0*/  @!P2 IADD3 R18, PT, PT, R18, -R25, RZ ;  /* 0x800000191212a210 */ /* 0x000fca0007ffe0ff */
[----:B------:R-:W-:-:S05]  /*0900*/  @!P0 IMAD.MOV R18, RZ, RZ, -R18 ;  /* 0x000000ffff128224 */ /* 0x000fca00078e0a12 */
[----:B------:R-:W-:Y:S01]  /*0910*/  SEL R29, R24, R18, !P1 ;  /* 0x00000012181d7207 */ /* 0x000fe20004800000 */
[----:B------:R-:W-:-:S04]  /*0920*/  IMAD.WIDE R18, R2, 0x4, R20 ;  /* 0x0000000402127825 */ /* 0x000fc800078e0214 */
[----:B------:R-:W-:Y:S01]  /*0930*/  IMAD.WIDE R28, R29, 0x4, R12 ;  /* 0x000000041d1c7825 */ /* 0x000fe200078e020c */
[----:B------:R1:W5:Y:S04]  /*0940*/  LDG.E.CONSTANT R20, desc[UR4][R18.64] ;  /* 0x0000000412147981 */ /* 0x000368000c1e9900 */
[----:B------:R2:W5:Y:S01]  /*0950*/  LDG.E.CONSTANT R6, desc[UR4][R28.64] ;  /* 0x000000041c067981 */ /* 0x000562000c1e9900 */
[----:B0-----:R-:W-:-:S04]  /*0960*/  IMAD.WIDE R22, R2, 0x4, R22 ;  /* 0x0000000402167825 */ /* 0x001fc800078e0216 */
[----:B-1----:R-:W-:-:S04]  /*0970*/  IMAD.WIDE R18, R2, 0x4, R18 ;  /* 0x0000000402127825 */ /* 0x002fc800078e0212 */
[----:B--2---:R-:W-:-:S04]  /*0980*/  FADD R28, -R8, 1 ;  /* 0x3f800000081c7421 */ /* 0x004fc80000000100 */
[----:B---3--:R-:W-:-:S04]  /*0990*/  FMUL R9, R28, R9 ;  /* 0x000000091c097220 */ /* 0x008fc80000400000 */
[----:B----4-:R-:W-:Y:S01]  /*09a0*/  FFMA R8, R8, R26, R9 ;  /* 0x0000001a08087223 */ /* 0x010fe20000000009 */
[----:B------:R-:W-:-:S04]  /*09b0*/  IADD3 R9, PT, PT, R2, R27, RZ ;  /* 0x0000001b02097210 */ /* 0x000fc80007ffe0ff */
[----:B------:R-:W-:Y:S01]  /*09c0*/  IABS R26, R9 ;  /* 0x00000009001a7213 */ /* 0x000fe20000000000 */
[----:B-----5:R-:W-:-:S04]  /*09d0*/  FADD R27, -R6, 1 ;  /* 0x3f800000061b7421 */ /* 0x020fc80000000100 */
[----:B------:R-:W-:Y:S01]  /*09e0*/  FMUL R27, R27, R20 ;  /* 0x000000141b1b7220 */ /* 0x000fe20000400000 */
[----:B------:R-:W-:-:S05]  /*09f0*/  IMAD.HI.U32 R20, R3, R26, RZ ;  /* 0x0000001a03147227 */ /* 0x000fca00078e00ff */
[----:B------:R-:W-:-:S05]  /*0a00*/  IADD3 R20, PT, PT, -R20, RZ, RZ ;  /* 0x000000ff14147210 */ /* 0x000fca0007ffe1ff */
[----:B------:R-:W-:Y:S01]  /*0a10*/  IMAD R20, R25, R20, R26 ;  /* 0x0000001419147224 */ /* 0x000fe200078e021a */
[----:B------:R-:W-:Y:S01]  /*0a20*/  ISETP.GE.AND P2, PT, R9, RZ, PT ;  /* 0x000000ff0900720c */ /* 0x000fe20003f46270 */
[----:B------:R-:W2:Y:S03]  /*0a30*/  LDG.E.CONSTANT R26, desc[UR4][R22.64] ;  /* 0x00000004161a7981 */ /* 0x000ea6000c1e9900 */
[----:B------:R-:W-:-:S13]  /*0a40*/  ISETP.GT.U32.AND P0, PT, R4, R20, PT ;  /* 0x000000140400720c */ /* 0x000fda0003f04070 */
[----:B------:R-:W-:-:S05]  /*0a50*/  @!P0 IMAD.IADD R20, R20, 0x1, -R25 ;  /* 0x0000000114148824 */ /* 0x000fca00078e0a19 */
[----:B------:R-:W-:-:S13]  /*0a60*/  ISETP.GT.U32.AND P0, PT, R4, R20, PT ;  /* 0x000000140400720c */ /* 0x000fda0003f04070 */
[----:B------:R-:W-:-:S04]  /*0a70*/  @!P0 IADD3 R20, PT, PT, R20, -R25, RZ ;  /* 0x8000001914148210 */ /* 0x000fc80007ffe0ff */
[----:B------:R-:W-:-:S04]  /*0a80*/  @!P2 IADD3 R20, PT, PT, -R20, RZ, RZ ;  /* 0x000000ff1414a210 */ /* 0x000fc80007ffe1ff */
[----:B------:R-:W-:-:S05]  /*0a90*/  SEL R21, R24, R20, !P1 ;  /* 0x0000001418157207 */ /* 0x000fca0004800000 */
[----:B------:R-:W-:-:S06]  /*0aa0*/  IMAD.WIDE R20, R21, 0x4, R12 ;  /* 0x0000000415147825 */ /* 0x000fcc00078e020c */
[----:B------:R-:W3:Y:S01]  /*0ab0*/  LDG.E.CONSTANT R20, desc[UR4][R20.64] ;  /* 0x0000000414147981 */ /* 0x000ee2000c1e9900 */
[----:B------:R-:W-:-:S03]  /*0ac0*/  IMAD.WIDE R28, R2, 0x4, R22 ;  /* 0x00000004021c7825 */ /* 0x000fc600078e0216 */
[----:B------:R0:W4:Y:S04]  /*0ad0*/  LDG.E.CONSTANT R22, desc[UR4][R18.64] ;  /* 0x0000000412167981 */ /* 0x000128000c1e9900 */
[----:B------:R1:W5:Y:S01]  /*0ae0*/  LDG.E.CONSTANT R21, desc[UR4][R28.64] ;  /* 0x000000041c157981 */ /* 0x000362000c1e9900 */
[----:B0-----:R-:W-:-:S04]  /*0af0*/  IMAD.WIDE R18, R2, 0x4, R18 ;  /* 0x0000000402127825 */ /* 0x001fc800078e0212 */
[----:B-1----:R-:W-:Y:S02]  /*0b00*/  IMAD.WIDE R28, R2, 0x4, R28 ;  /* 0x00000004021c7825 */ /* 0x002fe400078e021c */
[----:B------:R-:W5:Y:S04]  /*0b10*/  LDG.E.CONSTANT R19, desc[UR4][R18.64] ;  /* 0x0000000412137981 */ /* 0x000f68000c1e9900 */
[----:B------:R-:W5:Y:S01]  /*0b20*/  LDG.E.CONSTANT R29, desc[UR4][R28.64] ;  /* 0x000000041c1d7981 */ /* 0x000f62000c1e9900 */
[----:B--2---:R-:W-:Y:S01]  /*0b30*/  FFMA R27, R6, R26, R27 ;  /* 0x0000001a061b7223 */ /* 0x004fe2000000001b */
[----:B---3--:R-:W-:-:S04]  /*0b40*/  FADD R6, -R20, 1 ;  /* 0x3f80000014067421 */ /* 0x008fc80000000100 */
[----:B----4-:R-:W-:-:S04]  /*0b50*/  FMUL R6, R6, R22 ;  /* 0x0000001606067220 */ /* 0x010fc80000400000 */
[----:B-----5:R-:W-:Y:S01]  /*0b60*/  FFMA R26, R20, R21, R6 ;  /* 0x00000015141a7223 */ /* 0x020fe20000000006 */
[----:B------:R-:W-:-:S05]  /*0b70*/  IMAD.IADD R21, R2, 0x1, R9 ;  /* 0x0000000102157824 */ /* 0x000fca00078e0209 */
[----:B------:R-:W-:-:S05]  /*0b80*/  IABS R20, R21 ;  /* 0x0000001500147213 */ /* 0x000fca0000000000 */
[----:B------:R-:W-:-:S05]  /*0b90*/  IMAD.HI.U32 R9, R3, R20, RZ ;  /* 0x0000001403097227 */ /* 0x000fca00078e00ff */
[----:B------:R-:W-:-:S05]  /*0ba0*/  IADD3 R9, PT, PT, -R9, RZ, RZ ;  /* 0x000000ff09097210 */ /* 0x000fca0007ffe1ff */
[----:B------:R-:W-:-:S05]  /*0bb0*/  IMAD R9, R25, R9, R20 ;  /* 0x0000000919097224 */ /* 0x000fca00078e0214 */
[----:B------:R-:W-:Y:S02]  /*0bc0*/  ISETP.GT.U32.AND P0, PT, R4, R9, PT ;  /* 0x000000090400720c */ /* 0x000fe40003f04070 */
[----:B------:R-:W-:-:S11]  /*0bd0*/  ISETP.GE.AND P2, PT, R21, RZ, PT ;  /* 0x000000ff1500720c */ /* 0x000fd60003f46270 */
[----:B------:R-:W-:-:S04]  /*0be0*/  @!P0 IADD3 R9, PT, PT, R9, -R25, RZ ;  /* 0x8000001909098210 */ /* 0x000fc80007ffe0ff */
[----:B------:R-:W-:Y:S01]  /*0bf0*/  ISETP.GT.U32.AND P0, PT, R4, R9, PT ;  /* 0x000000090400720c */ /* 0x000fe20003f04070 */
[----:B------:R-:W-:-:S12]  /*0c00*/  IMAD.WIDE R6, R7, 0x4, R10 ;  /* 0x0000000407067825 */ /* 0x000fd800078e020a */
[----:B------:R-:W-:-:S05]  /*0c10*/  @!P0 IMAD.IADD R9, R9, 0x1, -R25 ;  /* 0x0000000109098824 */ /* 0x000fca00078e0a19 */
[----:B------:R-:W-:-:S04]  /*0c20*/  @!P2 IADD3 R9, PT, PT, -R9, RZ, RZ ;  /* 0x000000ff0909a210 */ /* 0x000fc80007ffe1ff */
[----:B------:R-:W-:Y:S01]  /*0c30*/  SEL R9, R24, R9, !P1 ;  /* 0x0000000918097207 */ /* 0x000fe20004800000 */
[----:B------:R0:W-:Y:S04]  /*0c40*/  STG.E desc[UR4][R6.64], R8 ;  /* 0x0000000806007986 */ /* 0x0001e8000c101904 */
[----:B0-----:R-:W-:-:S06]  /*0c50*/  IMAD.WIDE R8, R9, 0x4, R12 ;  /* 0x0000000409087825 */ /* 0x001fcc00078e020c */
[----:B------:R-:W2:Y:S01]  /*0c60*/  LDG.E.CONSTANT R8, desc[UR4][R8.64] ;  /* 0x0000000408087981 */ /* 0x000ea2000c1e9900 */
[----:B------:R-:W-:-:S04]  /*0c70*/  IMAD.WIDE R22, R2, 0x4, R6 ;  /* 0x0000000402167825 */ /* 0x000fc800078e0206 */
[----:B------:R-:W-:Y:S01]  /*0c80*/  IMAD.WIDE R24, R2, 0x4, R22 ;  /* 0x0000000402187825 */ /* 0x000fe200078e0216 */
[----:B------:R1:W-:Y:S04]  /*0c90*/  STG.E desc[UR4][R22.64], R27 ;  /* 0x0000001b16007986 */ /* 0x0003e8000c101904 */
[----:B------:R1:W-:Y:S01]  /*0ca0*/  STG.E desc[UR4][R24.64], R26 ;  /* 0x0000001a18007986 */ /* 0x0003e2000c101904 */
[----:B--2---:R-:W-:-:S04]  /*0cb0*/  FADD R6, -R8, 1 ;  /* 0x3f80000008067421 */ /* 0x004fc80000000100 */
[----:B------:R-:W-:-:S04]  /*0cc0*/  FMUL R7, R6, R19 ;  /* 0x0000001306077220 */ /* 0x000fc80000400000 */
[----:B------:R-:W-:Y:S01]  /*0cd0*/  FFMA R6, R8, R29, R7 ;  /* 0x0000001d08067223 */ /* 0x000fe20000000007 */
[C---:B------:R-:W-:Y:S01]  /*0ce0*/  IMAD.WIDE R8, R2.reuse, 0x4, R24 ;  /* 0x0000000402087825 */ /* 0x040fe200078e0218 */
[----:B------:R-:W-:-:S04]  /*0cf0*/  IADD3 R7, PT, PT, R2, R21, RZ ;  /* 0x0000001502077210 */ /* 0x000fc80007ffe0ff */
[----:B------:R1:W-:Y:S01]  /*0d00*/  STG.E desc[UR4][R8.64], R6 ;  /* 0x0000000608007986 */ /* 0x0003e2000c101904 */
[----:B------:R-:W-:-:S13]  /*0d10*/  ISETP.GE.AND P0, PT, R7, R0, PT ;  /* 0x000000000700720c */ /* 0x000fda0003f06270 */
[----:B-1----:R-:W-:Y:S05]  /*0d20*/  @!P0 BRA `(.L_x_119) ;  /* 0xfffffff800588947 */ /* 0x002fea000383ffff */
[----:B------:R-:W-:Y:S05]  /*0d30*/  EXIT ;  /* 0x000000000000794d */ /* 0x000fea0003800000 */
.L_x_120:
        /* <DEDUP_REMOVED lines=12> */
.L_x_389:


//--------------------- .text._Z20assignMaskedAdditioniPKfS0_S0_Pf --------------------------
	.section	.text._Z20assignMaskedAdditioniPKfS0_S0_Pf,"ax",@progbits
	.align	128
        .global         _Z20assignMaskedAdditioniPKfS0_S0_Pf
        .type           _Z20assignMaskedAdditioniPKfS0_S0_Pf,@function
        .size           _Z20assignMaskedAdditioniPKfS0_S0_Pf,(.L_x_390 - _Z20assignMaskedAdditioniPKfS0_S0_Pf)
        .other          _Z20assignMaskedAdditioniPKfS0_S0_Pf,@"STO_CUDA_ENTRY STV_DEFAULT"
_Z20assignMaskedAdditioniPKfS0_S0_Pf:
.text._Z20assignMaskedAdditioniPKfS0_S0_Pf:
        /* <DEDUP_REMOVED lines=11> */
[C---:B------:R-:W-:Y:S01]  /*00b0*/  IADD3 R4, PT, PT, R13.reuse, R0, RZ ;  /* 0x000000000d047210 */ /* 0x040fe20007ffe0ff */
        /* <DEDUP_REMOVED lines=33> */
[----:B------:R-:W2:Y:S08]  /*02d0*/  LDC.64 R6, c[0x0][0x390] ;  /* 0x0000e400ff067b82 */ /* 0x000eb00000000a00 */
[----:B------:R-:W3:Y:S02]  /*02e0*/  LDC.64 R8, c[0x0][0x398] ;  /* 0x0000e600ff087b82 */ /* 0x000ee40000000a00 */
.L_x_123:
[----:B-1----:R-:W-:-:S04]  /*02f0*/  IMAD.WIDE R18, R0, 0x4, R4 ;  /* 0x0000000400127825 */ /* 0x002fc800078e0204 */
[C---:B---3--:R-:W-:Y:S02]  /*0300*/  IMAD.WIDE R14, R0.reuse, 0x4, R8 ;  /* 0x00000004000e7825 */ /* 0x048fe400078e0208 */
[----:B------:R-:W3:Y:S02]  /*0310*/  LDG.E.CONSTANT R18, desc[UR4][R18.64] ;  /* 0x0000000412127981 */ /* 0x000ee4000c1e9900 */
[----:B--2---:R-:W-:Y:S02]  /*0320*/  IMAD.WIDE R16, R0, 0x4, R6 ;  /* 0x0000000400107825 */ /* 0x004fe400078e0206 */
[----:B------:R-:W2:Y:S04]  /*0330*/  LDG.E.CONSTANT R15, desc[UR4][R14.64] ;  /* 0x000000040e0f7981 */ /* 0x000ea8000c1e9900 */
[----:B----4-:R-:W4:Y:S01]  /*0340*/  LDG.E.CONSTANT R17, desc[UR4][R16.64] ;  /* 0x0000000410117981 */ /* 0x010f22000c1e9900 */
[----:B------:R-:W-:-:S04]  /*0350*/  IADD3 R12, PT, PT, R12, 0x1, RZ ;  /* 0x000000010c0c7810 */ /* 0x000fc80007ffe0ff */
[----:B------:R-:W-:Y:S01]  /*0360*/  ISETP.NE.AND P0, PT, R12, RZ, PT ;  /* 0x000000ff0c00720c */ /* 0x000fe20003f05270 */
[----:B---3--:R-:W-:-:S04]  /*0370*/  FADD R10, -R18, 1 ;  /* 0x3f800000120a7421 */ /* 0x008fc80000000100 */
[----:B--2---:R-:W-:Y:S01]  /*0380*/  FMUL R21, R10, R15 ;  /* 0x0000000f0a157220 */ /* 0x004fe20000400000 */
[----:B0-----:R-:W-:Y:S01]  /*0390*/  IMAD.WIDE R10, R0, 0x4, R2 ;  /* 0x00000004000a7825 */ /* 0x001fe200078e0202 */
[----:B------:R-:W-:-:S03]  /*03a0*/  IADD3 R0, PT, PT, R13, R0, RZ ;  /* 0x000000000d007210 */ /* 0x000fc60007ffe0ff */
[----:B----4-:R-:W-:-:S05]  /*03b0*/  FFMA R21, R18, R17, R21 ;  /* 0x0000001112157223 */ /* 0x010fca0000000015 */
[----:B------:R4:W-:Y:S01]  /*03c0*/  STG.E desc[UR4][R10.64], R21 ;  /* 0x000000150a007986 */ /* 0x0009e2000c101904 */
[----:B------:R-:W-:Y:S05]  /*03d0*/  @P0 BRA `(.L_x_123) ;  /* 0xfffffffc00c40947 */ /* 0x000fea000383ffff */
.L_x_122:
[----:B------:R-:W-:Y:S05]  /*03e0*/  BSYNC.RECONVERGENT B0 ;  /* 0x0000000000007941 */ /* 0x000fea0003800200 */
.L_x_121:
[----:B------:R-:W-:Y:S05]  /*03f0*/  @!P1 EXIT ;  /* 0x000000000000994d */ /* 0x000fea0003800000 */
.L_x_124:
[----:B0-----:R-:W4:Y:S08]  /*0400*/  LDC.64 R2, c[0x0][0x388] ;  /* 0x0000e200ff027b82 */ /* 0x001f300000000a00 */
[----:B------:R-:W0:Y:S08]  /*0410*/  LDC.64 R22, c[0x0][0x398] ;  /* 0x0000e600ff167b82 */ /* 0x000e300000000a00 */
[----:B------:R-:W1:Y:S01]  /*0420*/  LDC.64 R4, c[0x0][0x390] ;  /* 0x0000e400ff047b82 */ /* 0x000e620000000a00 */
[----:B----4-:R-:W-:-:S05]  /*0430*/  IMAD.WIDE R10, R0, 0x4, R2 ;  /* 0x00000004000a7825 */ /* 0x010fca00078e0202 */
[----:B------:R-:W2:Y:S01]  /*0440*/  LDG.E.CONSTANT R12, desc[UR4][R10.64] ;  /* 0x000000040a0c7981 */ /* 0x000ea2000c1e9900 */
[----:B------:R-:W-:-:S04]  /*0450*/  IMAD.WIDE R26, R13, 0x4, R10 ;  /* 0x000000040d1a7825 */ /* 0x000fc800078e020a */
[C---:B0-----:R-:W-:Y:S01]  /*0460*/  IMAD.WIDE R22, R0.reuse, 0x4, R22 ;  /* 0x0000000400167825 */ /* 0x041fe200078e0216 */
[----:B------:R-:W3:Y:S03]  /*0470*/  LDG.E.CONSTANT R17, desc[UR4][R26.64] ;  /* 0x000000041a117981 */ /* 0x000ee6000c1e9900 */
[C---:B------:R-:W-:Y:S01]  /*0480*/  IMAD.WIDE R28, R13.reuse, 0x4, R26 ;  /* 0x000000040d1c7825 */ /* 0x040fe200078e021a */
[----:B------:R0:W4:Y:S03]  /*0490*/  LDG.E.CONSTANT R14, desc[UR4][R22.64] ;  /* 0x00000004160e7981 */ /* 0x000126000c1e9900 */
[----:B-1----:R-:W-:Y:S01]  /*04a0*/  IMAD.WIDE R4, R0, 0x4, R4 ;  /* 0x0000000400047825 */ /* 0x002fe200078e0204 */
[----:B------:R-:W5:Y:S03]  /*04b0*/  LDG.E.CONSTANT R16, desc[UR4][R28.64] ;  /* 0x000000041c107981 */ /* 0x000f66000c1e9900 */
[----:B------:R-:W-:-:S02]  /*04c0*/  IMAD.WIDE R20, R13, 0x4, R22 ;  /* 0x000000040d147825 */ /* 0x000fc400078e0216 */
[----:B0-----:R-:W0:Y:S02]  /*04d0*/  LDC.64 R22, c[0x0][0x3a0] ;  /* 0x0000e800ff167b82 */ /* 0x001e240000000a00 */
[C---:B------:R-:W-:Y:S02]  /*04e0*/  IMAD.WIDE R2, R13.reuse, 0x4, R4 ;  /* 0x000000040d027825 */ /* 0x040fe400078e0204 */
[----:B------:R-:W5:Y:S02]  /*04f0*/  LDG.E.CONSTANT R5, desc[UR4][R4.64] ;  /* 0x0000000404057981 */ /* 0x000f64000c1e9900 */
[C---:B------:R-:W-:Y:S02]  /*0500*/  IMAD.WIDE R18, R13.reuse, 0x4, R20 ;  /* 0x000000040d127825 */ /* 0x040fe400078e0214 */
[----:B------:R-:W5:Y:S02]  /*0510*/  LDG.E.CONSTANT R20, desc[UR4][R20.64] ;  /* 0x0000000414147981 */ /* 0x000f64000c1e9900 */
[----:B------:R-:W-:-:S02]  /*0520*/  IMAD.WIDE R24, R13, 0x4, R28 ;  /* 0x000000040d187825 */ /* 0x000fc400078e021c */
[----:B------:R-:W5:Y:S02]  /*0530*/  LDG.E.CONSTANT R26, desc[UR4][R2.64] ;  /* 0x00000004021a7981 */ /* 0x000f64000c1e9900 */
[C---:B------:R-:W-:Y:S02]  /*0540*/  IMAD.WIDE R6, R13.reuse, 0x4, R2 ;  /* 0x000000040d067825 */ /* 0x040fe400078e0202 */
[----:B------:R1:W5:Y:S02]  /*0550*/  LDG.E.CONSTANT R15, desc[UR4][R24.64] ;  /* 0x00000004180f7981 */ /* 0x000364000c1e9900 */
[C---:B------:R-:W-:Y:S02]  /*0560*/  IMAD.WIDE R8, R13.reuse, 0x4, R18 ;  /* 0x000000040d087825 */ /* 0x040fe400078e0212 */
[----:B------:R3:W5:Y:S02]  /*0570*/  LDG.E.CONSTANT R18, desc[UR4][R18.64] ;  /* 0x0000000412127981 */ /* 0x000764000c1e9900 */
[----:B------:R-:W-:-:S02]  /*0580*/  IMAD.WIDE R10, R13, 0x4, R6 ;  /* 0x000000040d0a7825 */ /* 0x000fc400078e0206 */
[----:B------:R5:W5:Y:S04]  /*0590*/  LDG.E.CONSTANT R8, desc[UR4][R8.64] ;  /* 0x0000000408087981 */ /* 0x000b68000c1e9900 */
[----:B------:R-:W5:Y:S04]  /*05a0*/  LDG.E.CONSTANT R7, desc[UR4][R6.64] ;  /* 0x0000000406077981 */ /* 0x000f68000c1e9900 */
[----:B------:R-:W5:Y:S01]  /*05b0*/  LDG.E.CONSTANT R10, desc[UR4][R10.64] ;  /* 0x000000040a0a7981 */ /* 0x000f62000c1e9900 */
[----:B0-----:R-:W-:-:S04]  /*05c0*/  IMAD.WIDE R22, R0, 0x4, R22 ;  /* 0x0000000400167825 */ /* 0x001fc800078e0216 */
[----:B-1----:R-:W-:-:S04]  /*05d0*/  IMAD.WIDE R24, R13, 0x4, R22 ;  /* 0x000000040d187825 */ /* 0x002fc800078e0216 */
[C---:B------:R-:W-:Y:S01]  /*05e0*/  IMAD.WIDE R2, R13.reuse, 0x4, R24 ;  /* 0x000000040d027825 */ /* 0x040fe200078e0218 */
[----:B------:R-:W-:-:S04]  /*05f0*/  LEA R0, R13, R0, 0x2 ;  /* 0x000000000d007211 */ /* 0x000fc800078e10ff */
[----:B------:R-:W-:Y:S01]  /*0600*/  ISETP.GE.AND P0, PT, R0, UR6, PT ;  /* 0x0000000600007c0c */ /* 0x000fe2000bf06270 */
[----:B--2---:R-:W-:Y:S01]  /*0610*/  FADD R27, -R12, 1 ;  /* 0x3f8000000c1b7421 */ /* 0x004fe20000000100 */
[----:B---3--:R-:W-:-:S03]  /*0620*/  FADD R19, -R17, 1 ;  /* 0x3f80000011137421 */ /* 0x008fc60000000100 */
[----:B----4-:R-:W-:Y:S01]  /*0630*/  FMUL R27, R27, R14 ;  /* 0x0000000e1b1b7220 */ /* 0x010fe20000400000 */
[----:B-----5:R-:W-:-:S03]  /*0640*/  FADD R21, -R16, 1 ;  /* 0x3f80000010157421 */ /* 0x020fc60000000100 */
[----:B------:R-:W-:Y:S01]  /*0650*/  FFMA R27, R12, R5, R27 ;  /* 0x000000050c1b7223 */ /* 0x000fe2000000001b */
[----:B------:R-:W-:Y:S01]  /*0660*/  FMUL R20, R19, R20 ;  /* 0x0000001413147220 */ /* 0x000fe20000400000 */
[----:B------:R-:W-:-:S03]  /*0670*/  FADD R9, -R15, 1 ;  /* 0x3f8000000f097421 */ /* 0x000fc60000000100 */
[----:B------:R-:W-:Y:S01]  /*0680*/  FFMA R17, R17, R26, R20 ;  /* 0x0000001a11117223 */ /* 0x000fe20000000014 */
[----:B------:R-:W-:Y:S01]  /*0690*/  FMUL R21, R21, R18 ;  /* 0x0000001215157220 */ /* 0x000fe20000400000 */
[----:B------:R-:W-:Y:S01]  /*06a0*/  FMUL R8, R9, R8 ;  /* 0x0000000809087220 */ /* 0x000fe20000400000 */
[----:B------:R-:W-:-:S04]  /*06b0*/  IMAD.WIDE R4, R13, 0x4, R2 ;  /* 0x000000040d047825 */ /* 0x000fc800078e0202 */
[----:B------:R-:W-:Y:S01]  /*06c0*/  FFMA R7, R16, R7, R21 ;  /* 0x0000000710077223 */ /* 0x000fe20000000015 */
[----:B------:R0:W-:Y:S01]  /*06d0*/  STG.E desc[UR4][R22.64], R27 ;  /* 0x0000001b16007986 */ /* 0x0001e2000c101904 */
[----:B------:R-:W-:-:S03]  /*06e0*/  FFMA R15, R15, R10, R8 ;  /* 0x0000000a0f0f7223 */ /* 0x000fc60000000008 */
[----:B------:R0:W-:Y:S04]  /*06f0*/  STG.E desc[UR4][R24.64], R17 ;  /* 0x0000001118007986 */ /* 0x0001e8000c101904 */
[----:B------:R0:W-:Y:S04]  /*0700*/  STG.E desc[UR4][R2.64], R7 ;  /* 0x0000000702007986 */ /* 0x0001e8000c101904 */
[----:B------:R0:W-:Y:S01]  /*0710*/  STG.E desc[UR4][R4.64], R15 ;  /* 0x0000000f04007986 */ /* 0x0001e2000c101904 */
[----:B------:R-:W-:Y:S05]  /*0720*/  @!P0 BRA `(.L_x_124) ;  /* 0xfffffffc00348947 */ /* 0x000fea000383ffff */
[----:B------:R-:W-:Y:S05]  /*0730*/  EXIT ;  /* 0x000000000000794d */ /* 0x000fea0003800000 */
.L_x_125:
        /* <DEDUP_REMOVED lines=12> */
.L_x_390:


//--------------------- .text._Z12addMaskZerosiPKfS0_Pf --------------------------
	.section	.text._Z12addMaskZerosiPKfS0_Pf,"ax",@progbits
	.align	128
        .global         _Z12addMaskZerosiPKfS0_Pf
        .type           _Z12addMaskZerosiPKfS0_Pf,@function
        .size           _Z12addMaskZerosiPKfS0_Pf,(.L_x_391 - _Z12addMaskZerosiPKfS0_Pf)
        .other          _Z12addMaskZerosiPKfS0_Pf,@"STO_CUDA_ENTRY STV_DEFAULT"
_Z12addMaskZerosiPKfS0_Pf:
.text._Z12addMaskZerosiPKfS0_Pf:
        /* <DEDUP_REMOVED lines=13> */
[----:B------:R-:W1:Y:S01]  /*00d0*/  LDCU.64 UR4, c[0x0][0x358] ;  /* 0x00006b00ff0477ac */ /* 0x000e620008000a00 */
[----:B------:R-:W-:Y:S01]  /*00e0*/  ISETP.NE.U32.AND P2, PT, R0, RZ, PT ;  /* 0x000000ff0000720c */ /* 0x000fe20003f45070 */
[----:B------:R-:W-:Y:S01]  /*00f0*/  BSSY.RECONVERGENT B0, `(.L_x_126) ;  /* 0x000002c000007945 */ /* 0x000fe20003800200 */
[C---:B------:R-:W-:Y:S02]  /*0100*/  ISETP.GE.AND P0, PT, R2.reuse, UR6, PT ;  /* 0x0000000602007c0c */ /* 0x040fe4000bf06270 */
[----:B------:R-:W-:Y:S02]  /*0110*/  VIMNMX R7, PT, PT, R2, UR6, !PT ;  /* 0x0000000602077c48 */ /* 0x000fe4000ffe0100 */
[----:B------:R-:W-:-:S04]  /*0120*/  SEL R6, RZ, 0x1, P0 ;  /* 0x00000001ff067807 */ /* 0x000fc80000000000 */
        /* <DEDUP_REMOVED lines=27> */
.L_x_128:
[----:B-1----:R-:W-:-:S04]  /*02e0*/  IMAD.WIDE R12, R3, 0x4, R6 ;  /* 0x00000004030c7825 */ /* 0x002fc800078e0206 */
[C---:B0-----:R-:W-:Y:S02]  /*02f0*/  IMAD.WIDE R14, R3.reuse, 0x4, R4 ;  /* 0x00000004030e7825 */ /* 0x041fe400078e0204 */
[----:B---3--:R-:W3:Y:S02]  /*0300*/  LDG.E.CONSTANT R12, desc[UR4][R12.64] ;  /* 0x000000040c0c7981 */ /* 0x008ee4000c1e9900 */
[----:B--2---:R-:W-:Y:S02]  /*0310*/  IMAD.WIDE R10, R3, 0x4, R8 ;  /* 0x00000004030a7825 */ /* 0x004fe400078e0208 */
[----:B------:R-:W2:Y:S04]  /*0320*/  LDG.E.CONSTANT R14, desc[UR4][R14.64] ;  /* 0x000000040e0e7981 */ /* 0x000ea8000c1e9900 */
[----:B------:R-:W2:Y:S01]  /*0330*/  LDG.E R19, desc[UR4][R10.64] ;  /* 0x000000040a137981 */ /* 0x000ea2000c1e1900 */
[----:B------:R-:W-:-:S05]  /*0340*/  VIADD R2, R2, 0x1 ;  /* 0x0000000102027836 */ /* 0x000fca0000000000 */
[----:B------:R-:W-:Y:S02]  /*0350*/  ISETP.NE.AND P0, PT, R2, RZ, PT ;  /* 0x000000ff0200720c */ /* 0x000fe40003f05270 */
[----:B------:R-:W-:Y:S02]  /*0360*/  IADD3 R3, PT, PT, R0, R3, RZ ;  /* 0x0000000300037210 */ /* 0x000fe40007ffe0ff */
[----:B---3--:R-:W-:-:S05]  /*0370*/  FSET.BF.NEU.AND R17, R12, RZ, PT ;  /* 0x000000ff0c11720a */ /* 0x008fca000380d000 */
[----:B--2---:R-:W-:-:S05]  /*0380*/  FFMA R17, R14, R17, R19 ;  /* 0x000000110e117223 */ /* 0x004fca0000000013 */
[----:B------:R3:W-:Y:S01]  /*0390*/  STG.E desc[UR4][R10.64], R17 ;  /* 0x000000110a007986 */ /* 0x0007e2000c101904 */
[----:B------:R-:W-:Y:S05]  /*03a0*/  @P0 BRA `(.L_x_128) ;  /* 0xfffffffc00cc0947 */ /* 0x000fea000383ffff */
.L_x_127:
[----:B------:R-:W-:Y:S05]  /*03b0*/  BSYNC.RECONVERGENT B0 ;  /* 0x0000000000007941 */ /* 0x000fea0003800200 */
.L_x_126:
[----:B------:R-:W-:Y:S05]  /*03c0*/  @!P1 EXIT ;  /* 0x000000000000994d */ /* 0x000fea0003800000 */
.L_x_129:
[----:B0-----:R-:W0:Y:S08]  /*03d0*/  LDC.64 R6, c[0x0][0x390] ;  /* 0x0000e400ff067b82 */ /* 0x001e300000000a00 */
[----:B------:R-:W1:Y:S08]  /*03e0*/  LDC.64 R4, c[0x0][0x388] ;  /* 0x0000e200ff047b82 */ /* 0x000e700000000a00 */
[----:B---3--:R-:W2:Y:S01]  /*03f0*/  LDC.64 R10, c[0x0][0x398] ;  /* 0x0000e600ff0a7b82 */ /* 0x008ea20000000a00 */
[----:B0-----:R-:W-:-:S04]  /*0400*/  IMAD.WIDE R8, R3, 0x4, R6 ;  /* 0x0000000403087825 */ /* 0x001fc800078e0206 */
[C---:B-1----:R-:W-:Y:S02]  /*0410*/  IMAD.WIDE R6, R3.reuse, 0x4, R4 ;  /* 0x0000000403067825 */ /* 0x042fe400078e0204 */
[----:B------:R-:W3:Y:S04]  /*0420*/  LDG.E.CONSTANT R4, desc[UR4][R8.64] ;  /* 0x0000000408047981 */ /* 0x000ee8000c1e9900 */
[----:B------:R-:W4:Y:S01]  /*0430*/  LDG.E.CONSTANT R19, desc[UR4][R6.64] ;  /* 0x0000000406137981 */ /* 0x000f22000c1e9900 */
[----:B--2---:R-:W-:-:S05]  /*0440*/  IMAD.WIDE R16, R3, 0x4, R10 ;  /* 0x0000000403107825 */ /* 0x004fca00078e020a */
[----:B------:R-:W4:Y:S01]  /*0450*/  LDG.E R2, desc[UR4][R16.64] ;  /* 0x0000000410027981 */ /* 0x000f22000c1e1900 */
[----:B------:R-:W-:-:S04]  /*0460*/  IMAD.WIDE R10, R0, 0x4, R8 ;  /* 0x00000004000a7825 */ /* 0x000fc800078e0208 */
[----:B------:R-:W-:Y:S01]  /*0470*/  IMAD.WIDE R12, R0, 0x4, R6 ;  /* 0x00000004000c7825 */ /* 0x000fe200078e0206 */
[----:B------:R-:W2:Y:S01]  /*0480*/  LDG.E.CONSTANT R14, desc[UR4][R10.64] ;  /* 0x000000040a0e7981 */ /* 0x000ea2000c1e9900 */
[----:B---3--:R-:W-:-:S05]  /*0490*/  FSET.BF.NEU.AND R4, R4, RZ, PT ;  /* 0x000000ff0404720a */ /* 0x008fca000380d000 */
[----:B----4-:R-:W-:Y:S01]  /*04a0*/  FFMA R19, R19, R4, R2 ;  /* 0x0000000413137223 */ /* 0x010fe20000000002 */
[----:B------:R-:W-:Y:S01]  /*04b0*/  IMAD.WIDE R4, R0, 0x4, R16 ;  /* 0x0000000400047825 */ /* 0x000fe200078e0210 */
[----:B------:R-:W3:Y:S04]  /*04c0*/  LDG.E.CONSTANT R2, desc[UR4][R12.64] ;  /* 0x000000040c027981 */ /* 0x000ee8000c1e9900 */
[----:B------:R0:W-:Y:S04]  /*04d0*/  STG.E desc[UR4][R16.64], R19 ;  /* 0x0000001310007986 */ /* 0x0001e8000c101904 */
[----:B------:R-:W3:Y:S01]  /*04e0*/  LDG.E R21, desc[UR4][R4.64] ;  /* 0x0000000404157981 */ /* 0x000ee2000c1e1900 */
[----:B--2---:R-:W-:Y:S01]  /*04f0*/  FSET.BF.NEU.AND R9, R14, RZ, PT ;  /* 0x000000ff0e09720a */ /* 0x004fe2000380d000 */
[----:B------:R-:W-:-:S04]  /*0500*/  IMAD.WIDE R14, R0, 0x4, R10 ;  /* 0x00000004000e7825 */ /* 0x000fc800078e020a */
[----:B------:R-:W-:Y:S01]  /*0510*/  IMAD.WIDE R6, R0, 0x4, R12 ;  /* 0x0000000400067825 */ /* 0x000fe200078e020c */
[----:B------:R-:W2:Y:S03]  /*0520*/  LDG.E.CONSTANT R18, desc[UR4][R14.64] ;  /* 0x000000040e127981 */ /* 0x000ea6000c1e9900 */
[----:B---3--:R-:W-:Y:S01]  /*0530*/  FFMA R21, R2, R9, R21 ;  /* 0x0000000902157223 */ /* 0x008fe20000000015 */
[C---:B------:R-:W-:Y:S01]  /*0540*/  IMAD.WIDE R8, R0.reuse, 0x4, R4 ;  /* 0x0000000400087825 */ /* 0x040fe200078e0204 */
[----:B------:R-:W3:Y:S04]  /*0550*/  LDG.E.CONSTANT R2, desc[UR4][R6.64] ;  /* 0x0000000406027981 */ /* 0x000ee8000c1e9900 */
[----:B------:R1:W-:Y:S04]  /*0560*/  STG.E desc[UR4][R4.64], R21 ;  /* 0x0000001504007986 */ /* 0x0003e8000c101904 */
[----:B0-----:R-:W3:Y:S01]  /*0570*/  LDG.E R19, desc[UR4][R8.64] ;  /* 0x0000000408137981 */ /* 0x001ee2000c1e1900 */
[----:B------:R-:W-:Y:S01]  /*0580*/  IMAD.WIDE R12, R0, 0x4, R14 ;  /* 0x00000004000c7825 */ /* 0x000fe200078e020e */
[----:B--2---:R-:W-:-:S03]  /*0590*/  FSET.BF.NEU.AND R17, R18, RZ, PT ;  /* 0x000000ff1211720a */ /* 0x004fc6000380d000 */
[----:B------:R-:W-:Y:S02]  /*05a0*/  IMAD.WIDE R10, R0, 0x4, R6 ;  /* 0x00000004000a7825 */ /* 0x000fe400078e0206 */
[----:B------:R-:W1:Y:S04]  /*05b0*/  LDG.E.CONSTANT R12, desc[UR4][R12.64] ;  /* 0x000000040c0c7981 */ /* 0x000e68000c1e9900 */
[----:B------:R-:W2:Y:S01]  /*05c0*/  LDG.E.CONSTANT R10, desc[UR4][R10.64] ;  /* 0x000000040a0a7981 */ /* 0x000ea2000c1e9900 */
[----:B---3--:R-:W-:Y:S01]  /*05d0*/  FFMA R19, R2, R17, R19 ;  /* 0x0000001102137223 */ /* 0x008fe20000000013 */
[----:B------:R-:W-:-:S04]  /*05e0*/  IMAD.WIDE R16, R0, 0x4, R8 ;  /* 0x0000000400107825 */ /* 0x000fc800078e0208 */
[----:B------:R0:W-:Y:S04]  /*05f0*/  STG.E desc[UR4][R8.64], R19 ;  /* 0x0000001308007986 */ /* 0x0001e8000c101904 */
[----:B------:R-:W2:Y:S01]  /*0600*/  LDG.E R15, desc[UR4][R16.64] ;  /* 0x00000004100f7981 */ /* 0x000ea2000c1e1900 */
[----:B-1----:R-:W-:Y:S02]  /*0610*/  FSET.BF.NEU.AND R5, R12, RZ, PT ;  /* 0x000000ff0c05720a */ /* 0x002fe4000380d000 */
[----:B------:R-:W-:-:S04]  /*0620*/  LEA R3, R0, R3, 0x2 ;  /* 0x0000000300037211 */ /* 0x000fc800078e10ff */
[----:B------:R-:W-:Y:S01]  /*0630*/  ISETP.GE.AND P0, PT, R3, UR6, PT ;  /* 0x0000000603007c0c */ /* 0x000fe2000bf06270 */
[----:B--2---:R-:W-:-:S05]  /*0640*/  FFMA R5, R10, R5, R15 ;  /* 0x000000050a057223 */ /* 0x004fca000000000f */
[----:B------:R0:W-:Y:S07]  /*0650*/  STG.E desc[UR4][R16.64], R5 ;  /* 0x0000000510007986 */ /* 0x0001ee000c101904 */
[----:B------:R-:W-:Y:S05]  /*0660*/  @!P0 BRA `(.L_x_129) ;  /* 0xfffffffc00588947 */ /* 0x000fea000383ffff */
[----:B------:R-:W-:Y:S05]  /*0670*/  EXIT ;  /* 0x000000000000794d */ /* 0x000fea0003800000 */
.L_x_130:
        /* <DEDUP_REMOVED lines=16> */
.L_x_391:


//--------------------- .text._Z9maskZerosiPKfS0_Pf --------------------------
	.section	.text._Z9maskZerosiPKfS0_Pf,"ax",@progbits
	.align	128
        .global         _Z9maskZerosiPKfS0_Pf
        .type           _Z9maskZerosiPKfS0_Pf,@function
        .size           _Z9maskZerosiPKfS0_Pf,(.L_x_392 - _Z9maskZerosiPKfS0_Pf)
        .other          _Z9maskZerosiPKfS0_Pf,@"STO_CUDA_ENTRY STV_DEFAULT"
_Z9maskZerosiPKfS0_Pf:
.text._Z9maskZerosiPKfS0_Pf:
        /* <DEDUP_REMOVED lines=46> */
.L_x_133:
[----:B-1----:R-:W-:-:S04]  /*02e0*/  IMAD.WIDE R12, R3, 0x4, R6 ;  /* 0x00000004030c7825 */ /* 0x002fc800078e0206 */
[C---:B0-----:R-:W-:Y:S02]  /*02f0*/  IMAD.WIDE R14, R3.reuse, 0x4, R4 ;  /* 0x00000004030e7825 */ /* 0x041fe400078e0204 */
[----:B---3--:R-:W3:Y:S04]  /*0300*/  LDG.E.CONSTANT R12, desc[UR4][R12.64] ;  /* 0x000000040c0c7981 */ /* 0x008ee8000c1e9900 */
[----:B------:R-:W4:Y:S01]  /*0310*/  LDG.E.CONSTANT R14, desc[UR4][R14.64] ;  /* 0x000000040e0e7981 */ /* 0x000f22000c1e9900 */
[----:B--2---:R-:W-:Y:S01]  /*0320*/  IMAD.WIDE R10, R3, 0x4, R8 ;  /* 0x00000004030a7825 */ /* 0x004fe200078e0208 */
[----:B------:R-:W-:-:S03]  /*0330*/  IADD3 R3, PT, PT, R0, R3, RZ ;  /* 0x0000000300037210 */ /* 0x000fc60007ffe0ff */
[----:B------:R-:W-:-:S05]  /*0340*/  VIADD R2, R2, 0x1 ;  /* 0x0000000102027836 */ /* 0x000fca0000000000 */
[----:B------:R-:W-:Y:S02]  /*0350*/  ISETP.NE.AND P0, PT, R2, RZ, PT ;  /* 0x000000ff0200720c */ /* 0x000fe40003f05270 */
[----:B---3--:R-:W-:-:S05]  /*0360*/  FSET.BF.NEU.AND R17, R12, RZ, PT ;  /* 0x000000ff0c11720a */ /* 0x008fca000380d000 */
[----:B----4-:R-:W-:-:S05]  /*0370*/  FMUL R17, R14, R17 ;  /* 0x000000110e117220 */ /* 0x010fca0000400000 */
[----:B------:R3:W-:Y:S01]  /*0380*/  STG.E desc[UR4][R10.64], R17 ;  /* 0x000000110a007986 */ /* 0x0007e2000c101904 */
[----:B------:R-:W-:Y:S05]  /*0390*/  @P0 BRA `(.L_x_133) ;  /* 0xfffffffc00d00947 */ /* 0x000fea000383ffff */
.L_x_132:
[----:B------:R-:W-:Y:S05]  /*03a0*/  BSYNC.RECONVERGENT B0 ;  /* 0x0000000000007941 */ /* 0x000fea0003800200 */
.L_x_131:
[----:B------:R-:W-:Y:S05]  /*03b0*/  @!P1 EXIT ;  /* 0x000000000000994d */ /* 0x000fea0003800000 */
.L_x_134:
[----:B0-----:R-:W0:Y:S08]  /*03c0*/  LDC.64 R6, c[0x0][0x390] ;  /* 0x0000e400ff067b82 */ /* 0x001e300000000a00 */
[----:B------:R-:W1:Y:S01]  /*03d0*/  LDC.64 R4, c[0x0][0x388] ;  /* 0x0000e200ff047b82 */ /* 0x000e620000000a00 */
[----:B0-----:R-:W-:-:S05]  /*03e0*/  IMAD.WIDE R6, R3, 0x4, R6 ;  /* 0x0000000403067825 */ /* 0x001fca00078e0206 */
[----:B------:R0:W2:Y:S01]  /*03f0*/  LDG.E.CONSTANT R8, desc[UR4][R6.64] ;  /* 0x0000000406087981 */ /* 0x0000a2000c1e9900 */
[----:B---3--:R-:W-:-:S04]  /*0400*/  IMAD.WIDE R16, R0, 0x4, R6 ;  /* 0x0000000400107825 */ /* 0x008fc800078e0206 */
[----:B-1----:R-:W-:Y:S01]  /*0410*/  IMAD.WIDE R22, R3, 0x4, R4 ;  /* 0x0000000403167825 */ /* 0x002fe200078e0204 */
[----:B------:R-:W3:Y:S01]  /*0420*/  LDG.E.CONSTANT R2, desc[UR4][R16.64] ;  /* 0x0000000410027981 */ /* 0x000ee2000c1e9900 */
[----:B------:R-:W1:Y:S02]  /*0430*/  LDC.64 R4, c[0x0][0x398] ;  /* 0x0000e600ff047b82 */ /* 0x000e640000000a00 */
[----:B------:R-:W-:-:S04]  /*0440*/  IMAD.WIDE R14, R0, 0x4, R16 ;  /* 0x00000004000e7825 */ /* 0x000fc800078e0210 */
[C---:B------:R-:W-:Y:S02]  /*0450*/  IMAD.WIDE R12, R0.reuse, 0x4, R22 ;  /* 0x00000004000c7825 */ /* 0x040fe400078e0216 */
[----:B------:R-:W4:Y:S02]  /*0460*/  LDG.E.CONSTANT R22, desc[UR4][R22.64] ;  /* 0x0000000416167981 */ /* 0x000f24000c1e9900 */
[C---:B------:R-:W-:Y:S02]  /*0470*/  IMAD.WIDE R20, R0.reuse, 0x4, R14 ;  /* 0x0000000400147825 */ /* 0x040fe400078e020e */
[----:B------:R3:W5:Y:S02]  /*0480*/  LDG.E.CONSTANT R14, desc[UR4][R14.64] ;  /* 0x000000040e0e7981 */ /* 0x000764000c1e9900 */
[C---:B------:R-:W-:Y:S02]  /*0490*/  IMAD.WIDE R10, R0.reuse, 0x4, R12 ;  /* 0x00000004000a7825 */ /* 0x040fe400078e020c */
[----:B------:R-:W5:Y:S02]  /*04a0*/  LDG.E.CONSTANT R20, desc[UR4][R20.64] ;  /* 0x0000000414147981 */ /* 0x000f64000c1e9900 */
[----:B------:R-:W-:-:S02]  /*04b0*/  IMAD.WIDE R18, R0, 0x4, R10 ;  /* 0x0000000400127825 */ /* 0x000fc400078e020a */
[----:B------:R-:W5:Y:S04]  /*04c0*/  LDG.E.CONSTANT R12, desc[UR4][R12.64] ;  /* 0x000000040c0c7981 */ /* 0x000f68000c1e9900 */
[----:B------:R-:W5:Y:S04]  /*04d0*/  LDG.E.CONSTANT R10, desc[UR4][R10.64] ;  /* 0x000000040a0a7981 */ /* 0x000f68000c1e9900 */
[----:B------:R-:W5:Y:S01]  /*04e0*/  LDG.E.CONSTANT R18, desc[UR4][R18.64] ;  /* 0x0000000412127981 */ /* 0x000f62000c1e9900 */
[----:B-1----:R-:W-:-:S04]  /*04f0*/  IMAD.WIDE R4, R3, 0x4, R4 ;  /* 0x0000000403047825 */ /* 0x002fc800078e0204 */
[C---:B0-----:R-:W-:Y:S01]  /*0500*/  IMAD.WIDE R6, R0.reuse, 0x4, R4 ;  /* 0x0000000400067825 */ /* 0x041fe200078e0204 */
[----:B------:R-:W-:-:S04]  /*0510*/  LEA R3, R0, R3, 0x2 ;  /* 0x0000000300037211 */ /* 0x000fc800078e10ff */
[----:B------:R-:W-:Y:S02]  /*0520*/  ISETP.GE.AND P0, PT, R3, UR6, PT ;  /* 0x0000000603007c0c */ /* 0x000fe4000bf06270 */
[----:B--2---:R-:W-:Y:S01]  /*0530*/  FSET.BF.NEU.AND R25, R8, RZ, PT ;  /* 0x000000ff0819720a */ /* 0x004fe2000380d000 */
[----:B------:R-:W-:Y:S01]  /*0540*/  IMAD.WIDE R8, R0, 0x4, R6 ;  /* 0x0000000400087825 */ /* 0x000fe200078e0206 */
[----:B---3--:R-:W-:-:S03]  /*0550*/  FSET.BF.NEU.AND R15, R2, RZ, PT ;  /* 0x000000ff020f720a */ /* 0x008fc6000380d000 */
[----:B----4-:R-:W-:Y:S01]  /*0560*/  FMUL R25, R22, R25 ;  /* 0x0000001916197220 */ /* 0x010fe20000400000 */
[----:B-----5:R-:W-:Y:S02]  /*0570*/  FSET.BF.NEU.AND R17, R14, RZ, PT ;  /* 0x000000ff0e11720a */ /* 0x020fe4000380d000 */
[----:B------:R-:W-:Y:S02]  /*0580*/  FSET.BF.NEU.AND R21, R20, RZ, PT ;  /* 0x000000ff1415720a */ /* 0x000fe4000380d000 */
[----:B------:R0:W-:Y:S01]  /*0590*/  STG.E desc[UR4][R4.64], R25 ;  /* 0x0000001904007986 */ /* 0x0001e2000c101904 */
[----:B------:R-:W-:Y:S01]  /*05a0*/  FMUL R15, R12, R15 ;  /* 0x0000000f0c0f7220 */ /* 0x000fe20000400000 */
[----:B------:R-:W-:Y:S01]  /*05b0*/  FMUL R17, R10, R17 ;  /* 0x000000110a117220 */ /* 0x000fe20000400000 */
[----:B------:R-:W-:-:S04]  /*05c0*/  IMAD.WIDE R10, R0, 0x4, R8 ;  /* 0x00000004000a7825 */ /* 0x000fc800078e0208 */
[----:B------:R-:W-:Y:S01]  /*05d0*/  FMUL R21, R18, R21 ;  /* 0x0000001512157220 */ /* 0x000fe20000400000 */
[----:B------:R0:W-:Y:S04]  /*05e0*/  STG.E desc[UR4][R6.64], R15 ;  /* 0x0000000f06007986 */ /* 0x0001e8000c101904 */
[----:B------:R0:W-:Y:S04]  /*05f0*/  STG.E desc[UR4][R8.64], R17 ;  /* 0x0000001108007986 */ /* 0x0001e8000c101904 */
[----:B------:R0:W-:Y:S01]  /*0600*/  STG.E desc[UR4][R10.64], R21 ;  /* 0x000000150a007986 */ /* 0x0001e2000c101904 */
[----:B------:R-:W-:Y:S05]  /*0610*/  @!P0 BRA `(.L_x_134) ;  /* 0xfffffffc00688947 */ /* 0x000fea000383ffff */
[----:B------:R-:W-:Y:S05]  /*0620*/  EXIT ;  /* 0x000000000000794d */ /* 0x000fea0003800000 */
.L_x_135:
        /* <DEDUP_REMOVED lines=13> */
.L_x_392:


//--------------------- .text._Z7dropoutifPKfS0_Pf --------------------------
	.section	.text._Z7dropoutifPKfS0_Pf,"ax",@progbits
	.align	128
        .global         _Z7dropoutifPKfS0_Pf
        .type           _Z7dropoutifPKfS0_Pf,@function
        .size           _Z7dropoutifPKfS0_Pf,(.L_x_393 - _Z7dropoutifPKfS0_Pf)
        .other          _Z7dropoutifPKfS0_Pf,@"STO_CUDA_ENTRY STV_DEFAULT"
_Z7dropoutifPKfS0_Pf:
.text._Z7dropoutifPKfS0_Pf:
        /* <DEDUP_REMOVED lines=17> */
[----:B------:R-:W2:Y:S01]  /*0110*/  LDCU.64 UR4, c[0x0][0x358] ;  /* 0x00006b00ff0477ac */ /* 0x000ea20008000a00 */
[----:B------:R-:W-:Y:S02]  /*0120*/  VIMNMX R7, PT, PT, R2, UR6, !PT ;  /* 0x0000000602077c48 */ /* 0x000fe4000ffe0100 */
[----:B------:R-:W-:Y:S01]  /*0130*/  SEL R6, RZ, 0x1, P0 ;  /* 0x00000001ff067807 */ /* 0x000fe20000000000 */
[----:B------:R-:W3:Y:S03]  /*0140*/  LDCU UR7, c[0x0][0x384] ;  /* 0x00007080ff0777ac */ /* 0x000ee60008000800 */
        /* <DEDUP_REMOVED lines=27> */
.L_x_138:
        /* <DEDUP_REMOVED lines=8> */
[----:B---3--:R-:W-:-:S05]  /*0380*/  FSET.BF.GT.AND R17, R12, UR7, PT ;  /* 0x000000070c117c0a */ /* 0x008fca000b804000 */
[----:B----4-:R-:W-:-:S05]  /*0390*/  FMUL R17, R14, R17 ;  /* 0x000000110e117220 */ /* 0x010fca0000400000 */
[----:B------:R3:W-:Y:S01]  /*03a0*/  STG.E desc[UR4][R10.64], R17 ;  /* 0x000000110a007986 */ /* 0x0007e2000c101904 */
[----:B------:R-:W-:Y:S05]  /*03b0*/  @P0 BRA `(.L_x_138) ;  /* 0xfffffffc00d00947 */ /* 0x000fea000383ffff */
.L_x_137:
[----:B------:R-:W-:Y:S05]  /*03c0*/  BSYNC.RECONVERGENT B0 ;  /* 0x0000000000007941 */ /* 0x000fea0003800200 */
.L_x_136:
[----:B------:R-:W-:Y:S05]  /*03d0*/  @!P1 EXIT ;  /* 0x000000000000994d */ /* 0x000fea0003800000 */
.L_x_139:
        /* <DEDUP_REMOVED lines=23> */
[----:B--2---:R-:W-:Y:S01]  /*0550*/  FSET.BF.GT.AND R25, R8, UR8, PT ;  /* 0x0000000808197c0a */ /* 0x004fe2000b804000 */
[----:B------:R-:W-:Y:S01]  /*0560*/  IMAD.WIDE R8, R0, 0x4, R6 ;  /* 0x0000000400087825 */ /* 0x000fe200078e0206 */
[----:B---3--:R-:W-:-:S03]  /*0570*/  FSET.BF.GT.AND R15, R2, UR8, PT ;  /* 0x00000008020f7c0a */ /* 0x008fc6000b804000 */
[----:B----4-:R-:W-:Y:S01]  /*0580*/  FMUL R25, R22, R25 ;  /* 0x0000001916197220 */ /* 0x010fe20000400000 */
[----:B-----5:R-:W-:Y:S02]  /*0590*/  FSET.BF.GT.AND R17, R14, UR8, PT ;  /* 0x000000080e117c0a */ /* 0x020fe4000b804000 */
[----:B------:R-:W-:Y:S02]  /*05a0*/  FSET.BF.GT.AND R21, R20, UR8, PT ;  /* 0x0000000814157c0a */ /* 0x000fe4000b804000 */
        /* <DEDUP_REMOVED lines=10> */
.L_x_140:
        /* <DEDUP_REMOVED lines=11> */
.L_x_393:


//--------------------- .text._Z16sequentiallyTileiPKfPPfi --------------------------
	.section	.text._Z16sequentiallyTileiPKfPPfi,"ax",@progbits
	.align	128
        .global         _Z16sequentiallyTileiPKfPPfi
        .type           _Z16sequentiallyTileiPKfPPfi,@function
        .size           _Z16sequentiallyTileiPKfPPfi,(.L_x_394 - _Z16sequentiallyTileiPKfPPfi)
        .other          _Z16sequentiallyTileiPKfPPfi,@"STO_CUDA_ENTRY STV_DEFAULT"
_Z16sequentiallyTileiPKfPPfi:
.text._Z16sequentiallyTileiPKfPPfi:
[----:B------:R-:W-:Y:S01]  /*0000*/  LDC R1, c[0x0][0x37c] ;  /* 0x0000df00ff017b82 */ /* 0x000fe20000000800 */
[----:B------:R-:W0:Y:S01]  /*0010*/  S2R R11, SR_CTAID.X ;  /* 0x00000000000b7919 */ /* 0x000e220000002500 */
[----:B------:R-:W1:Y:S01]  /*0020*/  LDCU UR7, c[0x0][0x380] ;  /* 0x00007000ff0777ac */ /* 0x000e620008000800 */
[----:B------:R-:W0:Y:S01]  /*0030*/  S2R R0, SR_TID.X ;  /* 0x0000000000007919 */ /* 0x000e220000002100 */
[----:B------:R-:W0:Y:S01]  /*0040*/  LDCU UR4, c[0x0][0x360] ;  /* 0x00006c00ff0477ac */ /* 0x000e220008000800 */
[----:B------:R-:W2:Y:S01]  /*0050*/  LDCU UR6, c[0x0][0x398] ;  /* 0x00007300ff0677ac */ /* 0x000ea20008000800 */
[----:B------:R-:W3:Y:S01]  /*0060*/  LDCU UR5, c[0x0][0x370] ;  /* 0x00006e00ff0577ac */ /* 0x000ee20008000800 */
[----:B-1----:R-:W-:Y:S02]  /*0070*/  IMAD.U32 R2, RZ, RZ, UR7 ;  /* 0x00000007ff027e24 */ /* 0x002fe4000f8e00ff */
[----:B0-----:R-:W-:Y:S01]  /*0080*/  IMAD R11, R11, UR4, R0 ;  /* 0x000000040b0b7c24 */ /* 0x001fe2000f8e0200 */
[----:B---3--:R-:W-:Y:S01]  /*0090*/  UIMAD UR4, UR4, UR5, URZ ;  /* 0x00000005040472a4 */ /* 0x008fe2000f8e02ff */
[----:B--2---:R-:W-:-:S05]  /*00a0*/  IMAD R0, R2, UR6, RZ ;  /* 0x0000000602007c24 */ /* 0x004fca000f8e02ff */
[----:B------:R-:W-:-:S13]  /*00b0*/  ISETP.GE.AND P0, PT, R11, R0, PT ;  /* 0x000000000b00720c */ /* 0x000fda0003f06270 */
[----:B------:R-:W-:Y:S05]  /*00c0*/  @P0 EXIT ;  /* 0x000000000000094d */ /* 0x000fea0003800000 */
[----:B------:R-:W0:Y:S01]  /*00d0*/  I2F.U32.RP R8, UR4 ;  /* 0x0000000400087d06 */ /* 0x000e220008209000 */
[----:B------:R-:W-:Y:S01]  /*00e0*/  VIADD R3, R11, UR4 ;  /* 0x000000040b037c36 */ /* 0x000fe20008000000 */
[----:B------:R-:W-:Y:S01]  /*00f0*/  IADD3 R9, PT, PT, RZ, -UR4, RZ ;  /* 0x80000004ff097c10 */ /* 0x000fe2000fffe0ff */
[----:B------:R-:W1:Y:S01]  /*0100*/  LDCU.64 UR6, c[0x0][0x358] ;  /* 0x00006b00ff0677ac */ /* 0x000e620008000a00 */
[----:B------:R-:W-:Y:S01]  /*0110*/  ISETP.NE.U32.AND P2, PT, RZ, UR4, PT ;  /* 0x00000004ff007c0c */ /* 0x000fe2000bf45070 */
        /* <DEDUP_REMOVED lines=14> */
[----:B------:R-:W-:-:S05]  /*0200*/  IMAD R6, R3, UR4, R6 ;  /* 0x0000000403067c24 */ /* 0x000fca000f8e0206 */
[----:B------:R-:W-:-:S13]  /*0210*/  ISETP.GE.U32.AND P0, PT, R6, UR4, PT ;  /* 0x0000000406007c0c */ /* 0x000fda000bf06070 */
[----:B------:R-:W-:Y:S02]  /*0220*/  @P0 VIADD R6, R6, -UR4 ;  /* 0x8000000406060c36 */ /* 0x000fe40008000000 */
[----:B------:R-:W-:-:S03]  /*0230*/  @P0 VIADD R4, R4, 0x1 ;  /* 0x0000000104040836 */ /* 0x000fc60000000000 */
[----:B------:R-:W-:-:S13]  /*0240*/  ISETP.GE.U32.AND P1, PT, R6, UR4, PT ;  /* 0x0000000406007c0c */ /* 0x000fda000bf26070 */
[----:B------:R-:W-:Y:S02]  /*0250*/  @P1 IADD3 R4, PT, PT, R4, 0x1, RZ ;  /* 0x0000000104041810 */ /* 0x000fe40007ffe0ff */
[----:B------:R-:W-:-:S05]  /*0260*/  @!P2 LOP3.LUT R4, RZ, UR4, RZ, 0x33, !PT ;  /* 0x00000004ff04ac12 */ /* 0x000fca000f8e33ff */
        /* <DEDUP_REMOVED lines=21> */
.L_x_143:
[----:B0-----:R-:W-:Y:S01]  /*03c0*/  IABS R13, R11 ;  /* 0x0000000b000d7213 */ /* 0x001fe20000000000 */
[----:B------:R-:W-:-:S04]  /*03d0*/  IMAD.U32 R2, RZ, RZ, UR5 ;  /* 0x00000005ff027e24 */ /* 0x000fc8000f8e00ff */
[----:B------:R-:W-:Y:S01]  /*03e0*/  IMAD.HI.U32 R12, R8, R13, RZ ;  /* 0x0000000d080c7227 */ /* 0x000fe200078e00ff */
[----:B------:R-:W-:-:S03]  /*03f0*/  IABS R15, R2 ;  /* 0x00000002000f7213 */ /* 0x000fc60000000000 */
        /* <DEDUP_REMOVED lines=8> */
[----:B------:R-:W-:-:S05]  /*0480*/  @P2 VIADD R12, R12, 0x1 ;  /* 0x000000010c0c2836 */ /* 0x000fca0000000000 */
[----:B------:R-:W-:-:S04]  /*0490*/  @!P4 IADD3 R12, PT, PT, -R12, RZ, RZ ;  /* 0x000000ff0c0cc210 */ /* 0x000fc80007ffe1ff */
[----:B------:R-:W-:-:S05]  /*04a0*/  SEL R15, R9, R12, !P1 ;  /* 0x0000000c090f7207 */ /* 0x000fca0004800000 */
[----:B------:R-:W-:Y:S02]  /*04b0*/  IMAD.MOV R17, RZ, RZ, -R15 ;  /* 0x000000ffff117224 */ /* 0x000fe400078e0a0f */
[----:B------:R-:W-:-:S04]  /*04c0*/  IMAD.WIDE R14, R15, 0x8, R6 ;  /* 0x000000080f0e7825 */ /* 0x000fc800078e0206 */
[----:B------:R-:W-:Y:S02]  /*04d0*/  IMAD R17, R2, R17, R11 ;  /* 0x0000001102117224 */ /* 0x000fe400078e020b */
[----:B------:R-:W2:Y:S02]  /*04e0*/  LDG.E.64 R14, desc[UR6][R14.64] ;  /* 0x000000060e0e7981 */ /* 0x000ea4000c1e1b00 */
[----:B------:R-:W-:-:S06]  /*04f0*/  IMAD.WIDE R12, R17, 0x4, R4 ;  /* 0x00000004110c7825 */ /* 0x000fcc00078e0204 */
[----:B------:R-:W3:Y:S01]  /*0500*/  LDG.E.CONSTANT R13, desc[UR6][R12.64] ;  /* 0x000000060c0d7981 */ /* 0x000ee2000c1e9900 */
[----:B------:R-:W-:Y:S01]  /*0510*/  VIADD R10, R10, 0x1 ;  /* 0x000000010a0a7836 */ /* 0x000fe20000000000 */
[----:B------:R-:W-:-:S04]  /*0520*/  IADD3 R11, PT, PT, R11, UR4, RZ ;  /* 0x000000040b0b7c10 */ /* 0x000fc8000fffe0ff */
[----:B------:R-:W-:Y:S01]  /*0530*/  ISETP.NE.AND P2, PT, R10, RZ, PT ;  /* 0x000000ff0a00720c */ /* 0x000fe20003f45270 */
[----:B--2---:R-:W-:-:S05]  /*0540*/  IMAD.WIDE R16, R17, 0x4, R14 ;  /* 0x0000000411107825 */ /* 0x004fca00078e020e */
[----:B---3--:R0:W-:Y:S07]  /*0550*/  STG.E desc[UR6][R16.64], R13 ;  /* 0x0000000d10007986 */ /* 0x0081ee000c101906 */
[----:B------:R-:W-:Y:S05]  /*0560*/  @P2 BRA `(.L_x_143) ;  /* 0xfffffffc00942947 */ /* 0x000fea000383ffff */
.L_x_142:
[----:B------:R-:W-:Y:S05]  /*0570*/  BSYNC.RECONVERGENT B0 ;  /* 0x0000000000007941 */ /* 0x000fea0003800200 */
.L_x_141:
        /* <DEDUP_REMOVED lines=8> */
[----:B0-----:R0:W2:Y:S02]  /*0600*/  F2I.FTZ.U32.TRUNC.NTZ R13, R12 ;  /* 0x0000000c000d7305 */ /* 0x0010a4000021f000 */
[----:B0-----:R-:W-:Y:S02]  /*0610*/  HFMA2 R12, -RZ, RZ, 0, 0 ;  /* 0x00000000ff0c7431 */ /* 0x001fe400000001ff */
[----:B--2---:R-:W-:-:S04]  /*0620*/  IMAD.MOV R6, RZ, RZ, -R13 ;  /* 0x000000ffff067224 */ /* 0x004fc800078e0a0d */
[----:B------:R-:W-:-:S04]  /*0630*/  IMAD R15, R6, R7, RZ ;  /* 0x00000007060f7224 */ /* 0x000fc800078e02ff */
[----:B-1-34-:R-:W-:-:S07]  /*0640*/  IMAD.HI.U32 R6, R13, R15, R12 ;  /* 0x0000000f0d067227 */ /* 0x01afce00078e000c */
.L_x_144:
[----:B------:R-:W-:Y:S02]  /*0650*/  IABS R10, R11 ;  /* 0x0000000b000a7213 */ /* 0x000fe40000000000 */
[----:B------:R-:W-:-:S03]  /*0660*/  IABS R9, R8 ;  /* 0x0000000800097213 */ /* 0x000fc60000000000 */
[----:B------:R-:W-:-:S04]  /*0670*/  IMAD.HI.U32 R6, R6, R10, RZ ;  /* 0x0000000a06067227 */ /* 0x000fc800078e00ff */
[----:B0-----:R-:W-:-:S04]  /*0680*/  IMAD.MOV R12, RZ, RZ, -R6 ;  /* 0x000000ffff0c7224 */ /* 0x001fc800078e0a06 */
[----:B------:R-:W-:-:S05]  /*0690*/  IMAD R10, R9, R12, R10 ;  /* 0x0000000c090a7224 */ /* 0x000fca00078e020a */
[----:B------:R-:W-:-:S13]  /*06a0*/  ISETP.GT.U32.AND P1, PT, R7, R10, PT ;  /* 0x0000000a0700720c */ /* 0x000fda0003f24070 */
[----:B------:R-:W-:Y:S01]  /*06b0*/  @!P1 IADD3 R10, PT, PT, R10, -R9, RZ ;  /* 0x800000090a0a9210 */ /* 0x000fe20007ffe0ff */
[----:B------:R-:W-:-:S03]  /*06c0*/  @!P1 VIADD R6, R6, 0x1 ;  /* 0x0000000106069836 */ /* 0x000fc60000000000 */
[----:B------:R-:W-:Y:S02]  /*06d0*/  ISETP.GE.U32.AND P0, PT, R10, R7, PT ;  /* 0x000000070a00720c */ /* 0x000fe40003f06070 */
[-C--:B------:R-:W-:Y:S02]  /*06e0*/  LOP3.LUT R7, R11, R8.reuse, RZ, 0x3c, !PT ;  /* 0x000000080b077212 */ /* 0x080fe400078e3cff */
[----:B------:R-:W-:Y:S02]  /*06f0*/  LOP3.LUT R10, RZ, R8, RZ, 0x33, !PT ;  /* 0x00000008ff0a7212 */ /* 0x000fe400078e33ff */
[----:B------:R-:W-:-:S07]  /*0700*/  ISETP.GE.AND P2, PT, R7, RZ, PT ;  /* 0x000000ff0700720c */ /* 0x000fce0003f46270 */
[----:B------:R-:W-:Y:S02]  /*0710*/  @P0 IADD3 R6, PT, PT, R6, 0x1, RZ ;  /* 0x0000000106060810 */ /* 0x000fe40007ffe0ff */
[----:B------:R-:W-:-:S04]  /*0720*/  ISETP.NE.AND P0, PT, R8, RZ, PT ;  /* 0x000000ff0800720c */ /* 0x000fc80003f05270 */
[----:B------:R-:W-:-:S05]  /*0730*/  @!P2 IMAD.MOV R6, RZ, RZ, -R6 ;  /* 0x000000ffff06a224 */ /* 0x000fca00078e0a06 */
[----:B------:R-:W-:-:S04]  /*0740*/  SEL R13, R10, R6, !P0 ;  /* 0x000000060a0d7207 */ /* 0x000fc80004000000 */
[C---:B------:R-:W-:Y:S01]  /*0750*/  IADD3 R17, PT, PT, -R13.reuse, RZ, RZ ;  /* 0x000000ff0d117210 */ /* 0x040fe20007ffe1ff */
[----:B------:R-:W-:-:S04]  /*0760*/  IMAD.WIDE R12, R13, 0x8, R4 ;  /* 0x000000080d0c7825 */ /* 0x000fc800078e0204 */
[----:B------:R-:W-:Y:S02]  /*0770*/  IMAD R17, R8, R17, R11 ;  /* 0x0000001108117224 */ /* 0x000fe400078e020b */
[----:B------:R-:W2:Y:S02]  /*0780*/  LDG.E.64 R12, desc[UR6][R12.64] ;  /* 0x000000060c0c7981 */ /* 0x000ea4000c1e1b00 */
[----:B------:R-:W-:-:S06]  /*0790*/  IMAD.WIDE R14, R17, 0x4, R2 ;  /* 0x00000004110e7825 */ /* 0x000fcc00078e0202 */
[----:B------:R0:W3:Y:S01]  /*07a0*/  LDG.E.CONSTANT R14, desc[UR6][R14.64] ;  /* 0x000000060e0e7981 */ /* 0x0000e2000c1e9900 */
[----:B------:R-:W1:Y:S01]  /*07b0*/  I2F.RP R18, R9 ;  /* 0x0000000900127306 */ /* 0x000e620000209400 */
[----:B------:R-:W-:-:S05]  /*07c0*/  VIADD R11, R11, UR4 ;  /* 0x000000040b0b7c36 */ /* 0x000fca0008000000 */
[----:B------:R-:W-:Y:S02]  /*07d0*/  IABS R16, R11 ;  /* 0x0000000b00107213 */ /* 0x000fe40000000000 */
[----:B-1----:R-:W1:Y:S02]  /*07e0*/  MUFU.RCP R18, R18 ;  /* 0x0000001200127308 */ /* 0x002e640000001000 */
[----:B-1----:R-:W-:-:S06]  /*07f0*/  VIADD R19, R18, 0xffffffe ;  /* 0x0ffffffe12137836 */ /* 0x002fcc0000000000 */
[----:B------:R-:W1:Y:S02]  /*0800*/  F2I.FTZ.U32.TRUNC.NTZ R7, R19 ;  /* 0x0000001300077305 */ /* 0x000e64000021f000 */
[----:B-1----:R-:W-:-:S05]  /*0810*/  IADD3 R6, PT, PT, RZ, -R7, RZ ;  /* 0x80000007ff067210 */ /* 0x002fca0007ffe0ff */
[----:B------:R-:W-:Y:S01]  /*0820*/  IMAD R21, R6, R9, RZ ;  /* 0x0000000906157224 */ /* 0x000fe200078e02ff */
[----:B------:R-:W-:-:S05]  /*0830*/  MOV R6, RZ ;  /* 0x000000ff00067202 */ /* 0x000fca0000000f00 */
[----:B------:R-:W-:-:S06]  /*0840*/  IMAD.HI.U32 R6, R7, R21, R6 ;  /* 0x0000001507067227 */ /* 0x000fcc00078e0006 */
[----:B0-----:R-:W-:-:S04]  /*0850*/  IMAD.HI.U32 R15, R6, R16, RZ ;  /* 0x00000010060f7227 */ /* 0x001fc800078e00ff */
[----:B------:R-:W-:-:S04]  /*0860*/  IMAD.MOV R7, RZ, RZ, -R15 ;  /* 0x000000ffff077224 */ /* 0x000fc800078e0a0f */
        /* <DEDUP_REMOVED lines=12> */
[----:B--2---:R-:W-:-:S04]  /*0930*/  IMAD.WIDE R16, R17, 0x4, R12 ;  /* 0x0000000411107825 */ /* 0x004fc800078e020c */
[----:B------:R-:W-:-:S04]  /*0940*/  IMAD.WIDE R12, R15, 0x8, R4 ;  /* 0x000000080f0c7825 */ /* 0x000fc800078e0204 */
[----:B------:R-:W-:Y:S01]  /*0950*/  IMAD R15, R8, R18, R11 ;  /* 0x00000012080f7224 */ /* 0x000fe200078e020b */
[----:B---3--:R0:W-:Y:S03]  /*0960*/  STG.E desc[UR6][R16.64], R14 ;  /* 0x0000000e10007986 */ /* 0x0081e6000c101906 */
[----:B------:R-:W-:Y:S01]  /*0970*/  IMAD.WIDE R18, R15, 0x4, R2 ;  /* 0x000000040f127825 */ /* 0x000fe200078e0202 */
[----:B------:R-:W2:Y:S04]  /*0980*/  LDG.E.64 R12, desc[UR6][R12.64] ;  /* 0x000000060c0c7981 */ /* 0x000ea8000c1e1b00 */
[----:B------:R1:W3:Y:S01]  /*0990*/  LDG.E.CONSTANT R21, desc[UR6][R18.64] ;  /* 0x0000000612157981 */ /* 0x0002e2000c1e9900 */
[----:B------:R-:W-:-:S04]  /*09a0*/  IADD3 R11, PT, PT, R11, UR4, RZ ;  /* 0x000000040b0b7c10 */ /* 0x000fc8000fffe0ff */
[----:B------:R-:W-:Y:S02]  /*09b0*/  IABS R22, R11 ;  /* 0x0000000b00167213 */ /* 0x000fe40000000000 */
[----:B0-----:R-:W-:-:S03]  /*09c0*/  LOP3.LUT R14, R11, R8, RZ, 0x3c, !PT ;  /* 0x000000080b0e7212 */ /* 0x001fc600078e3cff */
[----:B------:R-:W-:Y:S01]  /*09d0*/  IMAD.HI.U32 R20, R6, R22, RZ ;  /* 0x0000001606147227 */ /* 0x000fe200078e00ff */
[----:B------:R-:W-:-:S03]  /*09e0*/  ISETP.GE.AND P3, PT, R14, RZ, PT ;  /* 0x000000ff0e00720c */ /* 0x000fc60003f66270 */
[----:B------:R-:W-:-:S04]  /*09f0*/  IMAD.MOV R23, RZ, RZ, -R20 ;  /* 0x000000ffff177224 */ /* 0x000fc800078e0a14 */
[----:B------:R-:W-:-:S05]  /*0a00*/  IMAD R22, R9, R23, R22 ;  /* 0x0000001709167224 */ /* 0x000fca00078e0216 */
[----:B------:R-:W-:-:S13]  /*0a10*/  ISETP.GT.U32.AND P2, PT, R7, R22, PT ;  /* 0x000000160700720c */ /* 0x000fda0003f44070 */
[----:B------:R-:W-:Y:S01]  /*0a20*/  @!P2 IADD3 R22, PT, PT, R22, -R9, RZ ;  /* 0x800000091616a210 */ /* 0x000fe20007ffe0ff */
[----:B------:R-:W-:-:S03]  /*0a30*/  @!P2 VIADD R20, R20, 0x1 ;  /* 0x000000011414a836 */ /* 0x000fc60000000000 */
[----:B------:R-:W-:-:S13]  /*0a40*/  ISETP.GE.U32.AND P1, PT, R22, R7, PT ;  /* 0x000000071600720c */ /* 0x000fda0003f26070 */
[----:B------:R-:W-:-:S05]  /*0a50*/  @P1 IADD3 R20, PT, PT, R20, 0x1, RZ ;  /* 0x0000000114141810 */ /* 0x000fca0007ffe0ff */
[----:B------:R-:W-:-:S05]  /*0a60*/  @!P3 IMAD.MOV R20, RZ, RZ, -R20 ;  /* 0x000000ffff14b224 */ /* 0x000fca00078e0a14 */
[----:B------:R-:W-:-:S04]  /*0a70*/  SEL R17, R10, R20, !P0 ;  /* 0x000000140a117207 */ /* 0x000fc80004000000 */
[C---:B-1----:R-:W-:Y:S01]  /*0a80*/  IADD3 R19, PT, PT, -R17.reuse, RZ, RZ ;  /* 0x000000ff11137210 */ /* 0x042fe20007ffe1ff */
[----:B------:R-:W-:-:S04]  /*0a90*/  IMAD.WIDE R16, R17, 0x8, R4 ;  /* 0x0000000811107825 */ /* 0x000fc800078e0204 */
[----:B------:R-:W-:Y:S02]  /*0aa0*/  IMAD R19, R8, R19, R11 ;  /* 0x0000001308137224 */ /* 0x000fe400078e020b */
[----:B--2---:R-:W-:-:S04]  /*0ab0*/  IMAD.WIDE R14, R15, 0x4, R12 ;  /* 0x000000040f0e7825 */ /* 0x004fc800078e020c */
[----:B------:R-:W-:Y:S01]  /*0ac0*/  IMAD.WIDE R12, R19, 0x4, R2 ;  /* 0x00000004130c7825 */ /* 0x000fe200078e0202 */
[----:B---3--:R0:W-:Y:S04]  /*0ad0*/  STG.E desc[UR6][R14.64], R21 ;  /* 0x000000150e007986 */ /* 0x0081e8000c101906 */
[----:B------:R-:W2:Y:S04]  /*0ae0*/  LDG.E.64 R16, desc[UR6][R16.64] ;  /* 0x0000000610107981 */ /* 0x000ea8000c1e1b00 */
[----:B------:R-:W3:Y:S01]  /*0af0*/  LDG.E.CONSTANT R12, desc[UR6][R12.64] ;  /* 0x000000060c0c7981 */ /* 0x000ee2000c1e9900 */
[----:B------:R-:W-:-:S05]  /*0b00*/  VIADD R11, R11, UR4 ;  /* 0x000000040b0b7c36 */ /* 0x000fca0008000000 */
[----:B------:R-:W-:-:S05]  /*0b10*/  IABS R20, R11 ;  /* 0x0000000b00147213 */ /* 0x000fca0000000000 */
[----:B------:R-:W-:-:S05]  /*0b20*/  IMAD.HI.U32 R18, R6, R20, RZ ;  /* 0x0000001406127227 */ /* 0x000fca00078e00ff */
[----:B------:R-:W-:-:S05]  /*0b30*/  IADD3 R22, PT, PT, -R18, RZ, RZ ;  /* 0x000000ff12167210 */ /* 0x000fca0007ffe1ff */
[----:B------:R-:W-:-:S05]  /*0b40*/  IMAD R20, R9, R22, R20 ;  /* 0x0000001609147224 */ /* 0x000fca00078e0214 */
[----:B------:R-:W-:-:S13]  /*0b50*/  ISETP.GT.U32.AND P2, PT, R7, R20, PT ;  /* 0x000000140700720c */ /* 0x000fda0003f44070 */
[----:B------:R-:W-:Y:S01]  /*0b60*/  @!P2 IMAD.IADD R20, R20, 0x1, -R9 ;  /* 0x000000011414a824 */ /* 0x000fe200078e0a09 */
[----:B------:R-:W-:Y:S02]  /*0b70*/  LOP3.LUT R9, R11, R8, RZ, 0x3c, !PT ;  /* 0x000000080b097212 */ /* 0x000fe400078e3cff */
[----:B------:R-:W-:Y:S02]  /*0b80*/  @!P2 IADD3 R18, PT, PT, R18, 0x1, RZ ;  /* 0x000000011212a810 */ /* 0x000fe40007ffe0ff */
[----:B------:R-:W-:Y:S02]  /*0b90*/  ISETP.GE.U32.AND P1, PT, R20, R7, PT ;  /* 0x000000071400720c */ /* 0x000fe40003f26070 */
[----:B------:R-:W-:-:S11]  /*0ba0*/  ISETP.GE.AND P3, PT, R9, RZ, PT ;  /* 0x000000ff0900720c */ /* 0x000fd60003f66270 */
[----:B------:R-:W-:-:S05]  /*0bb0*/  @P1 VIADD R18, R18, 0x1 ;  /* 0x0000000112121836 */ /* 0x000fca0000000000 */
[----:B------:R-:W-:-:S04]  /*0bc0*/  @!P3 IADD3 R18, PT, PT, -R18, RZ, RZ ;  /* 0x000000ff1212b210 */ /* 0x000fc80007ffe1ff */
[----:B------:R-:W-:-:S05]  /*0bd0*/  SEL R9, R10, R18, !P0 ;  /* 0x000000120a097207 */ /* 0x000fca0004000000 */
[----:B0-----:R-:W-:-:S04]  /*0be0*/  IMAD.MOV R21, RZ, RZ, -R9 ;  /* 0x000000ffff157224 */ /* 0x001fc800078e0a09 */
[----:B------:R-:W-:-:S04]  /*0bf0*/  IMAD R21, R8, R21, R11 ;  /* 0x0000001508157224 */ /* 0x000fc800078e020b */
[----:B------:R-:W-:-:S06]  /*0c00*/  IMAD.WIDE R14, R21, 0x4, R2 ;  /* 0x00000004150e7825 */ /* 0x000fcc00078e0202 */
[----:B------:R-:W4:Y:S01]  /*0c10*/  LDG.E.CONSTANT R15, desc[UR6][R14.64] ;  /* 0x000000060e0f7981 */ /* 0x000f22000c1e9900 */
[----:B--2---:R-:W-:-:S04]  /*0c20*/  IMAD.WIDE R16, R19, 0x4, R16 ;  /* 0x0000000413107825 */ /* 0x004fc800078e0210 */
[----:B------:R-:W-:Y:S01]  /*0c30*/  IMAD.WIDE R18, R9, 0x8, R4 ;  /* 0x0000000809127825 */ /* 0x000fe200078e0204 */
[----:B---3--:R0:W-:Y:S05]  /*0c40*/  STG.E desc[UR6][R16.64], R12 ;  /* 0x0000000c10007986 */ /* 0x0081ea000c101906 */
[----:B------:R-:W2:Y:S01]  /*0c50*/  LDG.E.64 R18, desc[UR6][R18.64] ;  /* 0x0000000612127981 */ /* 0x000ea2000c1e1b00 */
[----:B------:R-:W-:-:S04]  /*0c60*/  IADD3 R11, PT, PT, R11, UR4, RZ ;  /* 0x000000040b0b7c10 */ /* 0x000fc8000fffe0ff */
[----:B------:R-:W-:Y:S01]  /*0c70*/  ISETP.GE.AND P0, PT, R11, R0, PT ;  /* 0x000000000b00720c */ /* 0x000fe20003f06270 */
[----:B--2---:R-:W-:-:S05]  /*0c80*/  IMAD.WIDE R20, R21, 0x4, R18 ;  /* 0x0000000415147825 */ /* 0x004fca00078e0212 */
[----:B----4-:R0:W-:Y:S07]  /*0c90*/  STG.E desc[UR6][R20.64], R15 ;  /* 0x0000000f14007986 */ /* 0x0101ee000c101906 */
[----:B------:R-:W-:Y:S05]  /*0ca0*/  @!P0 BRA `(.L_x_144) ;  /* 0xfffffff800688947 */ /* 0x000fea000383ffff */
[----:B------:R-:W-:Y:S05]  /*0cb0*/  EXIT ;  /* 0x000000000000794d */ /* 0x000fea0003800000 */
.L_x_145:
        /* <DEDUP_REMOVED lines=12> */
.L_x_394:


//--------------------- .text._Z27assignSequentialWeightedSumiiPPKfS0_iPf --------------------------
	.section	.text._Z27assignSequentialWeightedSumiiPPKfS0_iPf,"ax",@progbits
	.align	128
        .global         _Z27assignSequentialWeightedSumiiPPKfS0_iPf
        .type           _Z27assignSequentialWeightedSumiiPPKfS0_iPf,@function
        .size           _Z27assignSequentialWeightedSumiiPPKfS0_iPf,(.L_x_395 - _Z27assignSequentialWeightedSumiiPPKfS0_iPf)
        .other          _Z27assignSequentialWeightedSumiiPPKfS0_iPf,@"STO_CUDA_ENTRY STV_DEFAULT"
_Z27assignSequentialWeightedSumiiPPKfS0_iPf:
.text._Z27assignSequentialWeightedSumiiPPKfS0_iPf:
[----:B------:R-:W-:Y:S01]  /*0000*/  LDC R1, c[0x0][0x37c] ;  /* 0x0000df00ff017b82 */ /* 0x000fe20000000800 */
[----:B------:R-:W0:Y:S01]  /*0010*/  S2R R22, SR_CTAID.X ;  /* 0x0000000000167919 */ /* 0x000e220000002500 */
[----:B------:R-:W1:Y:S01]  /*0020*/  LDCU.64 UR8, c[0x0][0x380] ;  /* 0x00007000ff0877ac */ /* 0x000e620008000a00 */
[----:B------:R-:W0:Y:S01]  /*0030*/  S2R R5, SR_TID.X ;  /* 0x0000000000057919 */ /* 0x000e220000002100 */
[----:B------:R-:W0:Y:S01]  /*0040*/  LDCU UR4, c[0x0][0x360] ;  /* 0x00006c00ff0477ac */ /* 0x000e220008000800 */
[----:B------:R-:W2:Y:S01]  /*0050*/  LDCU UR6, c[0x0][0x398] ;  /* 0x00007300ff0677ac */ /* 0x000ea20008000800 */
[----:B------:R-:W3:Y:S01]  /*0060*/  LDCU UR5, c[0x0][0x370] ;  /* 0x00006e00ff0577ac */ /* 0x000ee20008000800 */
[----:B-1----:R-:W-:-:S04]  /*0070*/  IMAD.U32 R2, RZ, RZ, UR8 ;  /* 0x00000008ff027e24 */ /* 0x002fc8000f8e00ff */
[----:B------:R-:W-:-:S04]  /*0080*/  IMAD R3, R2, UR9, RZ ;  /* 0x0000000902037c24 */ /* 0x000fc8000f8e02ff */
[----:B--2---:R-:W-:Y:S02]  /*0090*/  IMAD R4, R3, UR6, RZ ;  /* 0x0000000603047c24 */ /* 0x004fe4000f8e02ff */
[----:B0-----:R-:W-:Y:S01]  /*00a0*/  IMAD R22, R22, UR4, R5 ;  /* 0x0000000416167c24 */ /* 0x001fe2000f8e0205 */
[----:B---3--:R-:W-:-:S04]  /*00b0*/  UIMAD UR4, UR4, UR5, URZ ;  /* 0x00000005040472a4 */ /* 0x008fc8000f8e02ff */
        /* <DEDUP_REMOVED lines=41> */
[----:B-1----:R-:W-:Y:S01]  /*0350*/  VIADD R16, R12, 0xffffffe ;  /* 0x0ffffffe0c107836 */ /* 0x002fe20000000000 */
[----:B------:R-:W-:-:S02]  /*0360*/  LOP3.LUT R12, R5, 0x3, RZ, 0xc0, !PT ;  /* 0x00000003050c7812 */ /* 0x000fc400078ec0ff */
[----:B------:R-:W-:-:S03]  /*0370*/  LOP3.LUT R5, RZ, R2, RZ, 0x33, !PT ;  /* 0x00000002ff057212 */ /* 0x000fc600078e33ff */
[----:B------:R1:W4:Y:S02]  /*0380*/  F2I.FTZ.U32.TRUNC.NTZ R17, R16 ;  /* 0x0000001000117305 */ /* 0x000324000021f000 */
[----:B-1----:R-:W-:Y:S01]  /*0390*/  IMAD.MOV.U32 R16, RZ, RZ, RZ ;  /* 0x000000ffff107224 */ /* 0x002fe200078e00ff */
[----:B----4-:R-:W-:-:S05]  /*03a0*/  IADD3 R13, PT, PT, RZ, -R17, RZ ;  /* 0x80000011ff0d7210 */ /* 0x010fca0007ffe0ff */
[----:B------:R-:W-:-:S04]  /*03b0*/  IMAD R13, R13, R0, RZ ;  /* 0x000000000d0d7224 */ /* 0x000fc800078e02ff */
[----:B------:R-:W-:Y:S01]  /*03c0*/  IMAD.HI.U32 R16, R17, R13, R16 ;  /* 0x0000000d11107227 */ /* 0x000fe200078e0010 */
[----:B0-23--:R-:W-:-:S07]  /*03d0*/  IADD3 R17, PT, PT, -R12, RZ, RZ ;  /* 0x000000ff0c117210 */ /* 0x00dfce0007ffe1ff */
.L_x_148:
[----:B------:R-:W-:Y:S02]  /*03e0*/  IABS R2, R3 ;  /* 0x0000000300027213 */ /* 0x000fe40000000000 */
[----:B0-----:R-:W-:-:S03]  /*03f0*/  IABS R19, R22 ;  /* 0x0000001600137213 */ /* 0x001fc60000000000 */
[----:B------:R-:W-:Y:S02]  /*0400*/  IMAD.MOV R2, RZ, RZ, -R2 ;  /* 0x000000ffff027224 */ /* 0x000fe400078e0a02 */
[----:B------:R-:W-:-:S04]  /*0410*/  IMAD.HI.U32 R21, R16, R19, RZ ;  /* 0x0000001310157227 */ /* 0x000fc800078e00ff */
[----:B------:R-:W-:Y:S01]  /*0420*/  IMAD R13, R21, R2, R19 ;  /* 0x00000002150d7224 */ /* 0x000fe200078e0213 */
[----:B------:R-:W-:-:S04]  /*0430*/  IABS R2, R3 ;  /* 0x0000000300027213 */ /* 0x000fc80000000000 */
[----:B------:R-:W-:-:S13]  /*0440*/  ISETP.GT.U32.AND P3, PT, R0, R13, PT ;  /* 0x0000000d0000720c */ /* 0x000fda0003f64070 */
[----:B------:R-:W-:Y:S01]  /*0450*/  @!P3 IADD3 R13, PT, PT, R13, -R2, RZ ;  /* 0x800000020d0db210 */ /* 0x000fe20007ffe0ff */
[----:B------:R-:W-:Y:S01]  /*0460*/  @!P3 VIADD R21, R21, 0x1 ;  /* 0x000000011515b836 */ /* 0x000fe20000000000 */
[----:B------:R-:W-:Y:S02]  /*0470*/  LOP3.LUT R2, R22, R3, RZ, 0x3c, !PT ;  /* 0x0000000316027212 */ /* 0x000fe400078e3cff */
[----:B------:R-:W-:Y:S02]  /*0480*/  ISETP.GE.U32.AND P2, PT, R13, R0, PT ;  /* 0x000000000d00720c */ /* 0x000fe40003f46070 */
[----:B------:R-:W-:Y:S02]  /*0490*/  ISETP.GE.AND P4, PT, R2, RZ, PT ;  /* 0x000000ff0200720c */ /* 0x000fe40003f86270 */
[----:B------:R-:W-:-:S09]  /*04a0*/  ISETP.NE.AND P3, PT, R3, RZ, PT ;  /* 0x000000ff0300720c */ /* 0x000fd20003f65270 */
[----:B------:R-:W-:-:S05]  /*04b0*/  @P2 IADD3 R21, PT, PT, R21, 0x1, RZ ;  /* 0x0000000115152810 */ /* 0x000fca0007ffe0ff */
[----:B------:R-:W-:Y:S01]  /*04c0*/  @!P4 IMAD.MOV R21, RZ, RZ, -R21 ;  /* 0x000000ffff15c224 */ /* 0x000fe200078e0a15 */
[----:B------:R-:W-:-:S05]  /*04d0*/  @!P3 LOP3.LUT R21, RZ, R3, RZ, 0x33, !PT ;  /* 0x00000003ff15b212 */ /* 0x000fca00078e33ff */
[----:B------:R-:W-:-:S06]  /*04e0*/  IMAD.WIDE R12, R21, 0x8, R8 ;  /* 0x00000008150c7825 */ /* 0x000fcc00078e0208 */
[----:B------:R-:W2:Y:S01]  /*04f0*/  LDG.E.64.CONSTANT R12, desc[UR6][R12.64] ;  /* 0x000000060c0c7981 */ /* 0x000ea2000c1e9b00 */
[----:B------:R-:W-:Y:S02]  /*0500*/  MOV R2, UR5 ;  /* 0x0000000500027c02 */ /* 0x000fe40008000f00 */
[----:B------:R-:W-:Y:S02]  /*0510*/  ISETP.GE.AND P3, PT, R22, RZ, PT ;  /* 0x000000ff1600720c */ /* 0x000fe40003f66270 */
[----:B------:R-:W-:-:S04]  /*0520*/  IABS R18, R2 ;  /* 0x0000000200127213 */ /* 0x000fc80000000000 */
[----:B------:R-:W0:Y:S08]  /*0530*/  I2F.RP R20, R18 ;  /* 0x0000001200147306 */ /* 0x000e300000209400 */
[----:B0-----:R-:W0:Y:S02]  /*0540*/  MUFU.RCP R20, R20 ;  /* 0x0000001400147308 */ /* 0x001e240000001000 */
[----:B0-----:R-:W-:-:S06]  /*0550*/  VIADD R14, R20, 0xffffffe ;  /* 0x0ffffffe140e7836 */ /* 0x001fcc0000000000 */
[----:B------:R0:W1:Y:S02]  /*0560*/  F2I.FTZ.U32.TRUNC.NTZ R15, R14 ;  /* 0x0000000e000f7305 */ /* 0x000064000021f000 */
[----:B0-----:R-:W-:Y:S01]  /*0570*/  IMAD.MOV.U32 R14, RZ, RZ, RZ ;  /* 0x000000ffff0e7224 */ /* 0x001fe200078e00ff */
[----:B-1----:R-:W-:-:S05]  /*0580*/  IADD3 R23, PT, PT, RZ, -R15, RZ ;  /* 0x8000000fff177210 */ /* 0x002fca0007ffe0ff */
[----:B------:R-:W-:-:S04]  /*0590*/  IMAD R23, R23, R18, RZ ;  /* 0x0000001217177224 */ /* 0x000fc800078e02ff */
[----:B------:R-:W-:Y:S01]  /*05a0*/  IMAD.HI.U32 R24, R15, R23, R14 ;  /* 0x000000170f187227 */ /* 0x000fe200078e000e */
[----:B------:R-:W-:-:S05]  /*05b0*/  IADD3 R15, PT, PT, -R21, RZ, RZ ;  /* 0x000000ff150f7210 */ /* 0x000fca0007ffe1ff */
[----:B------:R-:W-:-:S05]  /*05c0*/  IMAD.HI.U32 R24, R24, R19, RZ ;  /* 0x0000001318187227 */ /* 0x000fca00078e00ff */
        /* <DEDUP_REMOVED lines=8> */
[----:B------:R-:W-:-:S04]  /*0650*/  IMAD R19, R3, R15, R22 ;  /* 0x0000000f03137224 */ /* 0x000fc800078e0216 */
[----:B------:R-:W-:-:S04]  /*0660*/  IMAD R15, R21, R2, R14 ;  /* 0x00000002150f7224 */ /* 0x000fc800078e020e */
[----:B------:R-:W-:-:S06]  /*0670*/  IMAD.WIDE R14, R15, 0x4, R6 ;  /* 0x000000040f0e7825 */ /* 0x000fcc00078e0206 */
[----:B------:R-:W3:Y:S01]  /*0680*/  LDG.E.CONSTANT R14, desc[UR6][R14.64] ;  /* 0x000000060e0e7981 */ /* 0x000ee2000c1e9900 */
[----:B--2---:R-:W-:-:S06]  /*0690*/  IMAD.WIDE R12, R19, 0x4, R12 ;  /* 0x00000004130c7825 */ /* 0x004fcc00078e020c */
[----:B------:R-:W3:Y:S01]  /*06a0*/  LD.E R13, desc[UR6][R12.64] ;  /* 0x000000060c0d7980 */ /* 0x000ee2000c101900 */
[----:B------:R-:W-:-:S05]  /*06b0*/  VIADD R17, R17, 0x1 ;  /* 0x0000000111117836 */ /* 0x000fca0000000000 */
[----:B------:R-:W-:Y:S01]  /*06c0*/  ISETP.NE.AND P2, PT, R17, RZ, PT ;  /* 0x000000ff1100720c */ /* 0x000fe20003f45270 */
[----:B------:R-:W-:Y:S01]  /*06d0*/  IMAD.WIDE R18, R19, 0x4, R10 ;  /* 0x0000000413127825 */ /* 0x000fe200078e020a */
[----:B------:R-:W-:-:S03]  /*06e0*/  IADD3 R22, PT, PT, R22, UR4, RZ ;  /* 0x0000000416167c10 */ /* 0x000fc6000fffe0ff */
[----:B---3--:R-:W-:-:S05]  /*06f0*/  FMUL R21, R13, R14 ;  /* 0x0000000e0d157220 */ /* 0x008fca0000400000 */
[----:B------:R0:W-:Y:S03]  /*0700*/  REDG.E.ADD.F32.FTZ.RN.STRONG.GPU desc[UR6][R18.64], R21 ;  /* 0x00000015120079a6 */ /* 0x0001e6000c12f306 */
[----:B------:R-:W-:Y:S05]  /*0710*/  @P2 BRA `(.L_x_148) ;  /* 0xfffffffc00302947 */ /* 0x000fea000383ffff */
.L_x_147:
[----:B------:R-:W-:Y:S05]  /*0720*/  BSYNC.RECONVERGENT B0 ;  /* 0x0000000000007941 */ /* 0x000fea0003800200 */
.L_x_146:
        /* <DEDUP_REMOVED lines=14> */
.L_x_149:
[----:B------:R-:W-:Y:S02]  /*0810*/  IABS R25, R22 ;  /* 0x0000001600197213 */ /* 0x000fe40000000000 */
[-C--:B------:R-:W-:Y:S02]  /*0820*/  IABS R6, R3.reuse ;  /* 0x0000000300067213 */ /* 0x080fe40000000000 */
[----:B-1----:R-:W-:Y:S01]  /*0830*/  LOP3.LUT R8, RZ, R3, RZ, 0x33, !PT ;  /* 0x00000003ff087212 */ /* 0x002fe200078e33ff */
[----:B------:R-:W-:Y:S01]  /*0840*/  IMAD.HI.U32 R2, R2, R25, RZ ;  /* 0x0000001902027227 */ /* 0x000fe200078e00ff */
[----:B------:R-:W-:-:S05]  /*0850*/  IADD3 R7, PT, PT, RZ, -R6, RZ ;  /* 0x80000006ff077210 */ /* 0x000fca0007ffe0ff */
        /* <DEDUP_REMOVED lines=8> */
[----:B------:R-:W-:-:S06]  /*08e0*/  @P0 VIADD R2, R2, 0x1 ;  /* 0x0000000102020836 */ /* 0x000fcc0000000000 */
[----:B------:R-:W-:-:S04]  /*08f0*/  @!P2 IADD3 R2, PT, PT, -R2, RZ, RZ ;  /* 0x000000ff0202a210 */ /* 0x000fc80007ffe1ff */
[----:B------:R-:W-:-:S05]  /*0900*/  SEL R23, R8, R2, !P1 ;  /* 0x0000000208177207 */ /* 0x000fca0004800000 */
[----:B----4-:R-:W-:-:S06]  /*0910*/  IMAD.WIDE R16, R23, 0x8, R12 ;  /* 0x0000000817107825 */ /* 0x010fcc00078e020c */
[----:B------:R-:W2:Y:S01]  /*0920*/  LDG.E.64.CONSTANT R16, desc[UR6][R16.64] ;  /* 0x0000000610107981 */ /* 0x000ea2000c1e9b00 */
[----:B------:R-:W-:Y:S01]  /*0930*/  IABS R9, R5 ;  /* 0x0000000500097213 */ /* 0x000fe20000000000 */
[----:B------:R-:W1:Y:S01]  /*0940*/  I2F.RP R2, R6 ;  /* 0x0000000600027306 */ /* 0x000e620000209400 */
[C---:B------:R-:W-:Y:S02]  /*0950*/  IADD3 R24, PT, PT, R22.reuse, UR4, RZ ;  /* 0x0000000416187c10 */ /* 0x040fe4000fffe0ff */
[----:B------:R-:W-:-:S05]  /*0960*/  ISETP.GE.AND P4, PT, R22, RZ, PT ;  /* 0x000000ff1600720c */ /* 0x000fca0003f86270 */
[----:B------:R-:W3:Y:S08]  /*0970*/  I2F.RP R0, R9 ;  /* 0x0000000900007306 */ /* 0x000ef00000209400 */
[----:B-1----:R-:W0:Y:S08]  /*0980*/  MUFU.RCP R2, R2 ;  /* 0x0000000200027308 */ /* 0x002e300000001000 */
[----:B---3--:R-:W1:Y:S01]  /*0990*/  MUFU.RCP R0, R0 ;  /* 0x0000000000007308 */ /* 0x008e620000001000 */
[----:B0-----:R-:W-:-:S07]  /*09a0*/  IADD3 R18, PT, PT, R2, 0xffffffe, RZ ;  /* 0x0ffffffe02127810 */ /* 0x001fce0007ffe0ff */
[----:B------:R0:W3:Y:S01]  /*09b0*/  F2I.FTZ.U32.TRUNC.NTZ R19, R18 ;  /* 0x0000001200137305 */ /* 0x0000e2000021f000 */
[----:B-1----:R-:W-:Y:S02]  /*09c0*/  VIADD R21, R0, 0xffffffe ;  /* 0x0ffffffe00157836 */ /* 0x002fe40000000000 */
[----:B0-----:R-:W-:-:S05]  /*09d0*/  IMAD.MOV.U32 R18, RZ, RZ, RZ ;  /* 0x000000ffff127224 */ /* 0x001fca00078e00ff */
[----:B------:R-:W0:Y:S01]  /*09e0*/  F2I.FTZ.U32.TRUNC.NTZ R21, R21 ;  /* 0x0000001500157305 */ /* 0x000e22000021f000 */
[----:B---3--:R-:W-:Y:S01]  /*09f0*/  IADD3 R29, PT, PT, RZ, -R19, RZ ;  /* 0x80000013ff1d7210 */ /* 0x008fe20007ffe0ff */
[----:B0-----:R-:W-:-:S04]  /*0a00*/  IMAD.MOV R20, RZ, RZ, -R21 ;  /* 0x000000ffff147224 */ /* 0x001fc800078e0a15 */
[----:B------:R-:W-:Y:S02]  /*0a10*/  IMAD R27, R20, R9, RZ ;  /* 0x00000009141b7224 */ /* 0x000fe400078e02ff */
[----:B------:R-:W-:-:S04]  /*0a20*/  IMAD.MOV.U32 R20, RZ, RZ, RZ ;  /* 0x000000ffff147224 */ /* 0x000fc800078e00ff */
[----:B------:R-:W-:Y:S01]  /*0a30*/  IMAD.HI.U32 R20, R21, R27, R20 ;  /* 0x0000001b15147227 */ /* 0x000fe200078e0014 */
[----:B------:R-:W-:-:S03]  /*0a40*/  IABS R21, R24 ;  /* 0x0000001800157213 */ /* 0x000fc60000000000 */
[----:B------:R-:W-:Y:S02]  /*0a50*/  IMAD R27, R29, R6, RZ ;  /* 0x000000061d1b7224 */ /* 0x000fe400078e02ff */
[----:B------:R-:W-:-:S04]  /*0a60*/  IMAD.HI.U32 R0, R20, R25, RZ ;  /* 0x0000001914007227 */ /* 0x000fc800078e00ff */
[----:B------:R-:W-:Y:S01]  /*0a70*/  IMAD.HI.U32 R2, R19, R27, R18 ;  /* 0x0000001b13027227 */ /* 0x000fe200078e0012 */
[----:B------:R-:W-:-:S05]  /*0a80*/  IADD3 R0, PT, PT, -R0, RZ, RZ ;  /* 0x000000ff00007210 */ /* 0x000fca0007ffe1ff */
[----:B------:R-:W-:Y:S02]  /*0a90*/  IMAD R26, R9, R0, R25 ;  /* 0x00000000091a7224 */ /* 0x000fe400078e0219 */
[----:B------:R-:W-:-:S03]  /*0aa0*/  IMAD.HI.U32 R18, R2, R21, RZ ;  /* 0x0000001502127227 */ /* 0x000fc600078e00ff */
[----:B------:R-:W-:Y:S01]  /*0ab0*/  ISETP.GT.U32.AND P0, PT, R9, R26, PT ;  /* 0x0000001a0900720c */ /* 0x000fe20003f04070 */
[----:B------:R-:W-:Y:S02]  /*0ac0*/  IMAD R19, R18, R7, R21 ;  /* 0x0000000712137224 */ /* 0x000fe400078e0215 */
[----:B------:R-:W-:Y:S02]  /*0ad0*/  IMAD.MOV.U32 R0, RZ, RZ, R6 ;  /* 0x000000ffff007224 */ /* 0x000fe400078e0006 */
[----:B------:R-:W-:-:S03]  /*0ae0*/  IMAD.MOV R25, RZ, RZ, -R23 ;  /* 0x000000ffff197224 */ /* 0x000fc600078e0a17 */
[----:B------:R-:W-:Y:S01]  /*0af0*/  ISETP.GT.U32.AND P2, PT, R0, R19, PT ;  /* 0x000000130000720c */ /* 0x000fe20003f44070 */
[----:B------:R-:W-:-:S04]  /*0b00*/  IMAD R25, R3, R25, R22 ;  /* 0x0000001903197224 */ /* 0x000fc800078e0216 */
[----:B------:R-:W-:-:S04]  /*0b10*/  @!P0 IADD3 R26, PT, PT, R26, -R9, RZ ;  /* 0x800000091a1a8210 */ /* 0x000fc80007ffe0ff */
[----:B------:R-:W-:-:S04]  /*0b20*/  ISETP.GT.U32.AND P0, PT, R9, R26, PT ;  /* 0x0000001a0900720c */ /* 0x000fc80003f04070 */
[----:B------:R-:W-:Y:S01]  /*0b30*/  @!P2 IMAD.IADD R19, R19, 0x1, -R6 ;  /* 0x000000011313a824 */ /* 0x000fe200078e0a06 */
[----:B------:R-:W-:-:S04]  /*0b40*/  @!P2 IADD3 R18, PT, PT, R18, 0x1, RZ ;  /* 0x000000011212a810 */ /* 0x000fc80007ffe0ff */
[----:B------:R-:W-:Y:S02]  /*0b50*/  ISETP.GE.U32.AND P3, PT, R19, R0, PT ;  /* 0x000000001300720c */ /* 0x000fe40003f66070 */
[----:B------:R-:W-:Y:S02]  /*0b60*/  LOP3.LUT R19, R24, R3, RZ, 0x3c, !PT ;  /* 0x0000000318137212 */ /* 0x000fe400078e3cff */
[----:B------:R-:W-:Y:S02]  /*0b70*/  @!P0 IADD3 R26, PT, PT, R26, -R9, RZ ;  /* 0x800000091a1a8210 */ /* 0x000fe40007ffe0ff */
[----:B------:R-:W-:Y:S02]  /*0b80*/  ISETP.GE.AND P5, PT, R19, RZ, PT ;  /* 0x000000ff1300720c */ /* 0x000fe40003fa6270 */
[----:B------:R-:W-:Y:S02]  /*0b90*/  MOV R19, R26 ;  /* 0x0000001a00137202 */ /* 0x000fe40000000f00 */
[----:B------:R-:W-:-:S02]  /*0ba0*/  ISETP.NE.AND P0, PT, R5, RZ, PT ;  /* 0x000000ff0500720c */ /* 0x000fc40003f05270 */
[----:B------:R-:W-:Y:S01]  /*0bb0*/  LOP3.LUT R26, RZ, R5, RZ, 0x33, !PT ;  /* 0x00000005ff1a7212 */ /* 0x000fe200078e33ff */
[----:B------:R-:W-:Y:S02]  /*0bc0*/  @!P4 IMAD.MOV R19, RZ, RZ, -R19 ;  /* 0x000000ffff13c224 */ /* 0x000fe400078e0a13 */
[----:B------:R-:W-:-:S03]  /*0bd0*/  @P3 VIADD R18, R18, 0x1 ;  /* 0x0000000112123836 */ /* 0x000fc60000000000 */
[----:B------:R-:W-:-:S05]  /*0be0*/  SEL R22, R26, R19, !P0 ;  /* 0x000000131a167207 */ /* 0x000fca0004000000 */
[----:B------:R-:W-:Y:S01]  /*0bf0*/  IMAD R19, R23, R5, R22 ;  /* 0x0000000517137224 */ /* 0x000fe200078e0216 */
[----:B------:R-:W-:-:S03]  /*0c00*/  MOV R23, R18 ;  /* 0x0000001200177202 */ /* 0x000fc60000000f00 */
[----:B------:R-:W-:-:S04]  /*0c10*/  IMAD.WIDE R18, R19, 0x4, R14 ;  /* 0x0000000413127825 */ /* 0x000fc800078e020e */
[----:B------:R-:W-:Y:S02]  /*0c20*/  @!P5 IMAD.MOV R23, RZ, RZ, -R23 ;  /* 0x000000ffff17d224 */ /* 0x000fe400078e0a17 */
[----:B------:R-:W3:Y:S03]  /*0c30*/  LDG.E.CONSTANT R19, desc[UR6][R18.64] ;  /* 0x0000000612137981 */ /* 0x000ee6000c1e9900 */
[----:B------:R-:W-:-:S05]  /*0c40*/  SEL R27, R8, R23, !P1 ;  /* 0x00000017081b7207 */ /* 0x000fca0004800000 */
[----:B------:R-:W-:-:S06]  /*0c50*/  IMAD.WIDE R22, R27, 0x8, R12 ;  /* 0x000000081b167825 */ /* 0x000fcc00078e020c */
[----:B------:R-:W4:Y:S01]  /*0c60*/  LDG.E.64.CONSTANT R22, desc[UR6][R22.64] ;  /* 0x0000000616167981 */ /* 0x000f22000c1e9b00 */
[----:B--2---:R-:W-:-:S06]  /*0c70*/  IMAD.WIDE R16, R25, 0x4, R16 ;  /* 0x0000000419107825 */ /* 0x004fcc00078e0210 */
[----:B------:R-:W3:Y:S01]  /*0c80*/  LD.E R16, desc[UR6][R16.64] ;  /* 0x0000000610107980 */ /* 0x000ee2000c101900 */
[----:B------:R-:W-:-:S05]  /*0c90*/  IMAD.HI.U32 R28, R20, R21, RZ ;  /* 0x00000015141c7227 */ /* 0x000fca00078e00ff */
[----:B------:R-:W-:-:S05]  /*0ca0*/  IADD3 R28, PT, PT, -R28, RZ, RZ ;  /* 0x000000ff1c1c7210 */ /* 0x000fca0007ffe1ff */
[----:B------:R-:W-:-:S05]  /*0cb0*/  IMAD R28, R9, R28, R21 ;  /* 0x0000001c091c7224 */ /* 0x000fca00078e0215 */
[----:B------:R-:W-:Y:S02]  /*0cc0*/  ISETP.GT.U32.AND P2, PT, R9, R28, PT ;  /* 0x0000001c0900720c */ /* 0x000fe40003f44070 */
[----:B------:R-:W-:-:S11]  /*0cd0*/  ISETP.GE.AND P3, PT, R24, RZ, PT ;  /* 0x000000ff1800720c */ /* 0x000fd60003f66270 */
[----:B------:R-:W-:-:S05]  /*0ce0*/  @!P2 IMAD.IADD R28, R28, 0x1, -R9 ;  /* 0x000000011c1ca824 */ /* 0x000fca00078e0a09 */
[----:B------:R-:W-:Y:S02]  /*0cf0*/  ISETP.GT.U32.AND P2, PT, R9, R28, PT ;  /* 0x0000001c0900720c */ /* 0x000fe40003f44070 */
[----:B------:R-:W-:-:S11]  /*0d00*/  IADD3 R21, PT, PT, -R27, RZ, RZ ;  /* 0x000000ff1b157210 */ /* 0x000fd60007ffe1ff */
[----:B------:R-:W-:-:S05]  /*0d10*/  @!P2 IADD3 R28, PT, PT, R28, -R9, RZ ;  /* 0x800000091c1ca210 */ /* 0x000fca0007ffe0ff */
[----:B------:R-:W-:-:S05]  /*0d20*/  @!P3 IMAD.MOV R28, RZ, RZ, -R28 ;  /* 0x000000ffff1cb224 */ /* 0x000fca00078e0a1c */
[----:B------:R-:W-:Y:S01]  /*0d30*/  SEL R28, R26, R28, !P0 ;  /* 0x0000001c1a1c7207 */ /* 0x000fe20004000000 */
[----:B------:R-:W-:Y:S02]  /*0d40*/  IMAD R21, R3, R21, R24 ;  /* 0x0000001503157224 */ /* 0x000fe400078e0218 */
[----:B------:R-:W-:Y:S02]  /*0d50*/  VIADD R24, R24, UR4 ;  /* 0x0000000418187c36 */ /* 0x000fe40008000000 */
[----:B----4-:R-:W-:-:S04]  /*0d60*/  IMAD.WIDE R22, R21, 0x4, R22 ;  /* 0x0000000415167825 */ /* 0x010fc800078e0216 */
[----:B---3--:R-:W-:Y:S01]  /*0d70*/  FMUL R29, R16, R19 ;  /* 0x00000013101d7220 */ /* 0x008fe20000400000 */
[----:B------:R-:W-:Y:S02]  /*0d80*/  IMAD R19, R27, R5, R28 ;  /* 0x000000051b137224 */ /* 0x000fe400078e021c */
[----:B------:R-:W-:-:S04]  /*0d90*/  IMAD.WIDE R16, R25, 0x4, R10 ;  /* 0x0000000419107825 */ /* 0x000fc800078e020a */
[----:B------:R-:W-:Y:S01]  /*0da0*/  IMAD.WIDE R18, R19, 0x4, R14 ;  /* 0x0000000413127825 */ /* 0x000fe200078e020e */
[----:B------:R0:W-:Y:S01]  /*0db0*/  REDG.E.ADD.F32.FTZ.RN.STRONG.GPU desc[UR6][R16.64], R29 ;  /* 0x0000001d100079a6 */ /* 0x0001e2000c12f306 */
[----:B------:R-:W-:-:S03]  /*0dc0*/  IABS R25, R24 ;  /* 0x0000001800197213 */ /* 0x000fc60000000000 */
[----:B------:R-:W2:Y:S04]  /*0dd0*/  LDG.E.CONSTANT R27, desc[UR6][R18.64] ;  /* 0x00000006121b7981 */ /* 0x000ea8000c1e9900 */
[----:B------:R1:W2:Y:S01]  /*0de0*/  LD.E R22, desc[UR6][R22.64] ;  /* 0x0000000616167980 */ /* 0x0002a2000c101900 */
[----:B------:R-:W-:-:S04]  /*0df0*/  IMAD.HI.U32 R28, R2, R25, RZ ;  /* 0x00000019021c7227 */ /* 0x000fc800078e00ff */
[----:B0-----:R-:W-:-:S05]  /*0e00*/  IMAD R17, R28, R7, R25 ;  /* 0x000000071c117224 */ /* 0x001fca00078e0219 */
[----:B------:R-:W-:Y:S02]  /*0e10*/  ISETP.GT.U32.AND P3, PT, R0, R17, PT ;  /* 0x000000110000720c */ /* 0x000fe40003f64070 */
[----:B------:R-:W-:-:S11]  /*0e20*/  LOP3.LUT R16, R24, R3, RZ, 0x3c, !PT ;  /* 0x0000000318107212 */ /* 0x000fd600078e3cff */
[----:B------:R-:W-:-:S04]  /*0e30*/  @!P3 IADD3 R17, PT, PT, R17, -R6, RZ ;  /* 0x800000061111b210 */ /* 0x000fc80007ffe0ff */
[----:B------:R-:W-:Y:S02]  /*0e40*/  ISETP.GE.U32.AND P2, PT, R17, R0, PT ;  /* 0x000000001100720c */ /* 0x000fe40003f46070 */
[----:B------:R-:W-:Y:S01]  /*0e50*/  ISETP.GE.AND P4, PT, R16, RZ, PT ;  /* 0x000000ff1000720c */ /* 0x000fe20003f86270 */
[----:B------:R-:W-:-:S10]  /*0e60*/  @!P3 VIADD R28, R28, 0x1 ;  /* 0x000000011c1cb836 */ /* 0x000fd40000000000 */
[----:B------:R-:W-:-:S05]  /*0e70*/  @P2 IADD3 R28, PT, PT, R28, 0x1, RZ ;  /* 0x000000011c1c2810 */ /* 0x000fca0007ffe0ff */
[----:B------:R-:W-:-:S05]  /*0e80*/  @!P4 IMAD.MOV R28, RZ, RZ, -R28 ;  /* 0x000000ffff1cc224 */ /* 0x000fca00078e0a1c */
[----:B-1----:R-:W-:-:S05]  /*0e90*/  SEL R23, R8, R28, !P1 ;  /* 0x0000001c08177207 */ /* 0x002fca0004800000 */
[----:B------:R-:W-:-:S06]  /*0ea0*/  IMAD.WIDE R18, R23, 0x8, R12 ;  /* 0x0000000817127825 */ /* 0x000fcc00078e020c */
[----:B------:R-:W3:Y:S01]  /*0eb0*/  LDG.E.64.CONSTANT R18, desc[UR6][R18.64] ;  /* 0x0000000612127981 */ /* 0x000ee2000c1e9b00 */
[----:B------:R-:W-:-:S04]  /*0ec0*/  IMAD.WIDE R16, R21, 0x4, R10 ;  /* 0x0000000415107825 */ /* 0x000fc800078e020a */
[----:B------:R-:W-:-:S04]  /*0ed0*/  IMAD.HI.U32 R21, R20, R25, RZ ;  /* 0x0000001914157227 */ /* 0x000fc800078e00ff */
[----:B------:R-:W-:-:S04]  /*0ee0*/  IMAD.MOV R28, RZ, RZ, -R21 ;  /* 0x000000ffff1c7224 */ /* 0x000fc800078e0a15 */
[----:B------:R-:W-:-:S05]  /*0ef0*/  IMAD R28, R9, R28, R25 ;  /* 0x0000001c091c7224 */ /* 0x000fca00078e0219 */
[----:B------:R-:W-:-:S13]  /*0f00*/  ISETP.GT.U32.AND P3, PT, R9, R28, PT ;  /* 0x0000001c0900720c */ /* 0x000fda0003f64070 */
[----:B------:R-:W-:-:S05]  /*0f10*/  @!P3 IMAD.IADD R28, R28, 0x1, -R9 ;  /* 0x000000011c1cb824 */ /* 0x000fca00078e0a09 */
[----:B------:R-:W-:Y:S02]  /*0f20*/  ISETP.GT.U32.AND P5, PT, R9, R28, PT ;  /* 0x0000001c0900720c */ /* 0x000fe40003fa4070 */
[----:B------:R-:W-:-:S11]  /*0f30*/  ISETP.GE.AND P3, PT, R24, RZ, PT ;  /* 0x000000ff1800720c */ /* 0x000fd60003f66270 */
[----:B------:R-:W-:-:S05]  /*0f40*/  @!P5 IMAD.IADD R28, R28, 0x1, -R9 ;  /* 0x000000011c1cd824 */ /* 0x000fca00078e0a09 */
[----:B------:R-:W-:-:S04]  /*0f50*/  @!P3 IADD3 R28, PT, PT, -R28, RZ, RZ ;  /* 0x000000ff1c1cb210 */ /* 0x000fc80007ffe1ff */
[----:B------:R-:W-:Y:S01]  /*0f60*/  SEL R28, R26, R28, !P0 ;  /* 0x0000001c1a1c7207 */ /* 0x000fe20004000000 */
[----:B--2---:R-:W-:Y:S01]  /*0f70*/  FMUL R27, R22, R27 ;  /* 0x0000001b161b7220 */ /* 0x004fe20000400000 */
[----:B------:R-:W-:-:S04]  /*0f80*/  IADD3 R22, PT, PT, R24, UR4, RZ ;  /* 0x0000000418167c10 */ /* 0x000fc8000fffe0ff */
[----:B------:R-:W-:Y:S01]  /*0f90*/  IABS R29, R22 ;  /* 0x00000016001d7213 */ /* 0x000fe20000000000 */
[----:B------:R0:W-:Y:S03]  /*0fa0*/  REDG.E.ADD.F32.FTZ.RN.STRONG.GPU desc[UR6][R16.64], R27 ;  /* 0x0000001b100079a6 */ /* 0x0001e6000c12f306 */
[----:B------:R-:W-:-:S05]  /*0fb0*/  MOV R21, R29 ;  /* 0x0000001d00157202 */ /* 0x000fca0000000f00 */
[----:B------:R-:W-:-:S04]  /*0fc0*/  IMAD.HI.U32 R25, R2, R21, RZ ;  /* 0x0000001502197227 */ /* 0x000fc800078e00ff */
[----:B------:R-:W-:-:S05]  /*0fd0*/  IMAD R7, R25, R7, R21 ;  /* 0x0000000719077224 */ /* 0x000fca00078e0215 */
[----:B------:R-:W-:-:S13]  /*0fe0*/  ISETP.GT.U32.AND P2, PT, R0, R7, PT ;  /* 0x000000070000720c */ /* 0x000fda0003f44070 */
[----:B------:R-:W-:Y:S02]  /*0ff0*/  @!P2 IADD3 R7, PT, PT, R7, -R6, RZ ;  /* 0x800000060707a210 */ /* 0x000fe40007ffe0ff */
[----:B------:R-:W-:Y:S02]  /*1000*/  LOP3.LUT R6, R22, R3, RZ, 0x3c, !PT ;  /* 0x0000000316067212 */ /* 0x000fe400078e3cff */
[----:B------:R-:W-:Y:S02]  /*1010*/  ISETP.GE.U32.AND P4, PT, R7, R0, PT ;  /* 0x000000000700720c */ /* 0x000fe40003f86070 */
[----:B------:R-:W-:Y:S02]  /*1020*/  ISETP.GE.AND P5, PT, R6, RZ, PT ;  /* 0x000000ff0600720c */ /* 0x000fe40003fa6270 */
[----:B------:R-:W-:Y:S01]  /*1030*/  @!P2 IADD3 R25, PT, PT, R25, 0x1, RZ ;  /* 0x000000011919a810 */ /* 0x000fe20007ffe0ff */
[----:B------:R-:W-:-:S08]  /*1040*/  IMAD.MOV R6, RZ, RZ, -R23 ;  /* 0x000000ffff067224 */ /* 0x000fd000078e0a17 */
[----:B------:R-:W-:Y:S02]  /*1050*/  @P4 VIADD R25, R25, 0x1 ;  /* 0x0000000119194836 */ /* 0x000fe40000000000 */
[----:B------:R-:W-:-:S03]  /*1060*/  IMAD R7, R23, R5, R28 ;  /* 0x0000000517077224 */ /* 0x000fc600078e021c */
[----:B------:R-:W-:Y:S01]  /*1070*/  @!P5 IADD3 R25, PT, PT, -R25, RZ, RZ ;  /* 0x000000ff1919d210 */ /* 0x000fe20007ffe1ff */
[----:B------:R-:W-:-:S03]  /*1080*/  IMAD R23, R3, R6, R24 ;  /* 0x0000000603177224 */ /* 0x000fc600078e0218 */
[----:B------:R-:W-:Y:S01]  /*1090*/  SEL R8, R8, R25, !P1 ;  /* 0x0000001908087207 */ /* 0x000fe20004800000 */
[----:B------:R-:W-:-:S04]  /*10a0*/  IMAD.WIDE R6, R7, 0x4, R14 ;  /* 0x0000000407067825 */ /* 0x000fc800078e020e */
[----:B---3--:R-:W-:Y:S02]  /*10b0*/  IMAD.WIDE R18, R23, 0x4, R18 ;  /* 0x0000000417127825 */ /* 0x008fe400078e0212 */
[----:B------:R1:W2:Y:S02]  /*10c0*/  LDG.E.CONSTANT R6, desc[UR6][R6.64] ;  /* 0x0000000606067981 */ /* 0x0002a4000c1e9900 */
[----:B0-----:R-:W-:Y:S02]  /*10d0*/  IMAD.WIDE R16, R8, 0x8, R12 ;  /* 0x0000000808107825 */ /* 0x001fe400078e020c */
[----:B------:R-:W2:Y:S04]  /*10e0*/  LD.E R19, desc[UR6][R18.64] ;  /* 0x0000000612137980 */ /* 0x000ea8000c101900 */
[----:B------:R-:W3:Y:S01]  /*10f0*/  LDG.E.64.CONSTANT R16, desc[UR6][R16.64] ;  /* 0x0000000610107981 */ /* 0x000ee2000c1e9b00 */
[----:B------:R-:W-:-:S04]  /*1100*/  IMAD.HI.U32 R20, R20, R21, RZ ;  /* 0x0000001514147227 */ /* 0x000fc800078e00ff */
[----:B------:R-:W-:-:S04]  /*1110*/  IMAD.MOV R20, RZ, RZ, -R20 ;  /* 0x000000ffff147224 */ /* 0x000fc800078e0a14 */
[----:B------:R-:W-:-:S05]  /*1120*/  IMAD R20, R9, R20, R21 ;  /* 0x0000001409147224 */ /* 0x000fca00078e0215 */
[----:B------:R-:W-:Y:S02]  /*1130*/  ISETP.GT.U32.AND P1, PT, R9, R20, PT ;  /* 0x000000140900720c */ /* 0x000fe40003f24070 */
[----:B------:R-:W-:-:S11]  /*1140*/  ISETP.GE.AND P2, PT, R22, RZ, PT ;  /* 0x000000ff1600720c */ /* 0x000fd60003f46270 */
[----:B------:R-:W-:-:S04]  /*1150*/  @!P1 IADD3 R20, PT, PT, R20, -R9, RZ ;  /* 0x8000000914149210 */ /* 0x000fc80007ffe0ff */
[----:B------:R-:W-:Y:S01]  /*1160*/  ISETP.GT.U32.AND P1, PT, R9, R20, PT ;  /* 0x000000140900720c */ /* 0x000fe20003f24070 */
[----:B------:R-:W-:-:S12]  /*1170*/  IMAD.MOV R25, RZ, RZ, -R8 ;  /* 0x000000ffff197224 */ /* 0x000fd800078e0a08 */
[----:B------:R-:W-:-:S05]  /*1180*/  @!P1 IMAD.IADD R20, R20, 0x1, -R9 ;  /* 0x0000000114149824 */ /* 0x000fca00078e0a09 */
[----:B------:R-:W-:-:S04]  /*1190*/  @!P2 IADD3 R20, PT, PT, -R20, RZ, RZ ;  /* 0x000000ff1414a210 */ /* 0x000fc80007ffe1ff */
[----:B------:R-:W-:Y:S01]  /*11a0*/  SEL R20, R26, R20, !P0 ;  /* 0x000000141a147207 */ /* 0x000fe20004000000 */
[----:B------:R-:W-:-:S04]  /*11b0*/  IMAD R25, R3, R25, R22 ;  /* 0x0000001903197224 */ /* 0x000fc800078e0216 */
[----:B-1----:R-:W-:Y:S02]  /*11c0*/  IMAD R7, R8, R5, R20 ;  /* 0x0000000508077224 */ /* 0x002fe400078e0214 */
[----:B------:R-:W-:-:S04]  /*11d0*/  IMAD.WIDE R8, R23, 0x4, R10 ;  /* 0x0000000417087825 */ /* 0x000fc800078e020a */
[----:B--2---:R-:W-:Y:S01]  /*11e0*/  FMUL R21, R19, R6 ;  /* 0x0000000613157220 */ /* 0x004fe20000400000 */
[----:B------:R-:W-:-:S04]  /*11f0*/  IMAD.WIDE R6, R7, 0x4, R14 ;  /* 0x0000000407067825 */ /* 0x000fc800078e020e */
[----:B---3--:R-:W-:Y:S01]  /*1200*/  IMAD.WIDE R16, R25, 0x4, R16 ;  /* 0x0000000419107825 */ /* 0x008fe200078e0210 */
[----:B------:R1:W-:Y:S04]  /*1210*/  REDG.E.ADD.F32.FTZ.RN.STRONG.GPU desc[UR6][R8.64], R21 ;  /* 0x00000015080079a6 */ /* 0x0003e8000c12f306 */
[----:B------:R-:W2:Y:S04]  /*1220*/  LDG.E.CONSTANT R6, desc[UR6][R6.64] ;  /* 0x0000000606067981 */ /* 0x000ea8000c1e9900 */
[----:B------:R-:W2:Y:S01]  /*1230*/  LD.E R17, desc[UR6][R16.64] ;  /* 0x0000000610117980 */ /* 0x000ea2000c101900 */
[----:B------:R-:W-:-:S04]  /*1240*/  IADD3 R22, PT, PT, R22, UR4, RZ ;  /* 0x0000000416167c10 */ /* 0x000fc8000fffe0ff */
[----:B------:R-:W-:Y:S01]  /*1250*/  ISETP.GE.AND P0, PT, R22, R4, PT ;  /* 0x000000041600720c */ /* 0x000fe20003f06270 */
[----:B------:R-:W-:-:S04]  /*1260*/  IMAD.WIDE R18, R25, 0x4, R10 ;  /* 0x0000000419127825 */ /* 0x000fc800078e020a */
[----:B--2---:R-:W-:-:S05]  /*1270*/  FMUL R23, R17, R6 ;  /* 0x0000000611177220 */ /* 0x004fca0000400000 */
[----:B------:R1:W-:Y:S03]  /*1280*/  REDG.E.ADD.F32.FTZ.RN.STRONG.GPU desc[UR6][R18.64], R23 ;  /* 0x00000017120079a6 */ /* 0x0003e6000c12f306 */
[----:B------:R-:W-:Y:S05]  /*1290*/  @!P0 BRA `(.L_x_149) ;  /* 0xfffffff4005c8947 */ /* 0x000fea000383ffff */
[----:B------:R-:W-:Y:S05]  /*12a0*/  EXIT ;  /* 0x000000000000794d */ /* 0x000fea0003800000 */
.L_x_150:
        /* <DEDUP_REMOVED lines=13> */
.L_x_395:


//--------------------- .text._Z26assignSequentialSumPoolingiiPPKfiPf --------------------------
	.section	.text._Z26assignSequentialSumPoolingiiPPKfiPf,"ax",@progbits
	.align	128
        .global         _Z26assignSequentialSumPoolingiiPPKfiPf
        .type           _Z26assignSequentialSumPoolingiiPPKfiPf,@function
        .size           _Z26assignSequentialSumPoolingiiPPKfiPf,(.L_x_396 - _Z26assignSequentialSumPoolingiiPPKfiPf)
        .other          _Z26assignSequentialSumPoolingiiPPKfiPf,@"STO_CUDA_ENTRY STV_DEFAULT"
_Z26assignSequentialSumPoolingiiPPKfiPf:
.text._Z26assignSequentialSumPoolingiiPPKfiPf:
[----:B------:R-:W-:Y:S01]  /*0000*/  LDC R1, c[0x0][0x37c] ;  /* 0x0000df00ff017b82 */ /* 0x000fe20000000800 */
[----:B------:R-:W0:Y:S07]  /*0010*/  S2R R9, SR_CTAID.X ;  /* 0x0000000000097919 */ /* 0x000e2e0000002500 */
[----:B------:R-:W1:Y:S01]  /*0020*/  LDC.64 R12, c[0x0][0x380] ;  /* 0x0000e000ff0c7b82 */ /* 0x000e620000000a00 */
[----:B------:R-:W0:Y:S01]  /*0030*/  LDCU UR4, c[0x0][0x360] ;  /* 0x00006c00ff0477ac */ /* 0x000e220008000800 */
[----:B------:R-:W0:Y:S01]  /*0040*/  S2R R0, SR_TID.X ;  /* 0x0000000000007919 */ /* 0x000e220000002100 */
[----:B------:R-:W2:Y:S01]  /*0050*/  LDCU UR6, c[0x0][0x390] ;  /* 0x00007200ff0677ac */ /* 0x000ea20008000800 */
[----:B------:R-:W3:Y:S01]  /*0060*/  LDCU UR5, c[0x0][0x370] ;  /* 0x00006e00ff0577ac */ /* 0x000ee20008000800 */
[----:B-1----:R-:W-:-:S02]  /*0070*/  IMAD R12, R13, R12, RZ ;  /* 0x0000000c0d0c7224 */ /* 0x002fc400078e02ff */
[----:B0-----:R-:W-:Y:S01]  /*0080*/  IMAD R9, R9, UR4, R0 ;  /* 0x0000000409097c24 */ /* 0x001fe2000f8e0200 */
[----:B---3--:R-:W-:Y:S01]  /*0090*/  UIMAD UR4, UR4, UR5, URZ ;  /* 0x00000005040472a4 */ /* 0x008fe2000f8e02ff */
[----:B--2---:R-:W-:-:S05]  /*00a0*/  IMAD R0, R12, UR6, RZ ;  /* 0x000000060c007c24 */ /* 0x004fca000f8e02ff */
[----:B------:R-:W-:-:S13]  /*00b0*/  ISETP.GE.AND P0, PT, R9, R0, PT ;  /* 0x000000000900720c */ /* 0x000fda0003f06270 */
[----:B------:R-:W-:Y:S05]  /*00c0*/  @P0 EXIT ;  /* 0x000000000000094d */ /* 0x000fea0003800000 */
[----:B------:R-:W0:Y:S01]  /*00d0*/  I2F.U32.RP R7, UR4 ;  /* 0x0000000400077d06 */ /* 0x000e220008209000 */
[----:B------:R-:W-:Y:S01]  /*00e0*/  IADD3 R5, PT, PT, R9, UR4, RZ ;  /* 0x0000000409057c10 */ /* 0x000fe2000fffe0ff */
[----:B------:R-:W-:Y:S01]  /*00f0*/  IMAD R11, RZ, RZ, -UR4 ;  /* 0x80000004ff0b7e24 */ /* 0x000fe2000f8e02ff */
[----:B------:R-:W-:Y:S01]  /*0100*/  ISETP.NE.U32.AND P2, PT, RZ, UR4, PT ;  /* 0x00000004ff007c0c */ /* 0x000fe2000bf45070 */
[----:B------:R-:W1:Y:S01]  /*0110*/  LDCU.64 UR6, c[0x0][0x358] ;  /* 0x00006b00ff0677ac */ /* 0x000e620008000a00 */
[----:B------:R-:W-:Y:S01]  /*0120*/  ISETP.GE.AND P0, PT, R5, R0, PT ;  /* 0x000000000500720c */ /* 0x000fe20003f06270 */
[----:B------:R-:W-:Y:S01]  /*0130*/  BSSY.RECONVERGENT B0, `(.L_x_151) ;  /* 0x0000043000007945 */ /* 0x000fe20003800200 */
[----:B------:R-:W-:Y:S02]  /*0140*/  VIMNMX R4, PT, PT, R0, R5, !PT ;  /* 0x0000000500047248 */ /* 0x000fe40007fe0100 */
[----:B------:R-:W-:-:S04]  /*0150*/  SEL R6, RZ, 0x1, P0 ;  /* 0x00000001ff067807 */ /* 0x000fc80000000000 */
[----:B------:R-:W-:Y:S01]  /*0160*/  IADD3 R4, PT, PT, R4, -R5, -R6 ;  /* 0x8000000504047210 */ /* 0x000fe20007ffe806 */
[----:B0-----:R-:W0:Y:S02]  /*0170*/  MUFU.RCP R7, R7 ;  /* 0x0000000700077308 */ /* 0x001e240000001000 */
[----:B0-----:R-:W-:-:S06]  /*0180*/  VIADD R2, R7, 0xffffffe ;  /* 0x0ffffffe07027836 */ /* 0x001fcc0000000000 */
[----:B------:R0:W2:Y:S02]  /*0190*/  F2I.FTZ.U32.TRUNC.NTZ R3, R2 ;  /* 0x0000000200037305 */ /* 0x0000a4000021f000 */
[----:B0-----:R-:W-:Y:S02]  /*01a0*/  IMAD.MOV.U32 R2, RZ, RZ, RZ ;  /* 0x000000ffff027224 */ /* 0x001fe400078e00ff */
[----:B--2---:R-:W-:-:S04]  /*01b0*/  IMAD R11, R11, R3, RZ ;  /* 0x000000030b0b7224 */ /* 0x004fc800078e02ff */
[----:B------:R-:W-:-:S06]  /*01c0*/  IMAD.HI.U32 R3, R3, R11, R2 ;  /* 0x0000000b03037227 */ /* 0x000fcc00078e0002 */
[----:B------:R-:W-:-:S04]  /*01d0*/  IMAD.HI.U32 R3, R3, R4, RZ ;  /* 0x0000000403037227 */ /* 0x000fc800078e00ff */
[----:B------:R-:W-:-:S04]  /*01e0*/  IMAD.MOV R5, RZ, RZ, -R3 ;  /* 0x000000ffff057224 */ /* 0x000fc800078e0a03 */
[----:B------:R-:W-:-:S05]  /*01f0*/  IMAD R4, R5, UR4, R4 ;  /* 0x0000000405047c24 */ /* 0x000fca000f8e0204 */
[----:B------:R-:W-:-:S13]  /*0200*/  ISETP.GE.U32.AND P0, PT, R4, UR4, PT ;  /* 0x0000000404007c0c */ /* 0x000fda000bf06070 */
[----:B------:R-:W-:Y:S01]  /*0210*/  @P0 IADD3 R4, PT, PT, R4, -UR4, RZ ;  /* 0x8000000404040c10 */ /* 0x000fe2000fffe0ff */
[----:B------:R-:W-:-:S03]  /*0220*/  @P0 VIADD R3, R3, 0x1 ;  /* 0x0000000103030836 */ /* 0x000fc60000000000 */
[----:B------:R-:W-:-:S13]  /*0230*/  ISETP.GE.U32.AND P1, PT, R4, UR4, PT ;  /* 0x0000000404007c0c */ /* 0x000fda000bf26070 */
[----:B------:R-:W-:Y:S01]  /*0240*/  @P1 VIADD R3, R3, 0x1 ;  /* 0x0000000103031836 */ /* 0x000fe20000000000 */
[----:B------:R-:W-:-:S04]  /*0250*/  @!P2 LOP3.LUT R3, RZ, UR4, RZ, 0x33, !PT ;  /* 0x00000004ff03ac12 */ /* 0x000fc8000f8e33ff */
[----:B------:R-:W-:-:S04]  /*0260*/  IADD3 R7, PT, PT, R6, R3, RZ ;  /* 0x0000000306077210 */ /* 0x000fc80007ffe0ff */
[C---:B------:R-:W-:Y:S02]  /*0270*/  LOP3.LUT R2, R7.reuse, 0x3, RZ, 0xc0, !PT ;  /* 0x0000000307027812 */ /* 0x040fe400078ec0ff */
[----:B------:R-:W-:Y:S02]  /*0280*/  ISETP.GE.U32.AND P0, PT, R7, 0x3, PT ;  /* 0x000000030700780c */ /* 0x000fe40003f06070 */
[----:B------:R-:W-:-:S13]  /*0290*/  ISETP.NE.AND P1, PT, R2, 0x3, PT ;  /* 0x000000030200780c */ /* 0x000fda0003f25270 */
[----:B-1----:R-:W-:Y:S05]  /*02a0*/  @!P1 BRA `(.L_x_152) ;  /* 0x0000000000ac9947 */ /* 0x002fea0003800000 */
[-C--:B------:R-:W-:Y:S01]  /*02b0*/  IABS R6, R12.reuse ;  /* 0x0000000c00067213 */ /* 0x080fe20000000000 */
[----:B------:R-:W0:Y:S01]  /*02c0*/  LDC.64 R2, c[0x0][0x398] ;  /* 0x0000e600ff027b82 */ /* 0x000e220000000a00 */
[----:B------:R-:W-:Y:S02]  /*02d0*/  IADD3 R7, PT, PT, R7, 0x1, RZ ;  /* 0x0000000107077810 */ /* 0x000fe40007ffe0ff */
[----:B------:R-:W1:Y:S01]  /*02e0*/  I2F.RP R8, R6 ;  /* 0x0000000600087306 */ /* 0x000e620000209400 */
[----:B------:R-:W-:Y:S02]  /*02f0*/  ISETP.NE.AND P1, PT, R12, RZ, PT ;  /* 0x000000ff0c00720c */ /* 0x000fe40003f25270 */
[----:B------:R-:W-:Y:S02]  /*0300*/  LOP3.LUT R13, R7, 0x3, RZ, 0xc0, !PT ;  /* 0x00000003070d7812 */ /* 0x000fe400078ec0ff */
[----:B------:R-:W2:Y:S03]  /*0310*/  LDC.64 R4, c[0x0][0x388] ;  /* 0x0000e200ff047b82 */ /* 0x000ea60000000a00 */
[----:B-1----:R-:W1:Y:S02]  /*0320*/  MUFU.RCP R8, R8 ;  /* 0x0000000800087308 */ /* 0x002e640000001000 */
[----:B-1----:R-:W-:Y:S01]  /*0330*/  VIADD R10, R8, 0xffffffe ;  /* 0x0ffffffe080a7836 */ /* 0x002fe20000000000 */
[----:B------:R-:W-:-:S05]  /*0340*/  LOP3.LUT R8, RZ, R12, RZ, 0x33, !PT ;  /* 0x0000000cff087212 */ /* 0x000fca00078e33ff */
[----:B------:R1:W3:Y:S02]  /*0350*/  F2I.FTZ.U32.TRUNC.NTZ R11, R10 ;  /* 0x0000000a000b7305 */ /* 0x0002e4000021f000 */
[----:B-1----:R-:W-:Y:S02]  /*0360*/  IMAD.MOV.U32 R10, RZ, RZ, RZ ;  /* 0x000000ffff0a7224 */ /* 0x002fe400078e00ff */
[----:B---3--:R-:W-:-:S04]  /*0370*/  IMAD.MOV R15, RZ, RZ, -R11 ;  /* 0x000000ffff0f7224 */ /* 0x008fc800078e0a0b */
[----:B------:R-:W-:-:S04]  /*0380*/  IMAD R15, R15, R6, RZ ;  /* 0x000000060f0f7224 */ /* 0x000fc800078e02ff */
[----:B------:R-:W-:-:S04]  /*0390*/  IMAD.HI.U32 R7, R11, R15, R10 ;  /* 0x0000000f0b077227 */ /* 0x000fc800078e000a */
[----:B0-2---:R-:W-:-:S07]  /*03a0*/  IMAD.MOV R10, RZ, RZ, -R13 ;  /* 0x000000ffff0a7224 */ /* 0x005fce00078e0a0d */
.L_x_153:
[----:B------:R-:W-:Y:S02]  /*03b0*/  IABS R11, R12 ;  /* 0x0000000c000b7213 */ /* 0x000fe40000000000 */
[----:B0-----:R-:W-:Y:S02]  /*03c0*/  IABS R14, R9 ;  /* 0x00000009000e7213 */ /* 0x001fe40000000000 */
[----:B------:R-:W-:-:S03]  /*03d0*/  IADD3 R13, PT, PT, RZ, -R11, RZ ;  /* 0x8000000bff0d7210 */ /* 0x000fc60007ffe0ff */
[----:B------:R-:W-:-:S04]  /*03e0*/  IMAD.HI.U32 R11, R7, R14, RZ ;  /* 0x0000000e070b7227 */ /* 0x000fc800078e00ff */
[----:B------:R-:W-:Y:S01]  /*03f0*/  IMAD R13, R11, R13, R14 ;  /* 0x0000000d0b0d7224 */ /* 0x000fe200078e020e */
[----:B------:R-:W-:-:S04]  /*0400*/  IABS R14, R12 ;  /* 0x0000000c000e7213 */ /* 0x000fc80000000000 */
[----:B------:R-:W-:-:S13]  /*0410*/  ISETP.GT.U32.AND P3, PT, R6, R13, PT ;  /* 0x0000000d0600720c */ /* 0x000fda0003f64070 */
[----:B------:R-:W-:Y:S02]  /*0420*/  @!P3 IMAD.IADD R13, R13, 0x1, -R14 ;  /* 0x000000010d0db824 */ /* 0x000fe400078e0a0e */
[----:B------:R-:W-:-:S03]  /*0430*/  @!P3 VIADD R11, R11, 0x1 ;  /* 0x000000010b0bb836 */ /* 0x000fc60000000000 */
[----:B------:R-:W-:Y:S02]  /*0440*/  ISETP.GE.U32.AND P2, PT, R13, R6, PT ;  /* 0x000000060d00720c */ /* 0x000fe40003f46070 */
[----:B------:R-:W-:-:S04]  /*0450*/  LOP3.LUT R13, R9, R12, RZ, 0x3c, !PT ;  /* 0x0000000c090d7212 */ /* 0x000fc800078e3cff */
[----:B------:R-:W-:-:S07]  /*0460*/  ISETP.GE.AND P4, PT, R13, RZ, PT ;  /* 0x000000ff0d00720c */ /* 0x000fce0003f86270 */
[----:B------:R-:W-:-:S06]  /*0470*/  @P2 IADD3 R11, PT, PT, R11, 0x1, RZ ;  /* 0x000000010b0b2810 */ /* 0x000fcc0007ffe0ff */
[----:B------:R-:W-:-:S05]  /*0480*/  @!P4 IMAD.MOV R11, RZ, RZ, -R11 ;  /* 0x000000ffff0bc224 */ /* 0x000fca00078e0a0b */
[----:B------:R-:W-:-:S05]  /*0490*/  SEL R11, R8, R11, !P1 ;  /* 0x0000000b080b7207 */ /* 0x000fca0004800000 */
[----:B------:R-:W-:-:S06]  /*04a0*/  IMAD.WIDE R16, R11, 0x8, R4 ;  /* 0x000000080b107825 */ /* 0x000fcc00078e0204 */
[----:B------:R-:W2:Y:S01]  /*04b0*/  LDG.E.64.CONSTANT R16, desc[UR6][R16.64] ;  /* 0x0000000610107981 */ /* 0x000ea2000c1e9b00 */
[----:B------:R-:W-:-:S04]  /*04c0*/  IMAD.MOV R15, RZ, RZ, -R11 ;  /* 0x000000ffff0f7224 */ /* 0x000fc800078e0a0b */
[----:B------:R-:W-:Y:S01]  /*04d0*/  IMAD R15, R12, R15, R9 ;  /* 0x0000000f0c0f7224 */ /* 0x000fe200078e0209 */
[----:B------:R-:W-:-:S03]  /*04e0*/  IADD3 R10, PT, PT, R10, 0x1, RZ ;  /* 0x000000010a0a7810 */ /* 0x000fc60007ffe0ff */
[----:B--2---:R-:W-:-:S06]  /*04f0*/  IMAD.WIDE R18, R15, 0x4, R16 ;  /* 0x000000040f127825 */ /* 0x004fcc00078e0210 */
[----:B------:R-:W2:Y:S01]  /*0500*/  LD.E R19, desc[UR6][R18.64] ;  /* 0x0000000612137980 */ /* 0x000ea2000c101900 */
[----:B------:R-:W-:Y:S01]  /*0510*/  ISETP.NE.AND P2, PT, R10, RZ, PT ;  /* 0x000000ff0a00720c */ /* 0x000fe20003f45270 */
[----:B------:R-:W-:-:S04]  /*0520*/  IMAD.WIDE R14, R15, 0x4, R2 ;  /* 0x000000040f0e7825 */ /* 0x000fc800078e0202 */
[----:B------:R-:W-:Y:S01]  /*0530*/  VIADD R9, R9, UR4 ;  /* 0x0000000409097c36 */ /* 0x000fe20008000000 */
[----:B--2---:R0:W-:Y:S07]  /*0540*/  REDG.E.ADD.F32.FTZ.RN.STRONG.GPU desc[UR6][R14.64], R19 ;  /* 0x000000130e0079a6 */ /* 0x0041ee000c12f306 */
[----:B------:R-:W-:Y:S05]  /*0550*/  @P2 BRA `(.L_x_153) ;  /* 0xfffffffc00942947 */ /* 0x000fea000383ffff */
.L_x_152:
[----:B------:R-:W-:Y:S05]  /*0560*/  BSYNC.RECONVERGENT B0 ;  /* 0x0000000000007941 */ /* 0x000fea0003800200 */
.L_x_151:
[----:B------:R-:W-:Y:S05]  /*0570*/  @!P0 EXIT ;  /* 0x000000000000894d */ /* 0x000fea0003800000 */
[----:B------:R-:W-:Y:S01]  /*0580*/  IABS R13, R12 ;  /* 0x0000000c000d7213 */ /* 0x000fe20000000000 */
[----:B------:R-:W1:Y:S01]  /*0590*/  LDC.64 R2, c[0x0][0x398] ;  /* 0x0000e600ff027b82 */ /* 0x000e620000000a00 */
[----:B0-----:R-:W-:Y:S02]  /*05a0*/  IMAD.MOV.U32 R14, RZ, RZ, RZ ;  /* 0x000000ffff0e7224 */ /* 0x001fe400078e00ff */
[----:B------:R-:W0:Y:S05]  /*05b0*/  I2F.RP R6, R13 ;  /* 0x0000000d00067306 */ /* 0x000e2a0000209400 */
[----:B------:R-:W2:Y:S03]  /*05c0*/  LDC.64 R4, c[0x0][0x388] ;  /* 0x0000e200ff047b82 */ /* 0x000ea60000000a00 */
[----:B0-----:R-:W0:Y:S02]  /*05d0*/  MUFU.RCP R6, R6 ;  /* 0x0000000600067308 */ /* 0x001e240000001000 */
[----:B0-----:R-:W-:-:S06]  /*05e0*/  VIADD R15, R6, 0xffffffe ;  /* 0x0ffffffe060f7836 */ /* 0x001fcc0000000000 */
[----:B------:R-:W0:Y:S02]  /*05f0*/  F2I.FTZ.U32.TRUNC.NTZ R15, R15 ;  /* 0x0000000f000f7305 */ /* 0x000e24000021f000 */
[----:B0-----:R-:W-:-:S05]  /*0600*/  IADD3 R8, PT, PT, RZ, -R15, RZ ;  /* 0x8000000fff087210 */ /* 0x001fca0007ffe0ff */
[----:B------:R-:W-:-:S04]  /*0610*/  IMAD R7, R8, R13, RZ ;  /* 0x0000000d08077224 */ /* 0x000fc800078e02ff */
[----:B-12---:R-:W-:-:S07]  /*0620*/  IMAD.HI.U32 R14, R15, R7, R14 ;  /* 0x000000070f0e7227 */ /* 0x006fce00078e000e */
.L_x_154:
[----:B------:R-:W-:Y:S02]  /*0630*/  IABS R7, R9 ;  /* 0x0000000900077213 */ /* 0x000fe40000000000 */
[-C--:B------:R-:W-:Y:S02]  /*0640*/  IABS R6, R12.reuse ;  /* 0x0000000c00067213 */ /* 0x080fe40000000000 */
[-C--:B0-----:R-:W-:Y:S01]  /*0650*/  IABS R16, R12.reuse ;  /* 0x0000000c00107213 */ /* 0x081fe20000000000 */
[----:B------:R-:W-:Y:S01]  /*0660*/  IMAD.HI.U32 R14, R14, R7, RZ ;  /* 0x000000070e0e7227 */ /* 0x000fe200078e00ff */
[----:B------:R-:W-:-:S03]  /*0670*/  LOP3.LUT R17, RZ, R12, RZ, 0x33, !PT ;  /* 0x0000000cff117212 */ /* 0x000fc600078e33ff */
[----:B------:R-:W-:-:S04]  /*0680*/  IMAD.MOV R15, RZ, RZ, -R6 ;  /* 0x000000ffff0f7224 */ /* 0x000fc800078e0a06 */
[----:B------:R-:W-:-:S05]  /*0690*/  IMAD R6, R14, R15, R7 ;  /* 0x0000000f0e067224 */ /* 0x000fca00078e0207 */
[----:B------:R-:W-:-:S13]  /*06a0*/  ISETP.GT.U32.AND P1, PT, R13, R6, PT ;  /* 0x000000060d00720c */ /* 0x000fda0003f24070 */
[----:B------:R-:W-:Y:S01]  /*06b0*/  @!P1 IADD3 R6, PT, PT, R6, -R16, RZ ;  /* 0x8000001006069210 */ /* 0x000fe20007ffe0ff */
[----:B------:R-:W-:-:S03]  /*06c0*/  @!P1 VIADD R14, R14, 0x1 ;  /* 0x000000010e0e9836 */ /* 0x000fc60000000000 */
[----:B------:R-:W-:Y:S02]  /*06d0*/  ISETP.GE.U32.AND P0, PT, R6, R13, PT ;  /* 0x0000000d0600720c */ /* 0x000fe40003f06070 */
[----:B------:R-:W-:-:S04]  /*06e0*/  LOP3.LUT R6, R9, R12, RZ, 0x3c, !PT ;  /* 0x0000000c09067212 */ /* 0x000fc800078e3cff */
[----:B------:R-:W-:-:S07]  /*06f0*/  ISETP.GE.AND P2, PT, R6, RZ, PT ;  /* 0x000000ff0600720c */ /* 0x000fce0003f46270 */
[----:B------:R-:W-:Y:S02]  /*0700*/  @P0 IADD3 R14, PT, PT, R14, 0x1, RZ ;  /* 0x000000010e0e0810 */ /* 0x000fe40007ffe0ff */
[----:B------:R-:W-:-:S04]  /*0710*/  ISETP.NE.AND P0, PT, R12, RZ, PT ;  /* 0x000000ff0c00720c */ /* 0x000fc80003f05270 */
[----:B------:R-:W-:-:S05]  /*0720*/  @!P2 IMAD.MOV R14, RZ, RZ, -R14 ;  /* 0x000000ffff0ea224 */ /* 0x000fca00078e0a0e */
[----:B------:R-:W-:-:S05]  /*0730*/  SEL R21, R17, R14, !P0 ;  /* 0x0000000e11157207 */ /* 0x000fca0004000000 */
[----:B------:R-:W-:-:S06]  /*0740*/  IMAD.WIDE R6, R21, 0x8, R4 ;  /* 0x0000000815067825 */ /* 0x000fcc00078e0204 */
[----:B------:R-:W2:Y:S01]  /*0750*/  LDG.E.64.CONSTANT R6, desc[UR6][R6.64] ;  /* 0x0000000606067981 */ /* 0x000ea2000c1e9b00 */
[----:B------:R-:W0:Y:S01]  /*0760*/  I2F.RP R8, R16 ;  /* 0x0000001000087306 */ /* 0x000e220000209400 */
[----:B------:R-:W-:Y:S01]  /*0770*/  IADD3 R19, PT, PT, R9, UR4, RZ ;  /* 0x0000000409137c10 */ /* 0x000fe2000fffe0ff */
[----:B------:R-:W-:-:S03]  /*0780*/  IMAD.MOV.U32 R10, RZ, RZ, RZ ;  /* 0x000000ffff0a7224 */ /* 0x000fc600078e00ff */
[----:B------:R-:W-:-:S03]  /*0790*/  IABS R18, R19 ;  /* 0x0000001300127213 */ /* 0x000fc60000000000 */
[----:B0-----:R-:W0:Y:S02]  /*07a0*/  MUFU.RCP R8, R8 ;  /* 0x0000000800087308 */ /* 0x001e240000001000 */
[----:B0-----:R-:W-:-:S06]  /*07b0*/  IADD3 R13, PT, PT, R8, 0xffffffe, RZ ;  /* 0x0ffffffe080d7810 */ /* 0x001fcc0007ffe0ff */
[----:B------:R0:W1:Y:S02]  /*07c0*/  F2I.FTZ.U32.TRUNC.NTZ R11, R13 ;  /* 0x0000000d000b7305 */ /* 0x000064000021f000 */
[----:B0-----:R-:W-:Y:S02]  /*07d0*/  IMAD.MOV.U32 R13, RZ, RZ, R16 ;  /* 0x000000ffff0d7224 */ /* 0x001fe400078e0010 */
[----:B-1----:R-:W-:-:S04]  /*07e0*/  IMAD.MOV R23, RZ, RZ, -R11 ;  /* 0x000000ffff177224 */ /* 0x002fc800078e0a0b */
[----:B------:R-:W-:-:S04]  /*07f0*/  IMAD R23, R23, R16, RZ ;  /* 0x0000001017177224 */ /* 0x000fc800078e02ff */
[----:B------:R-:W-:Y:S01]  /*0800*/  IMAD.HI.U32 R14, R11, R23, R10 ;  /* 0x000000170b0e7227 */ /* 0x000fe200078e000a */
[----:B------:R-:W-:Y:S02]  /*0810*/  MOV R11, R18 ;  /* 0x00000012000b7202 */ /* 0x000fe40000000f00 */
[----:B------:R-:W-:-:S03]  /*0820*/  IADD3 R23, PT, PT, -R21, RZ, RZ ;  /* 0x000000ff15177210 */ /* 0x000fc60007ffe1ff */
[----:B------:R-:W-:-:S04]  /*0830*/  IMAD.HI.U32 R8, R14, R11, RZ ;  /* 0x0000000b0e087227 */ /* 0x000fc800078e00ff */
[----:B------:R-:W-:Y:S02]  /*0840*/  IMAD R10, R8, R15, R11 ;  /* 0x0000000f080a7224 */ /* 0x000fe400078e020b */
[----:B------:R-:W-:-:S03]  /*0850*/  IMAD R23, R12, R23, R9 ;  /* 0x000000170c177224 */ /* 0x000fc600078e0209 */
        /* <DEDUP_REMOVED lines=10> */
[----:B------:R-:W3:Y:S01]  /*0900*/  LDG.E.64.CONSTANT R8, desc[UR6][R8.64] ;  /* 0x0000000608087981 */ /* 0x000ee2000c1e9b00 */
[----:B--2---:R-:W-:-:S05]  /*0910*/  IMAD.WIDE R6, R23, 0x4, R6 ;  /* 0x0000000417067825 */ /* 0x004fca00078e0206 */
[----:B------:R0:W2:Y:S01]  /*0920*/  LD.E R25, desc[UR6][R6.64] ;  /* 0x0000000606197980 */ /* 0x0000a2000c101900 */
[----:B------:R-:W-:-:S05]  /*0930*/  VIADD R21, R19, UR4 ;  /* 0x0000000413157c36 */ /* 0x000fca0008000000 */
[----:B------:R-:W-:-:S05]  /*0940*/  IABS R27, R21 ;  /* 0x00000015001b7213 */ /* 0x000fca0000000000 */
[----:B------:R-:W-:-:S04]  /*0950*/  IMAD.HI.U32 R10, R14, R27, RZ ;  /* 0x0000001b0e0a7227 */ /* 0x000fc800078e00ff */
[----:B------:R-:W-:-:S05]  /*0960*/  IMAD R18, R10, R15, R27 ;  /* 0x0000000f0a127224 */ /* 0x000fca00078e021b */
[----:B------:R-:W-:-:S13]  /*0970*/  ISETP.GT.U32.AND P2, PT, R13, R18, PT ;  /* 0x000000120d00720c */ /* 0x000fda0003f44070 */
[----:B------:R-:W-:-:S04]  /*0980*/  @!P2 IADD3 R18, PT, PT, R18, -R16, RZ ;  /* 0x800000101212a210 */ /* 0x000fc80007ffe0ff */
[----:B------:R-:W-:Y:S02]  /*0990*/  ISETP.GE.U32.AND P1, PT, R18, R13, PT ;  /* 0x0000000d1200720c */ /* 0x000fe40003f26070 */
[----:B------:R-:W-:Y:S01]  /*09a0*/  LOP3.LUT R18, R21, R12, RZ, 0x3c, !PT ;  /* 0x0000000c15127212 */ /* 0x000fe200078e3cff */
[----:B------:R-:W-:-:S03]  /*09b0*/  @!P2 VIADD R10, R10, 0x1 ;  /* 0x000000010a0aa836 */ /* 0x000fc60000000000 */
[----:B------:R-:W-:-:S07]  /*09c0*/  ISETP.GE.AND P3, PT, R18, RZ, PT ;  /* 0x000000ff1200720c */ /* 0x000fce0003f66270 */
[----:B------:R-:W-:Y:S02]  /*09d0*/  @P1 IADD3 R10, PT, PT, R10, 0x1, RZ ;  /* 0x000000010a0a1810 */ /* 0x000fe40007ffe0ff */
[----:B------:R-:W-:-:S04]  /*09e0*/  IADD3 R11, PT, PT, -R11, RZ, RZ ;  /* 0x000000ff0b0b7210 */ /* 0x000fc80007ffe1ff */
[----:B------:R-:W-:-:S05]  /*09f0*/  @!P3 IMAD.MOV R10, RZ, RZ, -R10 ;  /* 0x000000ffff0ab224 */ /* 0x000fca00078e0a0a */
[----:B------:R-:W-:Y:S01]  /*0a00*/  SEL R27, R17, R10, !P0 ;  /* 0x0000000a111b7207 */ /* 0x000fe20004000000 */
[----:B------:R-:W-:-:S04]  /*0a10*/  IMAD R19, R12, R11, R19 ;  /* 0x0000000b0c137224 */ /* 0x000fc800078e0213 */
[----:B------:R-:W-:-:S04]  /*0a20*/  IMAD.WIDE R10, R27, 0x8, R4 ;  /* 0x000000081b0a7825 */ /* 0x000fc800078e0204 */
[----:B0-----:R-:W-:Y:S02]  /*0a30*/  IMAD.WIDE R6, R23, 0x4, R2 ;  /* 0x0000000417067825 */ /* 0x001fe400078e0202 */
[----:B------:R-:W4:Y:S02]  /*0a40*/  LDG.E.64.CONSTANT R10, desc[UR6][R10.64] ;  /* 0x000000060a0a7981 */ /* 0x000f24000c1e9b00 */
[----:B---3--:R-:W-:Y:S02]  /*0a50*/  IMAD.WIDE R8, R19, 0x4, R8 ;  /* 0x0000000413087825 */ /* 0x008fe400078e0208 */
[----:B--2---:R0:W-:Y:S04]  /*0a60*/  REDG.E.ADD.F32.FTZ.RN.STRONG.GPU desc[UR6][R6.64], R25 ;  /* 0x00000019060079a6 */ /* 0x0041e8000c12f306 */
[----:B------:R1:W2:Y:S01]  /*0a70*/  LD.E R8, desc[UR6][R8.64] ;  /* 0x0000000608087980 */ /* 0x0002a2000c101900 */
[----:B------:R-:W-:-:S05]  /*0a80*/  VIADD R23, R21, UR4 ;  /* 0x0000000415177c36 */ /* 0x000fca0008000000 */
[----:B------:R-:W-:-:S05]  /*0a90*/  IABS R29, R23 ;  /* 0x00000017001d7213 */ /* 0x000fca0000000000 */
[----:B------:R-:W-:-:S04]  /*0aa0*/  IMAD.HI.U32 R18, R14, R29, RZ ;  /* 0x0000001d0e127227 */ /* 0x000fc800078e00ff */
[----:B------:R-:W-:-:S05]  /*0ab0*/  IMAD R20, R18, R15, R29 ;  /* 0x0000000f12147224 */ /* 0x000fca00078e021d */
[----:B------:R-:W-:Y:S02]  /*0ac0*/  ISETP.GT.U32.AND P2, PT, R13, R20, PT ;  /* 0x000000140d00720c */ /* 0x000fe40003f44070 */
[----:B------:R-:W-:-:S11]  /*0ad0*/  LOP3.LUT R15, R23, R12, RZ, 0x3c, !PT ;  /* 0x0000000c170f7212 */ /* 0x000fd600078e3cff */
[----:B------:R-:W-:-:S04]  /*0ae0*/  @!P2 IADD3 R20, PT, PT, R20, -R16, RZ ;  /* 0x800000101414a210 */ /* 0x000fc80007ffe0ff */
[----:B------:R-:W-:Y:S02]  /*0af0*/  ISETP.GE.U32.AND P1, PT, R20, R13, PT ;  /* 0x0000000d1400720c */ /* 0x000fe40003f26070 */
[----:B------:R-:W-:Y:S01]  /*0b00*/  ISETP.GE.AND P3, PT, R15, RZ, PT ;  /* 0x000000ff0f00720c */ /* 0x000fe20003f66270 */
[----:B------:R-:W-:-:S10]  /*0b10*/  @!P2 VIADD R18, R18, 0x1 ;  /* 0x000000011212a836 */ /* 0x000fd40000000000 */
[----:B------:R-:W-:-:S05]  /*0b20*/  @P1 IADD3 R18, PT, PT, R18, 0x1, RZ ;  /* 0x0000000112121810 */ /* 0x000fca0007ffe0ff */
[----:B------:R-:W-:Y:S01]  /*0b30*/  @!P3 IMAD.MOV R18, RZ, RZ, -R18 ;  /* 0x000000ffff12b224 */ /* 0x000fe200078e0a12 */
[----:B------:R-:W-:-:S04]  /*0b40*/  IADD3 R27, PT, PT, -R27, RZ, RZ ;  /* 0x000000ff1b1b7210 */ /* 0x000fc80007ffe1ff */
[----:B-1----:R-:W-:Y:S01]  /*0b50*/  SEL R9, R17, R18, !P0 ;  /* 0x0000001211097207 */ /* 0x002fe20004000000 */
[----:B------:R-:W-:-:S04]  /*0b60*/  IMAD R21, R12, R27, R21 ;  /* 0x0000001b0c157224 */ /* 0x000fc800078e0215 */
[----:B0-----:R-:W-:-:S04]  /*0b70*/  IMAD.WIDE R6, R9, 0x8, R4 ;  /* 0x0000000809067825 */ /* 0x001fc800078e0204 */
[----:B------:R-:W-:Y:S02]  /*0b80*/  IMAD.WIDE R16, R19, 0x4, R2 ;  /* 0x0000000413107825 */ /* 0x000fe400078e0202 */
[----:B------:R-:W3:Y:S02]  /*0b90*/  LDG.E.64.CONSTANT R6, desc[UR6][R6.64] ;  /* 0x0000000606067981 */ /* 0x000ee4000c1e9b00 */
[----:B----4-:R-:W-:Y:S02]  /*0ba0*/  IMAD.WIDE R18, R21, 0x4, R10 ;  /* 0x0000000415127825 */ /* 0x010fe400078e020a */
[----:B--2---:R0:W-:Y:S04]  /*0bb0*/  REDG.E.ADD.F32.FTZ.RN.STRONG.GPU desc[UR6][R16.64], R8 ;  /* 0x00000008100079a6 */ /* 0x0041e8000c12f306 */
[----:B------:R-:W2:Y:S01]  /*0bc0*/  LD.E R19, desc[UR6][R18.64] ;  /* 0x0000000612137980 */ /* 0x000ea2000c101900 */
[----:B------:R-:W-:-:S04]  /*0bd0*/  IMAD.MOV R9, RZ, RZ, -R9 ;  /* 0x000000ffff097224 */ /* 0x000fc800078e0a09 */
[----:B------:R-:W-:Y:S02]  /*0be0*/  IMAD R9, R12, R9, R23 ;  /* 0x000000090c097224 */ /* 0x000fe400078e0217 */
[----:B------:R-:W-:-:S04]  /*0bf0*/  IMAD.WIDE R10, R21, 0x4, R2 ;  /* 0x00000004150a7825 */ /* 0x000fc800078e0202 */
[C---:B---3--:R-:W-:Y:S01]  /*0c00*/  IMAD.WIDE R24, R9.reuse, 0x4, R6 ;  /* 0x0000000409187825 */ /* 0x048fe200078e0206 */
[----:B--2---:R0:W-:Y:S05]  /*0c10*/  REDG.E.ADD.F32.FTZ.RN.STRONG.GPU desc[UR6][R10.64], R19 ;  /* 0x000000130a0079a6 */ /* 0x0041ea000c12f306 */
[----:B------:R-:W2:Y:S01]  /*0c20*/  LD.E R25, desc[UR6][R24.64] ;  /* 0x0000000618197980 */ /* 0x000ea2000c101900 */
[----:B------:R-:W-:Y:S01]  /*0c30*/  IMAD.WIDE R20, R9, 0x4, R2 ;  /* 0x0000000409147825 */ /* 0x000fe200078e0202 */
[----:B------:R-:W-:-:S04]  /*0c40*/  IADD3 R9, PT, PT, R23, UR4, RZ ;  /* 0x0000000417097c10 */ /* 0x000fc8000fffe0ff */
[----:B------:R-:W-:Y:S01]  /*0c50*/  ISETP.GE.AND P0, PT, R9, R0, PT ;  /* 0x000000000900720c */ /* 0x000fe20003f06270 */
[----:B--2---:R0:W-:-:S12]  /*0c60*/  REDG.E.ADD.F32.FTZ.RN.STRONG.GPU desc[UR6][R20.64], R25 ;  /* 0x00000019140079a6 */ /* 0x0041d8000c12f306 */
[----:B------:R-:W-:Y:S05]  /*0c70*/  @!P0 BRA `(.L_x_154) ;  /* 0xfffffff8006c8947 */ /* 0x000fea000383ffff */
[----:B------:R-:W-:Y:S05]  /*0c80*/  EXIT ;  /* 0x000000000000794d */ /* 0x000fea0003800000 */
.L_x_155:
        /* <DEDUP_REMOVED lines=15> */
.L_x_396:


//--------------------- .text._Z27assignSequentialMeanPoolingiiPPKfiPf --------------------------
	.section	.text._Z27assignSequentialMeanPoolingiiPPKfiPf,"ax",@progbits
	.align	128
        .global         _Z27assignSequentialMeanPoolingiiPPKfiPf
        .type           _Z27assignSequentialMeanPoolingiiPPKfiPf,@function
        .size           _Z27assignSequentialMeanPoolingiiPPKfiPf,(.L_x_370 - _Z27assignSequentialMeanPoolingiiPPKfiPf)
        .other          _Z27assignSequentialMeanPoolingiiPPKfiPf,@"STO_CUDA_ENTRY STV_DEFAULT"
_Z27assignSequentialMeanPoolingiiPPKfiPf:
.text._Z27assignSequentialMeanPoolingiiPPKfiPf:
[----:B------:R-:W-:Y:S01]  /*0000*/  LDC R1, c[0x0][0x37c] ;  /* 0x0000df00ff017b82 */ /* 0x000fe20000000800 */
[----:B------:R-:W0:Y:S07]  /*0010*/  S2R R17, SR_CTAID.X ;  /* 0x0000000000117919 */ /* 0x000e2e0000002500 */
[----:B------:R-:W1:Y:S01]  /*0020*/  LDC.64 R4, c[0x0][0x380] ;  /* 0x0000e000ff047b82 */ /* 0x000e620000000a00 */
[----:B------:R-:W0:Y:S01]  /*0030*/  LDCU UR4, c[0x0][0x360] ;  /* 0x00006c00ff0477ac */ /* 0x000e220008000800 */
[----:B------:R-:W0:Y:S01]  /*0040*/  S2R R0, SR_TID.X ;  /* 0x0000000000007919 */ /* 0x000e220000002100 */
[----:B------:R-:W2:Y:S01]  /*0050*/  LDCU UR8, c[0x0][0x390] ;  /* 0x00007200ff0877ac */ /* 0x000ea20008000800 */
[----:B------:R-:W3:Y:S01]  /*0060*/  LDCU UR5, c[0x0][0x370] ;  /* 0x00006e00ff0577ac */ /* 0x000ee20008000800 */
[----:B-1----:R-:W-:-:S04]  /*0070*/  IMAD R4, R5, R4, RZ ;  /* 0x0000000405047224 */ /* 0x002fc800078e02ff */
[----:B--2---:R-:W-:Y:S02]  /*0080*/  IMAD R5, R4, UR8, RZ ;  /* 0x0000000804057c24 */ /* 0x004fe4000f8e02ff */
[----:B0-----:R-:W-:Y:S01]  /*0090*/  IMAD R17, R17, UR4, R0 ;  /* 0x0000000411117c24 */ /* 0x001fe2000f8e0200 */
[----:B---3--:R-:W-:-:S04]  /*00a0*/  UIMAD UR4, UR4, UR5, URZ ;  /* 0x00000005040472a4 */ /* 0x008fc8000f8e02ff */
        /* <DEDUP_REMOVED lines=8> */
[----:B------:R-:W-:Y:S01]  /*0130*/  BSSY B0, `(.L_x_156) ;  /* 0x0000051000007945 */ /* 0x000fe20003800000 */
        /* <DEDUP_REMOVED lines=18> */
[----:B------:R-:W-:Y:S02]  /*0260*/  IADD3 R18, PT, PT, R18, R3, RZ ;  /* 0x0000000312127210 */ /* 0x000fe40007ffe0ff */
[----:B------:R-:W-:Y:S02]  /*0270*/  I2FP.F32.S32 R3, UR8 ;  /* 0x0000000800037c45 */ /* 0x000fe40008201400 */
[----:B------:R-:W-:-:S04]  /*0280*/  LOP3.LUT R0, R18, 0x3, RZ, 0xc0, !PT ;  /* 0x0000000312007812 */ /* 0x000fc800078ec0ff */
[----:B------:R-:W-:-:S13]  /*0290*/  ISETP.NE.AND P0, PT, R0, 0x3, PT ;  /* 0x000000030000780c */ /* 0x000fda0003f05270 */
[----:B-1----:R-:W-:Y:S05]  /*02a0*/  @!P0 BRA `(.L_x_157) ;  /* 0x0000000000e48947 */ /* 0x002fea0003800000 */
[----:B------:R-:W0:Y:S01]  /*02b0*/  LDC.64 R14, c[0x0][0x398] ;  /* 0x0000e600ff0e7b82 */ /* 0x000e220000000a00 */
[----:B------:R-:W-:-:S05]  /*02c0*/  VIADD R0, R18, 0x1 ;  /* 0x0000000112007836 */ /* 0x000fca0000000000 */
[----:B------:R-:W-:Y:S02]  /*02d0*/  LOP3.LUT R0, R0, 0x3, RZ, 0xc0, !PT ;  /* 0x0000000300007812 */ /* 0x000fe400078ec0ff */
[----:B------:R-:W1:Y:S03]  /*02e0*/  LDC.64 R12, c[0x0][0x388] ;  /* 0x0000e200ff0c7b82 */ /* 0x000e660000000a00 */
[----:B------:R-:W-:-:S07]  /*02f0*/  IMAD.MOV R20, RZ, RZ, -R0 ;  /* 0x000000ffff147224 */ /* 0x000fce00078e0a00 */
.L_x_160:
[-C--:B--2---:R-:W-:Y:S02]  /*0300*/  IABS R9, R4.reuse ;  /* 0x0000000400097213 */ /* 0x084fe40000000000 */
[----:B------:R-:W-:Y:S02]  /*0310*/  IABS R8, R17 ;  /* 0x0000001100087213 */ /* 0x000fe40000000000 */
[----:B------:R-:W2:Y:S01]  /*0320*/  I2F.RP R0, R9 ;  /* 0x0000000900007306 */ /* 0x000ea20000209400 */
[----:B------:R-:W-:-:S07]  /*0330*/  IABS R10, R4 ;  /* 0x00000004000a7213 */ /* 0x000fce0000000000 */
[----:B--2---:R-:W2:Y:S02]  /*0340*/  MUFU.RCP R0, R0 ;  /* 0x0000000000007308 */ /* 0x004ea40000001000 */
[----:B--2---:R-:W-:Y:S01]  /*0350*/  IADD3 R6, PT, PT, R0, 0xffffffe, RZ ;  /* 0x0ffffffe00067810 */ /* 0x004fe20007ffe0ff */
[----:B------:R-:W-:-:S05]  /*0360*/  IMAD.MOV R0, RZ, RZ, -R10 ;  /* 0x000000ffff007224 */ /* 0x000fca00078e0a0a */
[----:B------:R2:W3:Y:S02]  /*0370*/  F2I.FTZ.U32.TRUNC.NTZ R7, R6 ;  /* 0x0000000600077305 */ /* 0x0004e4000021f000 */
[----:B--2---:R-:W-:Y:S02]  /*0380*/  HFMA2 R6, -RZ, RZ, 0, 0 ;  /* 0x00000000ff067431 */ /* 0x004fe400000001ff */
[----:B---3--:R-:W-:-:S04]  /*0390*/  IMAD.MOV R2, RZ, RZ, -R7 ;  /* 0x000000ffff027224 */ /* 0x008fc800078e0a07 */
[----:B------:R-:W-:Y:S02]  /*03a0*/  IMAD R11, R2, R9, RZ ;  /* 0x00000009020b7224 */ /* 0x000fe400078e02ff */
[----:B------:R-:W-:Y:S02]  /*03b0*/  IMAD.MOV.U32 R2, RZ, RZ, R8 ;  /* 0x000000ffff027224 */ /* 0x000fe400078e0008 */
[----:B------:R-:W-:-:S06]  /*03c0*/  IMAD.HI.U32 R7, R7, R11, R6 ;  /* 0x0000000b07077227 */ /* 0x000fcc00078e0006 */
        /* <DEDUP_REMOVED lines=9> */
[----:B------:R-:W-:-:S04]  /*0460*/  @P0 VIADD R7, R7, 0x1 ;  /* 0x0000000107070836 */ /* 0x000fc80000000000 */
[----:B------:R-:W-:-:S05]  /*0470*/  IMAD.MOV.U32 R9, RZ, RZ, R7 ;  /* 0x000000ffff097224 */ /* 0x000fca00078e0007 */
[----:B------:R-:W-:Y:S02]  /*0480*/  @!P2 IADD3 R9, PT, PT, -R9, RZ, RZ ;  /* 0x000000ff0909a210 */ /* 0x000fe40007ffe1ff */
[----:B------:R-:W-:-:S05]  /*0490*/  @!P1 LOP3.LUT R9, RZ, R4, RZ, 0x33, !PT ;  /* 0x00000004ff099212 */ /* 0x000fca00078e33ff */
[----:B-1----:R-:W-:-:S06]  /*04a0*/  IMAD.WIDE R6, R9, 0x8, R12 ;  /* 0x0000000809067825 */ /* 0x002fcc00078e020c */
[----:B------:R-:W2:Y:S01]  /*04b0*/  LDG.E.64.CONSTANT R6, desc[UR6][R6.64] ;  /* 0x0000000606067981 */ /* 0x000ea2000c1e9b00 */
[----:B------:R-:W-:-:S04]  /*04c0*/  IMAD.MOV R9, RZ, RZ, -R9 ;  /* 0x000000ffff097224 */ /* 0x000fc800078e0a09 */
[----:B------:R-:W-:Y:S01]  /*04d0*/  IMAD R9, R4, R9, R17 ;  /* 0x0000000904097224 */ /* 0x000fe200078e0211 */
[----:B------:R-:W1:Y:S03]  /*04e0*/  MUFU.RCP R2, R3 ;  /* 0x0000000300027308 */ /* 0x000e660000001000 */
[----:B--2---:R-:W-:-:S05]  /*04f0*/  IMAD.WIDE R10, R9, 0x4, R6 ;  /* 0x00000004090a7825 */ /* 0x004fca00078e0206 */
[----:B------:R-:W2:Y:S01]  /*0500*/  LD.E R0, desc[UR6][R10.64] ;  /* 0x000000060a007980 */ /* 0x000ea2000c101900 */
[----:B-1----:R-:W-:Y:S01]  /*0510*/  FFMA R19, -R3, R2, 1 ;  /* 0x3f80000003137423 */ /* 0x002fe20000000102 */
[----:B------:R-:W-:Y:S01]  /*0520*/  VIADD R20, R20, 0x1 ;  /* 0x0000000114147836 */ /* 0x000fe20000000000 */
[----:B------:R-:W-:Y:S05]  /*0530*/  YIELD ;  /* 0x0000000000007946 */ /* 0x000fea0003800000 */
[----:B------:R-:W-:Y:S01]  /*0540*/  FFMA R19, R2, R19, R2 ;  /* 0x0000001302137223 */ /* 0x000fe20000000002 */
[----:B------:R-:W-:Y:S01]  /*0550*/  BSSY.RECONVERGENT B1, `(.L_x_158) ;  /* 0x000000b000017945 */ /* 0x000fe20003800200 */
[----:B------:R-:W-:Y:S01]  /*0560*/  ISETP.NE.AND P2, PT, R20, RZ, PT ;  /* 0x000000ff1400720c */ /* 0x000fe20003f45270 */
[----:B--2---:R-:W1:Y:S01]  /*0570*/  FCHK P0, R0, R3 ;  /* 0x0000000300007302 */ /* 0x004e620000000000 */
[----:B------:R-:W-:-:S04]  /*0580*/  FFMA R2, R0, R19, RZ ;  /* 0x0000001300027223 */ /* 0x000fc800000000ff */
[----:B------:R-:W-:-:S04]  /*0590*/  FFMA R8, -R3, R2, R0 ;  /* 0x0000000203087223 */ /* 0x000fc80000000100 */
[----:B------:R-:W-:Y:S01]  /*05a0*/  FFMA R19, R19, R8, R2 ;  /* 0x0000000813137223 */ /* 0x000fe20000000002 */
[----:B0-----:R-:W-:Y:S01]  /*05b0*/  IMAD.WIDE R8, R9, 0x4, R14 ;  /* 0x0000000409087825 */ /* 0x001fe200078e020e */
[----:B-1----:R-:W-:Y:S06]  /*05c0*/  @!P0 BRA `(.L_x_159) ;  /* 0x00000000000c8947 */ /* 0x002fec0003800000 */
[----:B------:R-:W-:-:S07]  /*05d0*/  MOV R2, 0x5f0 ;  /* 0x000005f000027802 */ /* 0x000fce0000000f00 */
[----:B------:R-:W-:Y:S05]  /*05e0*/  CALL.REL.NOINC `($__internal_2_$__cuda_sm3x_div_rn_noftz_f32_slowpath) ;  /* 0x0000000c003c7944 */ /* 0x000fea0003c00000 */
[----:B------:R-:W-:-:S07]  /*05f0*/  MOV R19, R0 ;  /* 0x0000000000137202 */ /* 0x000fce0000000f00 */
.L_x_159:
[----:B------:R-:W-:Y:S05]  /*0600*/  BSYNC.RECONVERGENT B1 ;  /* 0x0000000000017941 */ /* 0x000fea0003800200 */
.L_x_158:
[----:B------:R2:W-:Y:S01]  /*0610*/  REDG.E.ADD.F32.FTZ.RN.STRONG.GPU desc[UR6][R8.64], R19 ;  /* 0x00000013080079a6 */ /* 0x0005e2000c12f306 */
[----:B------:R-:W-:Y:S01]  /*0620*/  VIADD R17, R17, UR4 ;  /* 0x0000000411117c36 */ /* 0x000fe20008000000 */
[----:B------:R-:W-:Y:S06]  /*0630*/  @P2 BRA `(.L_x_160) ;  /* 0xfffffffc00302947 */ /* 0x000fec000383ffff */
.L_x_157:
[----:B------:R-:W-:Y:S05]  /*0640*/  BSYNC B0 ;  /* 0x0000000000007941 */ /* 0x000fea0003800000 */
.L_x_156:
[----:B------:R-:W0:Y:S01]  /*0650*/  LDC.64 R14, c[0x0][0x398] ;  /* 0x0000e600ff0e7b82 */ /* 0x000e220000000a00 */
[----:B------:R-:W-:-:S07]  /*0660*/  ISETP.GE.U32.AND P0, PT, R18, 0x3, PT ;  /* 0x000000031200780c */ /* 0x000fce0003f06070 */
[----:B------:R-:W1:Y:S06]  /*0670*/  LDC.64 R12, c[0x0][0x388] ;  /* 0x0000e200ff0c7b82 */ /* 0x000e6c0000000a00 */
[----:B------:R-:W-:Y:S05]  /*0680*/  @!P0 EXIT ;  /* 0x000000000000894d */ /* 0x000fea0003800000 */
.L_x_169:
[-C--:B------:R-:W-:Y:S02]  /*0690*/  IABS R11, R4.reuse ;  /* 0x00000004000b7213 */ /* 0x080fe40000000000 */
[----:B--2---:R-:W-:Y:S02]  /*06a0*/  IABS R9, R17 ;  /* 0x0000001100097213 */ /* 0x004fe40000000000 */
[----:B------:R-:W2:Y:S01]  /*06b0*/  I2F.RP R0, R11 ;  /* 0x0000000b00007306 */ /* 0x000ea20000209400 */
[----:B------:R-:W-:-:S07]  /*06c0*/  IABS R8, R4 ;  /* 0x0000000400087213 */ /* 0x000fce0000000000 */
[----:B--2---:R-:W2:Y:S02]  /*06d0*/  MUFU.RCP R0, R0 ;  /* 0x0000000000007308 */ /* 0x004ea40000001000 */
[----:B--2---:R-:W-:-:S06]  /*06e0*/  VIADD R6, R0, 0xffffffe ;  /* 0x0ffffffe00067836 */ /* 0x004fcc0000000000 */
[----:B------:R2:W3:Y:S02]  /*06f0*/  F2I.FTZ.U32.TRUNC.NTZ R7, R6 ;  /* 0x0000000600077305 */ /* 0x0004e4000021f000 */
[----:B--2---:R-:W-:Y:S01]  /*0700*/  IMAD.MOV.U32 R6, RZ, RZ, RZ ;  /* 0x000000ffff067224 */ /* 0x004fe200078e00ff */
[----:B---3--:R-:W-:-:S05]  /*0710*/  IADD3 R2, PT, PT, RZ, -R7, RZ ;  /* 0x80000007ff027210 */ /* 0x008fca0007ffe0ff */
[----:B------:R-:W-:-:S04]  /*0720*/  IMAD R19, R2, R11, RZ ;  /* 0x0000000b02137224 */ /* 0x000fc800078e02ff */
[----:B------:R-:W-:-:S04]  /*0730*/  IMAD.HI.U32 R2, R7, R19, R6 ;  /* 0x0000001307027227 */ /* 0x000fc800078e0006 */
[----:B------:R-:W-:Y:S02]  /*0740*/  IMAD.MOV R7, RZ, RZ, -R8 ;  /* 0x000000ffff077224 */ /* 0x000fe400078e0a08 */
[----:B------:R-:W-:-:S04]  /*0750*/  IMAD.HI.U32 R0, R2, R9, RZ ;  /* 0x0000000902007227 */ /* 0x000fc800078e00ff */
[----:B------:R-:W-:-:S05]  /*0760*/  IMAD R2, R0, R7, R9 ;  /* 0x0000000700027224 */ /* 0x000fca00078e0209 */
[----:B------:R-:W-:-:S13]  /*0770*/  ISETP.GT.U32.AND P1, PT, R11, R2, PT ;  /* 0x000000020b00720c */ /* 0x000fda0003f24070 */
[-C--:B------:R-:W-:Y:S01]  /*0780*/  @!P1 IADD3 R2, PT, PT, R2, -R11.reuse, RZ ;  /* 0x8000000b02029210 */ /* 0x080fe20007ffe0ff */
[----:B------:R-:W-:Y:S01]  /*0790*/  @!P1 VIADD R0, R0, 0x1 ;  /* 0x0000000100009836 */ /* 0x000fe20000000000 */
[----:B------:R-:W-:Y:S02]  /*07a0*/  ISETP.NE.AND P1, PT, R4, RZ, PT ;  /* 0x000000ff0400720c */ /* 0x000fe40003f25270 */
[----:B------:R-:W-:Y:S02]  /*07b0*/  ISETP.GE.U32.AND P0, PT, R2, R11, PT ;  /* 0x0000000b0200720c */ /* 0x000fe40003f06070 */
[----:B------:R-:W-:-:S04]  /*07c0*/  LOP3.LUT R2, R17, R4, RZ, 0x3c, !PT ;  /* 0x0000000411027212 */ /* 0x000fc800078e3cff */
[----:B------:R-:W-:-:S07]  /*07d0*/  ISETP.GE.AND P2, PT, R2, RZ, PT ;  /* 0x000000ff0200720c */ /* 0x000fce0003f46270 */
[----:B------:R-:W-:-:S06]  /*07e0*/  @P0 VIADD R0, R0, 0x1 ;  /* 0x0000000100000836 */ /* 0x000fcc0000000000 */
[----:B------:R-:W-:Y:S02]  /*07f0*/  @!P2 IADD3 R0, PT, PT, -R0, RZ, RZ ;  /* 0x000000ff0000a210 */ /* 0x000fe40007ffe1ff */
[----:B------:R-:W-:-:S05]  /*0800*/  @!P1 LOP3.LUT R0, RZ, R4, RZ, 0x33, !PT ;  /* 0x00000004ff009212 */ /* 0x000fca00078e33ff */
[----:B-1----:R-:W-:-:S06]  /*0810*/  IMAD.WIDE R6, R0, 0x8, R12 ;  /* 0x0000000800067825 */ /* 0x002fcc00078e020c */
[----:B------:R-:W2:Y:S01]  /*0820*/  LDG.E.64.CONSTANT R6, desc[UR6][R6.64] ;  /* 0x0000000606067981 */ /* 0x000ea2000c1e9b00 */
[----:B------:R-:W-:-:S04]  /*0830*/  IMAD.MOV R9, RZ, RZ, -R0 ;  /* 0x000000ffff097224 */ /* 0x000fc800078e0a00 */
[----:B------:R-:W-:Y:S01]  /*0840*/  IMAD R9, R4, R9, R17 ;  /* 0x0000000904097224 */ /* 0x000fe200078e0211 */
[----:B------:R-:W1:Y:S03]  /*0850*/  MUFU.RCP R0, R3 ;  /* 0x0000000300007308 */ /* 0x000e660000001000 */
[----:B--2---:R-:W-:-:S06]  /*0860*/  IMAD.WIDE R10, R9, 0x4, R6 ;  /* 0x00000004090a7825 */ /* 0x004fcc00078e0206 */
[----:B------:R-:W2:Y:S01]  /*0870*/  LD.E R10, desc[UR6][R10.64] ;  /* 0x000000060a0a7980 */ /* 0x000ea2000c101900 */
[----:B-1----:R-:W-:Y:S01]  /*0880*/  FFMA R19, -R3, R0, 1 ;  /* 0x3f80000003137423 */ /* 0x002fe20000000100 */
[----:B------:R-:W-:Y:S05]  /*0890*/  YIELD ;  /* 0x0000000000007946 */ /* 0x000fea0003800000 */
[----:B------:R-:W-:Y:S01]  /*08a0*/  FFMA R0, R0, R19, R0 ;  /* 0x0000001300007223 */ /* 0x000fe20000000000 */
[----:B------:R-:W-:Y:S01]  /*08b0*/  BSSY.RECONVERGENT B0, `(.L_x_161) ;  /* 0x000000b000007945 */ /* 0x000fe20003800200 */
[----:B0-----:R-:W-:Y:S01]  /*08c0*/  IMAD.WIDE R8, R9, 0x4, R14 ;  /* 0x0000000409087825 */ /* 0x001fe200078e020e */
[----:B--2---:R-:W0:Y:S03]  /*08d0*/  FCHK P0, R10, R3 ;  /* 0x000000030a007302 */ /* 0x004e260000000000 */
[----:B------:R-:W-:-:S04]  /*08e0*/  FFMA R19, R0, R10, RZ ;  /* 0x0000000a00137223 */ /* 0x000fc800000000ff */
[----:B------:R-:W-:-:S04]  /*08f0*/  FFMA R2, -R3, R19, R10 ;  /* 0x0000001303027223 */ /* 0x000fc8000000010a */
[----:B------:R-:W-:Y:S01]  /*0900*/  FFMA R7, R0, R2, R19 ;  /* 0x0000000200077223 */ /* 0x000fe20000000013 */
[----:B0-----:R-:W-:Y:S06]  /*0910*/  @!P0 BRA `(.L_x_162) ;  /* 0x0000000000108947 */ /* 0x001fec0003800000 */
[----:B------:R-:W-:Y:S01]  /*0920*/  IMAD.MOV.U32 R0, RZ, RZ, R10 ;  /* 0x000000ffff007224 */ /* 0x000fe200078e000a */
[----:B------:R-:W-:-:S07]  /*0930*/  MOV R2, 0x950 ;  /* 0x0000095000027802 */ /* 0x000fce0000000f00 */
[----:B------:R-:W-:Y:S05]  /*0940*/  CALL.REL.NOINC `($__internal_2_$__cuda_sm3x_div_rn_noftz_f32_slowpath) ;  /* 0x0000000800647944 */ /* 0x000fea0003c00000 */
[----:B------:R-:W-:-:S07]  /*0950*/  MOV R7, R0 ;  /* 0x0000000000077202 */ /* 0x000fce0000000f00 */
.L_x_162:
[----:B------:R-:W-:Y:S05]  /*0960*/  BSYNC.RECONVERGENT B0 ;  /* 0x0000000000007941 */ /* 0x000fea0003800200 */
.L_x_161:
[-C--:B------:R-:W-:Y:S01]  /*0970*/  IABS R19, R4.reuse ;  /* 0x0000000400137213 */ /* 0x080fe20000000000 */
[----:B------:R0:W-:Y:S01]  /*0980*/  REDG.E.ADD.F32.FTZ.RN.STRONG.GPU desc[UR6][R8.64], R7 ;  /* 0x00000007080079a6 */ /* 0x0001e2000c12f306 */
[----:B------:R-:W-:Y:S02]  /*0990*/  IADD3 R17, PT, PT, R17, UR4, RZ ;  /* 0x0000000411117c10 */ /* 0x000fe4000fffe0ff */
[----:B------:R-:W1:Y:S01]  /*09a0*/  I2F.RP R0, R19 ;  /* 0x0000001300007306 */ /* 0x000e620000209400 */
[----:B------:R-:W-:-:S05]  /*09b0*/  IABS R6, R4 ;  /* 0x0000000400067213 */ /* 0x000fca0000000000 */
[----:B------:R-:W-:Y:S02]  /*09c0*/  IMAD.MOV R6, RZ, RZ, -R6 ;  /* 0x000000ffff067224 */ /* 0x000fe400078e0a06 */
[----:B-1----:R-:W1:Y:S02]  /*09d0*/  MUFU.RCP R0, R0 ;  /* 0x0000000000007308 */ /* 0x002e640000001000 */
[----:B-1----:R-:W-:-:S06]  /*09e0*/  VIADD R10, R0, 0xffffffe ;  /* 0x0ffffffe000a7836 */ /* 0x002fcc0000000000 */
[----:B------:R1:W2:Y:S02]  /*09f0*/  F2I.FTZ.U32.TRUNC.NTZ R11, R10 ;  /* 0x0000000a000b7305 */ /* 0x0002a4000021f000 */
[----:B-1----:R-:W-:Y:S02]  /*0a00*/  IMAD.MOV.U32 R10, RZ, RZ, RZ ;  /* 0x000000ffff0a7224 */ /* 0x002fe400078e00ff */
[----:B--2---:R-:W-:-:S04]  /*0a10*/  IMAD.MOV R2, RZ, RZ, -R11 ;  /* 0x000000ffff027224 */ /* 0x004fc800078e0a0b */
[----:B------:R-:W-:Y:S01]  /*0a20*/  IMAD R21, R2, R19, RZ ;  /* 0x0000001302157224 */ /* 0x000fe200078e02ff */
[----:B------:R-:W-:-:S03]  /*0a30*/  IABS R2, R17 ;  /* 0x0000001100027213 */ /* 0x000fc60000000000 */
[----:B------:R-:W-:Y:S01]  /*0a40*/  IMAD.HI.U32 R0, R11, R21, R10 ;  /* 0x000000150b007227 */ /* 0x000fe200078e000a */
[----:B------:R-:W-:-:S03]  /*0a50*/  MOV R11, R2 ;  /* 0x00000002000b7202 */ /* 0x000fc60000000f00 */
[----:B------:R-:W-:Y:S02]  /*0a60*/  IMAD.MOV.U32 R2, RZ, RZ, R6 ;  /* 0x000000ffff027224 */ /* 0x000fe400078e0006 */
        /* <DEDUP_REMOVED lines=10> */
[----:B------:R-:W-:Y:S01]  /*0b10*/  @!P2 IMAD.MOV R0, RZ, RZ, -R0 ;  /* 0x000000ffff00a224 */ /* 0x000fe200078e0a00 */
[----:B------:R-:W-:-:S05]  /*0b20*/  @!P1 LOP3.LUT R0, RZ, R4, RZ, 0x33, !PT ;  /* 0x00000004ff009212 */ /* 0x000fca00078e33ff */
[----:B------:R-:W-:-:S06]  /*0b30*/  IMAD.WIDE R10, R0, 0x8, R12 ;  /* 0x00000008000a7825 */ /* 0x000fcc00078e020c */
[----:B------:R-:W2:Y:S01]  /*0b40*/  LDG.E.64.CONSTANT R10, desc[UR6][R10.64] ;  /* 0x000000060a0a7981 */ /* 0x000ea2000c1e9b00 */
[----:B------:R-:W-:-:S05]  /*0b50*/  IADD3 R23, PT, PT, -R0, RZ, RZ ;  /* 0x000000ff00177210 */ /* 0x000fca0007ffe1ff */
[----:B------:R-:W-:Y:S01]  /*0b60*/  IMAD R23, R4, R23, R17 ;  /* 0x0000001704177224 */ /* 0x000fe200078e0211 */
[----:B------:R-:W1:Y:S03]  /*0b70*/  MUFU.RCP R0, R3 ;  /* 0x0000000300007308 */ /* 0x000e660000001000 */
[----:B--2---:R-:W-:-:S06]  /*0b80*/  IMAD.WIDE R18, R23, 0x4, R10 ;  /* 0x0000000417127825 */ /* 0x004fcc00078e020a */
[----:B------:R-:W2:Y:S01]  /*0b90*/  LD.E R18, desc[UR6][R18.64] ;  /* 0x0000000612127980 */ /* 0x000ea2000c101900 */
[----:B-1----:R-:W-:-:S04]  /*0ba0*/  FFMA R21, -R3, R0, 1 ;  /* 0x3f80000003157423 */ /* 0x002fc80000000100 */
[----:B------:R-:W-:Y:S01]  /*0bb0*/  FFMA R0, R0, R21, R0 ;  /* 0x0000001500007223 */ /* 0x000fe20000000000 */
[----:B------:R-:W-:Y:S01]  /*0bc0*/  BSSY.RECONVERGENT B0, `(.L_x_163) ;  /* 0x000000b000007945 */ /* 0x000fe20003800200 */
[----:B------:R-:W-:Y:S01]  /*0bd0*/  IMAD.WIDE R22, R23, 0x4, R14 ;  /* 0x0000000417167825 */ /* 0x000fe200078e020e */
[----:B--2---:R-:W1:Y:S03]  /*0be0*/  FCHK P0, R18, R3 ;  /* 0x0000000312007302 */ /* 0x004e660000000000 */
[----:B------:R-:W-:-:S04]  /*0bf0*/  FFMA R2, R0, R18, RZ ;  /* 0x0000001200027223 */ /* 0x000fc800000000ff */
[----:B------:R-:W-:-:S04]  /*0c00*/  FFMA R11, -R3, R2, R18 ;  /* 0x00000002030b7223 */ /* 0x000fc80000000112 */
[----:B------:R-:W-:Y:S01]  /*0c10*/  FFMA R11, R0, R11, R2 ;  /* 0x0000000b000b7223 */ /* 0x000fe20000000002 */
[----:B01----:R-:W-:Y:S06]  /*0c20*/  @!P0 BRA `(.L_x_164) ;  /* 0x0000000000108947 */ /* 0x003fec0003800000 */
[----:B------:R-:W-:Y:S01]  /*0c30*/  IMAD.MOV.U32 R0, RZ, RZ, R18 ;  /* 0x000000ffff007224 */ /* 0x000fe200078e0012 */
[----:B------:R-:W-:-:S07]  /*0c40*/  MOV R2, 0xc60 ;  /* 0x00000c6000027802 */ /* 0x000fce0000000f00 */
[----:B------:R-:W-:Y:S05]  /*0c50*/  CALL.REL.NOINC `($__internal_2_$__cuda_sm3x_div_rn_noftz_f32_slowpath) ;  /* 0x0000000400a07944 */ /* 0x000fea0003c00000 */
[----:B------:R-:W-:-:S07]  /*0c60*/  IMAD.MOV.U32 R11, RZ, RZ, R0 ;  /* 0x000000ffff0b7224 */ /* 0x000fce00078e0000 */
.L_x_164:
[----:B------:R-:W-:Y:S05]  /*0c70*/  BSYNC.RECONVERGENT B0 ;  /* 0x0000000000007941 */ /* 0x000fea0003800200 */
.L_x_163:
[-C--:B------:R-:W-:Y:S01]  /*0c80*/  IABS R9, R4.reuse ;  /* 0x0000000400097213 */ /* 0x080fe20000000000 */
[----:B------:R-:W-:Y:S01]  /*0c90*/  VIADD R17, R17, UR4 ;  /* 0x0000000411117c36 */ /* 0x000fe20008000000 */
[----:B------:R-:W-:Y:S01]  /*0ca0*/  IABS R8, R4 ;  /* 0x0000000400087213 */ /* 0x000fe20000000000 */
[----:B------:R0:W-:Y:S01]  /*0cb0*/  REDG.E.ADD.F32.FTZ.RN.STRONG.GPU desc[UR6][R22.64], R11 ;  /* 0x0000000b160079a6 */ /* 0x0001e2000c12f306 */
[----:B------:R-:W1:Y:S02]  /*0cc0*/  I2F.RP R0, R9 ;  /* 0x0000000900007306 */ /* 0x000e640000209400 */
[----:B------:R-:W-:-:S06]  /*0cd0*/  IADD3 R8, PT, PT, RZ, -R8, RZ ;  /* 0x80000008ff087210 */ /* 0x000fcc0007ffe0ff */
[----:B-1----:R-:W1:Y:S02]  /*0ce0*/  MUFU.RCP R0, R0 ;  /* 0x0000000000007308 */ /* 0x002e640000001000 */
[----:B-1----:R-:W-:-:S06]  /*0cf0*/  IADD3 R6, PT, PT, R0, 0xffffffe, RZ ;  /* 0x0ffffffe00067810 */ /* 0x002fcc0007ffe0ff */
[----:B------:R1:W2:Y:S02]  /*0d00*/  F2I.FTZ.U32.TRUNC.NTZ R7, R6 ;  /* 0x0000000600077305 */ /* 0x0002a4000021f000 */
[----:B-1----:R-:W-:Y:S02]  /*0d10*/  IMAD.MOV.U32 R6, RZ, RZ, RZ ;  /* 0x000000ffff067224 */ /* 0x002fe400078e00ff */
[----:B--2---:R-:W-:-:S04]  /*0d20*/  IMAD.MOV R2, RZ, RZ, -R7 ;  /* 0x000000ffff027224 */ /* 0x004fc800078e0a07 */
[----:B------:R-:W-:Y:S01]  /*0d30*/  IMAD R19, R2, R9, RZ ;  /* 0x0000000902137224 */ /* 0x000fe200078e02ff */
[----:B------:R-:W-:-:S03]  /*0d40*/  IABS R2, R17 ;  /* 0x0000001100027213 */ /* 0x000fc60000000000 */
[----:B------:R-:W-:-:S04]  /*0d50*/  IMAD.HI.U32 R0, R7, R19, R6 ;  /* 0x0000001307007227 */ /* 0x000fc800078e0006 */
[----:B------:R-:W-:Y:S01]  /*0d60*/  IMAD.MOV.U32 R7, RZ, RZ, R2 ;  /* 0x000000ffff077224 */ /* 0x000fe200078e0002 */
[----:B------:R-:W-:-:S03]  /*0d70*/  MOV R2, R8 ;  /* 0x0000000800027202 */ /* 0x000fc60000000f00 */
[----:B------:R-:W-:-:S04]  /*0d80*/  IMAD.HI.U32 R0, R0, R7, RZ ;  /* 0x0000000700007227 */ /* 0x000fc800078e00ff */
[----:B------:R-:W-:-:S05]  /*0d90*/  IMAD R2, R0, R2, R7 ;  /* 0x0000000200027224 */ /* 0x000fca00078e0207 */
[----:B------:R-:W-:-:S13]  /*0da0*/  ISETP.GT.U32.AND P1, PT, R9, R2, PT ;  /* 0x000000020900720c */ /* 0x000fda0003f24070 */
[----:B------:R-:W-:Y:S02]  /*0db0*/  @!P1 IMAD.IADD R2, R2, 0x1, -R9 ;  /* 0x0000000102029824 */ /* 0x000fe400078e0a09 */
[----:B------:R-:W-:Y:S01]  /*0dc0*/  @!P1 VIADD R0, R0, 0x1 ;  /* 0x0000000100009836 */ /* 0x000fe20000000000 */
[----:B------:R-:W-:Y:S02]  /*0dd0*/  ISETP.NE.AND P1, PT, R4, RZ, PT ;  /* 0x000000ff0400720c */ /* 0x000fe40003f25270 */
[----:B------:R-:W-:Y:S02]  /*0de0*/  ISETP.GE.U32.AND P0, PT, R2, R9, PT ;  /* 0x000000090200720c */ /* 0x000fe40003f06070 */
[----:B------:R-:W-:-:S04]  /*0df0*/  LOP3.LUT R2, R17, R4, RZ, 0x3c, !PT ;  /* 0x0000000411027212 */ /* 0x000fc800078e3cff */
[----:B------:R-:W-:-:S07]  /*0e00*/  ISETP.GE.AND P2, PT, R2, RZ, PT ;  /* 0x000000ff0200720c */ /* 0x000fce0003f46270 */
[----:B------:R-:W-:-:S06]  /*0e10*/  @P0 IADD3 R0, PT, PT, R0, 0x1, RZ ;  /* 0x0000000100000810 */ /* 0x000fcc0007ffe0ff */
[----:B------:R-:W-:Y:S01]  /*0e20*/  @!P2 IMAD.MOV R0, RZ, RZ, -R0 ;  /* 0x000000ffff00a224 */ /* 0x000fe200078e0a00 */
[----:B------:R-:W-:-:S05]  /*0e30*/  @!P1 LOP3.LUT R0, RZ, R4, RZ, 0x33, !PT ;  /* 0x00000004ff009212 */ /* 0x000fca00078e33ff */
[----:B------:R-:W-:-:S06]  /*0e40*/  IMAD.WIDE R6, R0, 0x8, R12 ;  /* 0x0000000800067825 */ /* 0x000fcc00078e020c */
[----:B------:R-:W2:Y:S01]  /*0e50*/  LDG.E.64.CONSTANT R6, desc[UR6][R6.64] ;  /* 0x0000000606067981 */ /* 0x000ea2000c1e9b00 */
[----:B------:R-:W-:-:S04]  /*0e60*/  IMAD.MOV R9, RZ, RZ, -R0 ;  /* 0x000000ffff097224 */ /* 0x000fc800078e0a00 */
        /* <DEDUP_REMOVED lines=13> */
[----:B------:R-:W-:Y:S02]  /*0f40*/  MOV R0, R18 ;  /* 0x0000001200007202 */ /* 0x000fe40000000f00 */
[----:B------:R-:W-:-:S07]  /*0f50*/  MOV R2, 0xf70 ;  /* 0x00000f7000027802 */ /* 0x000fce0000000f00 */
[----:B------:R-:W-:Y:S05]  /*0f60*/  CALL.REL.NOINC `($__internal_2_$__cuda_sm3x_div_rn_noftz_f32_slowpath) ;  /* 0x0000000000dc7944 */ /* 0x000fea0003c00000 */
[----:B------:R-:W-:-:S07]  /*0f70*/  IMAD.MOV.U32 R7, RZ, RZ, R0 ;  /* 0x000000ffff077224 */ /* 0x000fce00078e0000 */
.L_x_166:
[----:B------:R-:W-:Y:S05]  /*0f80*/  BSYNC.RECONVERGENT B0 ;  /* 0x0000000000007941 */ /* 0x000fea0003800200 */
.L_x_165:
[-C--:B------:R-:W-:Y:S01]  /*0f90*/  IABS R19, R4.reuse ;  /* 0x0000000400137213 */ /* 0x080fe20000000000 */
[----:B------:R-:W-:Y:S01]  /*0fa0*/  VIADD R17, R17, UR4 ;  /* 0x0000000411117c36 */ /* 0x000fe20008000000 */
[----:B------:R-:W-:Y:S01]  /*0fb0*/  IABS R6, R4 ;  /* 0x0000000400067213 */ /* 0x000fe20000000000 */
[----:B------:R0:W-:Y:S01]  /*0fc0*/  REDG.E.ADD.F32.FTZ.RN.STRONG.GPU desc[UR6][R8.64], R7 ;  /* 0x00000007080079a6 */ /* 0x0001e2000c12f306 */
[----:B------:R-:W1:Y:S03]  /*0fd0*/  I2F.RP R0, R19 ;  /* 0x0000001300007306 */ /* 0x000e660000209400 */
[----:B------:R-:W-:-:S05]  /*0fe0*/  IMAD.MOV R6, RZ, RZ, -R6 ;  /* 0x000000ffff067224 */ /* 0x000fca00078e0a06 */
[----:B-1----:R-:W1:Y:S02]  /*0ff0*/  MUFU.RCP R0, R0 ;  /* 0x0000000000007308 */ /* 0x002e640000001000 */
[----:B-1----:R-:W-:-:S06]  /*1000*/  VIADD R10, R0, 0xffffffe ;  /* 0x0ffffffe000a7836 */ /* 0x002fcc0000000000 */
[----:B------:R1:W2:Y:S02]  /*1010*/  F2I.FTZ.U32.TRUNC.NTZ R11, R10 ;  /* 0x0000000a000b7305 */ /* 0x0002a4000021f000 */
[----:B-1----:R-:W-:Y:S01]  /*1020*/  HFMA2 R10, -RZ, RZ, 0, 0 ;  /* 0x00000000ff0a7431 */ /* 0x002fe200000001ff */
[----:B--2---:R-:W-:-:S05]  /*1030*/  IADD3 R2, PT, PT, RZ, -R11, RZ ;  /* 0x8000000bff027210 */ /* 0x004fca0007ffe0ff */
[----:B------:R-:W-:Y:S01]  /*1040*/  IMAD R21, R2, R19, RZ ;  /* 0x0000001302157224 */ /* 0x000fe200078e02ff */
[----:B------:R-:W-:-:S03]  /*1050*/  IABS R2, R17 ;  /* 0x0000001100027213 */ /* 0x000fc60000000000 */
[----:B------:R-:W-:-:S04]  /*1060*/  IMAD.HI.U32 R0, R11, R21, R10 ;  /* 0x000000150b007227 */ /* 0x000fc800078e000a */
[----:B------:R-:W-:Y:S02]  /*1070*/  IMAD.MOV.U32 R11, RZ, RZ, R2 ;  /* 0x000000ffff0b7224 */ /* 0x000fe400078e0002 */
[----:B------:R-:W-:Y:S02]  /*1080*/  IMAD.MOV.U32 R2, RZ, RZ, R6 ;  /* 0x000000ffff027224 */ /* 0x000fe400078e0006 */
        /* <DEDUP_REMOVED lines=31> */
.L_x_168:
[----:B------:R-:W-:Y:S05]  /*1280*/  BSYNC.RECONVERGENT B0 ;  /* 0x0000000000007941 */ /* 0x000fea0003800200 */
.L_x_167:
[----:B------:R-:W-:Y:S01]  /*1290*/  IADD3 R17, PT, PT, R17, UR4, RZ ;  /* 0x0000000411117c10 */ /* 0x000fe2000fffe0ff */
[----:B------:R3:W-:Y:S03]  /*12a0*/  REDG.E.ADD.F32.FTZ.RN.STRONG.GPU desc[UR6][R22.64], R0 ;  /* 0x00000000160079a6 */ /* 0x0007e6000c12f306 */
[----:B------:R-:W-:-:S13]  /*12b0*/  ISETP.GE.AND P0, PT, R17, R5, PT ;  /* 0x000000051100720c */ /* 0x000fda0003f06270 */
[----:B---3--:R-:W-:Y:S05]  /*12c0*/  @!P0 BRA `(.L_x_169) ;  /* 0xfffffff000f08947 */ /* 0x008fea000383ffff */
[----:B------:R-:W-:Y:S05]  /*12d0*/  EXIT ;  /* 0x000000000000794d */ /* 0x000fea0003800000 */
        .weak           $__internal_2_$__cuda_sm3x_div_rn_noftz_f32_slowpath
        .type           $__internal_2_$__cuda_sm3x_div_rn_noftz_f32_slowpath,@function
        .size           $__internal_2_$__cuda_sm3x_div_rn_noftz_f32_slowpath,(.L_x_370 - $__internal_2_$__cuda_sm3x_div_rn_noftz_f32_slowpath)
$__internal_2_$__cuda_sm3x_div_rn_noftz_f32_slowpath:
[--C-:B------:R-:W-:Y:S01]  /*12e0*/  SHF.R.U32.HI R6, RZ, 0x17, R3.reuse ;  /* 0x00000017ff067819 */ /* 0x100fe20000011603 */
[----:B------:R-:W-:Y:S01]  /*12f0*/  BSSY.RECONVERGENT B2, `(.L_x_170) ;  /* 0x0000063000027945 */ /* 0x000fe20003800200 */
[----:B------:R-:W-:Y:S01]  /*1300*/  SHF.R.U32.HI R10, RZ, 0x17, R0 ;  /* 0x00000017ff0a7819 */ /* 0x000fe20000011600 */
[----:B------:R-:W-:Y:S01]  /*1310*/  IMAD.MOV.U32 R19, RZ, RZ, R3 ;  /* 0x000000ffff137224 */ /* 0x000fe200078e0003 */
        /* <DEDUP_REMOVED lines=26> */
[----:B------:R-:W-:Y:S01]  /*14c0*/  @P0 IMAD.MOV.U32 R7, RZ, RZ, RZ ;  /* 0x000000ffff070224 */ /* 0x000fe200078e00ff */
[----:B------:R-:W-:Y:S01]  /*14d0*/  @!P0 MOV R7, 0xffffffc0 ;  /* 0xffffffc000078802 */ /* 0x000fe20000000f00 */
[----:B------:R-:W-:Y:S01]  /*14e0*/  @!P0 FFMA R0, R0, 1.84467440737095516160e+19, RZ ;  /* 0x5f80000000008823 */ /* 0x000fe200000000ff */
[----:B------:R-:W-:-:S03]  /*14f0*/  @!P1 FFMA R19, R3, 1.84467440737095516160e+19, RZ ;  /* 0x5f80000003139823 */ /* 0x000fc600000000ff */
[----:B------:R-:W-:-:S07]  /*1500*/  @!P1 VIADD R7, R7, 0x40 ;  /* 0x0000004007079836 */ /* 0x000fce0000000000 */
.L_x_171:
[----:B------:R-:W-:Y:S01]  /*1510*/  LEA R24, R6, 0xc0800000, 0x17 ;  /* 0xc080000006187811 */ /* 0x000fe200078eb8ff */
[----:B------:R-:W-:Y:S03]  /*1520*/  BSSY.RECONVERGENT B3, `(.L_x_176) ;  /* 0x0000036000037945 */ /* 0x000fe60003800200 */
[----:B------:R-:W-:Y:S01]  /*1530*/  IADD3 R24, PT, PT, -R24, R19, RZ ;  /* 0x0000001318187210 */ /* 0x000fe20007ffe1ff */
[----:B------:R-:W-:-:S03]  /*1540*/  VIADD R19, R10, 0xffffff81 ;  /* 0xffffff810a137836 */ /* 0x000fc60000000000 */
[----:B------:R-:W0:Y:S01]  /*1550*/  MUFU.RCP R16, R24 ;  /* 0x0000001800107308 */ /* 0x000e220000001000 */
[----:B------:R-:W-:Y:S01]  /*1560*/  FADD.FTZ R11, -R24, -RZ ;  /* 0x800000ff180b7221 */ /* 0x000fe20000010100 */
[----:B------:R-:W-:-:S03]  /*1570*/  IMAD R0, R19, -0x800000, R0 ;  /* 0xff80000013007824 */ /* 0x000fc600078e0200 */
[----:B0-----:R-:W-:-:S04]  /*1580*/  FFMA R21, R16, R11, 1 ;  /* 0x3f80000010157423 */ /* 0x001fc8000000000b */
[----:B------:R-:W-:-:S04]  /*1590*/  FFMA R21, R16, R21, R16 ;  /* 0x0000001510157223 */ /* 0x000fc80000000010 */
[----:B------:R-:W-:-:S04]  /*15a0*/  FFMA R10, R0, R21, RZ ;  /* 0x00000015000a7223 */ /* 0x000fc800000000ff */
[----:B------:R-:W-:-:S04]  /*15b0*/  FFMA R16, R11, R10, R0 ;  /* 0x0000000a0b107223 */ /* 0x000fc80000000000 */
[----:B------:R-:W-:Y:S01]  /*15c0*/  FFMA R16, R21, R16, R10 ;  /* 0x0000001015107223 */ /* 0x000fe2000000000a */
[----:B------:R-:W-:-:S03]  /*15d0*/  IADD3 R10, PT, PT, R19, 0x7f, -R6 ;  /* 0x0000007f130a7810 */ /* 0x000fc60007ffe806 */
[----:B------:R-:W-:Y:S01]  /*15e0*/  FFMA R11, R11, R16, R0 ;  /* 0x000000100b0b7223 */ /* 0x000fe20000000000 */
[----:B------:R-:W-:-:S03]  /*15f0*/  IADD3 R7, PT, PT, R10, R7, RZ ;  /* 0x000000070a077210 */ /* 0x000fc60007ffe0ff */
[----:B------:R-:W-:-:S05]  /*1600*/  FFMA R0, R21, R11, R16 ;  /* 0x0000000b15007223 */ /* 0x000fca0000000010 */
[----:B------:R-:W-:-:S04]  /*1610*/  SHF.R.U32.HI R6, RZ, 0x17, R0 ;  /* 0x00000017ff067819 */ /* 0x000fc80000011600 */
[----:B------:R-:W-:-:S05]  /*1620*/  LOP3.LUT R6, R6, 0xff, RZ, 0xc0, !PT ;  /* 0x000000ff06067812 */ /* 0x000fca00078ec0ff */
[----:B------:R-:W-:-:S05]  /*1630*/  IMAD.IADD R6, R6, 0x1, R7 ;  /* 0x0000000106067824 */ /* 0x000fca00078e0207 */
        /* <DEDUP_REMOVED lines=13> */
[C---:B------:R-:W-:Y:S01]  /*1710*/  VIADD R11, R6.reuse, 0x20 ;  /* 0x00000020060b7836 */ /* 0x040fe20000000000 */
[C---:B------:R-:W-:Y:S02]  /*1720*/  ISETP.NE.AND P3, PT, R6.reuse, RZ, PT ;  /* 0x000000ff0600720c */ /* 0x040fe40003f65270 */
[----:B------:R-:W-:Y:S02]  /*1730*/  LOP3.LUT R7, R7, 0x7fffff, RZ, 0xc0, !PT ;  /* 0x007fffff07077812 */ /* 0x000fe400078ec0ff */
[----:B------:R-:W-:Y:S02]  /*1740*/  ISETP.NE.AND P1, PT, R6, RZ, PT ;  /* 0x000000ff0600720c */ /* 0x000fe40003f25270 */
[----:B------:R-:W-:-:S02]  /*1750*/  LOP3.LUT R16, R7, 0x800000, RZ, 0xfc, !PT ;  /* 0x0080000007107812 */ /* 0x000fc400078efcff */
[----:B------:R-:W-:Y:S02]  /*1760*/  IADD3 R6, PT, PT, -R6, RZ, RZ ;  /* 0x000000ff06067210 */ /* 0x000fe40007ffe1ff */
[----:B------:R-:W-:Y:S02]  /*1770*/  SHF.L.U32 R11, R16, R11, RZ ;  /* 0x0000000b100b7219 */ /* 0x000fe400000006ff */
[----:B------:R-:W-:Y:S02]  /*1780*/  FSETP.NEU.FTZ.AND P0, PT, R10, R21, PT ;  /* 0x000000150a00720b */ /* 0x000fe40003f1d000 */
[----:B------:R-:W-:Y:S02]  /*1790*/  SEL R7, R6, RZ, P3 ;  /* 0x000000ff06077207 */ /* 0x000fe40001800000 */
[----:B------:R-:W-:Y:S02]  /*17a0*/  ISETP.NE.AND P1, PT, R11, RZ, P1 ;  /* 0x000000ff0b00720c */ /* 0x000fe40000f25270 */
[----:B------:R-:W-:-:S02]  /*17b0*/  SHF.R.U32.HI R11, RZ, R7, R16 ;  /* 0x00000007ff0b7219 */ /* 0x000fc40000011610 */
[----:B------:R-:W-:Y:S02]  /*17c0*/  PLOP3.LUT P0, PT, P0, P1, PT, 0xf8, 0x8f ;  /* 0x00000000008f781c */ /* 0x000fe40000703f70 */
[----:B------:R-:W-:Y:S02]  /*17d0*/  SHF.R.U32.HI R7, RZ, 0x1, R11 ;  /* 0x00000001ff077819 */ /* 0x000fe4000001160b */
[----:B------:R-:W-:-:S04]  /*17e0*/  SEL R6, RZ, 0x1, !P0 ;  /* 0x00000001ff067807 */ /* 0x000fc80004000000 */
[----:B------:R-:W-:-:S04]  /*17f0*/  LOP3.LUT R6, R6, 0x1, R7, 0xf8, !PT ;  /* 0x0000000106067812 */ /* 0x000fc800078ef807 */
[----:B------:R-:W-:-:S05]  /*1800*/  LOP3.LUT R6, R6, R11, RZ, 0xc0, !PT ;  /* 0x0000000b06067212 */ /* 0x000fca00078ec0ff */
[----:B------:R-:W-:-:S05]  /*1810*/  IMAD.IADD R7, R7, 0x1, R6 ;  /* 0x0000000107077824 */ /* 0x000fca00078e0206 */
[----:B------:R-:W-:Y:S01]  /*1820*/  LOP3.LUT R0, R7, R0, RZ, 0xfc, !PT ;  /* 0x0000000007007212 */ /* 0x000fe200078efcff */
[----:B------:R-:W-:Y:S06]  /*1830*/  BRA `(.L_x_179) ;  /* 0x0000000000107947 */ /* 0x000fec0003800000 */
.L_x_178:
[----:B------:R-:W-:-:S04]  /*1840*/  LOP3.LUT R0, R0, 0x80000000, RZ, 0xc0, !PT ;  /* 0x8000000000007812 */ /* 0x000fc800078ec0ff */
[----:B------:R-:W-:Y:S01]  /*1850*/  LOP3.LUT R0, R0, 0x7f800000, RZ, 0xfc, !PT ;  /* 0x7f80000000007812 */ /* 0x000fe200078efcff */
[----:B------:R-:W-:Y:S06]  /*1860*/  BRA `(.L_x_179) ;  /* 0x0000000000047947 */ /* 0x000fec0003800000 */
.L_x_177:
[----:B------:R-:W-:-:S07]  /*1870*/  LEA R0, R7, R0, 0x17 ;  /* 0x0000000007007211 */ /* 0x000fce00078eb8ff */
.L_x_179:
[----:B------:R-:W-:Y:S05]  /*1880*/  BSYNC.RECONVERGENT B3 ;  /* 0x0000000000037941 */ /* 0x000fea0003800200 */
.L_x_176:
[----:B------:R-:W-:Y:S05]  /*1890*/  BRA `(.L_x_180) ;  /* 0x0000000000207947 */ /* 0x000fea0003800000 */
.L_x_175:
[----:B------:R-:W-:-:S04]  /*18a0*/  LOP3.LUT R0, R19, 0x80000000, R0, 0x48, !PT ;  /* 0x8000000013007812 */ /* 0x000fc800078e4800 */
[----:B------:R-:W-:Y:S01]  /*18b0*/  LOP3.LUT R0, R0, 0x7f800000, RZ, 0xfc, !PT ;  /* 0x7f80000000007812 */ /* 0x000fe200078efcff */
[----:B------:R-:W-:Y:S06]  /*18c0*/  BRA `(.L_x_180) ;  /* 0x0000000000147947 */ /* 0x000fec0003800000 */
.L_x_174:
[----:B------:R-:W-:Y:S01]  /*18d0*/  LOP3.LUT R0, R19, 0x80000000, R0, 0x48, !PT ;  /* 0x8000000013007812 */ /* 0x000fe200078e4800 */
[----:B------:R-:W-:Y:S06]  /*18e0*/  BRA `(.L_x_180) ;  /* 0x00000000000c7947 */ /* 0x000fec0003800000 */
.L_x_173:
[----:B------:R-:W0:Y:S01]  /*18f0*/  MUFU.RSQ R0, -QNAN ;  /* 0xffc0000000007908 */ /* 0x000e220000001400 */
[----:B------:R-:W-:Y:S05]  /*1900*/  BRA `(.L_x_180) ;  /* 0x0000000000047947 */ /* 0x000fea0003800000 */
.L_x_172:
[----:B------:R-:W-:-:S07]  /*1910*/  FADD.FTZ R0, R0, R3 ;  /* 0x0000000300007221 */ /* 0x000fce0000010000 */
.L_x_180:
[----:B------:R-:W-:Y:S05]  /*1920*/  BSYNC.RECONVERGENT B2 ;  /* 0x0000000000027941 */ /* 0x000fea0003800200 */
.L_x_170:
[----:B------:R-:W-:Y:S02]  /*1930*/  HFMA2 R7, -RZ, RZ, 0, 0 ;  /* 0x00000000ff077431 */ /* 0x000fe400000001ff */
[----:B------:R-:W-:-:S04]  /*1940*/  IMAD.MOV.U32 R6, RZ, RZ, R2 ;  /* 0x000000ffff067224 */ /* 0x000fc800078e0002 */
[----:B0-----:R-:W-:Y:S05]  /*1950*/  RET.REL.NODEC R6 `(_Z27assignSequentialMeanPoolingiiPPKfiPf) ;  /* 0xffffffe406a87950 */ /* 0x001fea0003c3ffff */
.L_x_181:
        /* <DEDUP_REMOVED lines=10> */
.L_x_370:


//--------------------- .text._Z22addSoftmaxCeDerivativeiiPKfPKiPf --------------------------
	.section	.text._Z22addSoftmaxCeDerivativeiiPKfPKiPf,"ax",@progbits
	.align	128
        .global         _Z22addSoftmaxCeDerivativeiiPKfPKiPf
        .type           _Z22addSoftmaxCeDerivativeiiPKfPKiPf,@function
        .size           _Z22addSoftmaxCeDerivativeiiPKfPKiPf,(.L_x_371 - _Z22addSoftmaxCeDerivativeiiPKfPKiPf)
        .other          _Z22addSoftmaxCeDerivativeiiPKfPKiPf,@"STO_CUDA_ENTRY STV_DEFAULT"
_Z22addSoftmaxCeDerivativeiiPKfPKiPf:
.text._Z22addSoftmaxCeDerivativeiiPKfPKiPf:
[----:B------:R-:W-:Y:S01]  /*0000*/  LDC R1, c[0x0][0x37c] ;  /* 0x0000df00ff017b82 */ /* 0x000fe20000000800 */
[----:B------:R-:W0:Y:S01]  /*0010*/  S2R R11, SR_CTAID.X ;  /* 0x00000000000b7919 */ /* 0x000e220000002500 */
[----:B------:R-:W1:Y:S01]  /*0020*/  LDCU.64 UR8, c[0x0][0x380] ;  /* 0x00007000ff0877ac */ /* 0x000e620008000a00 */
[----:B------:R-:W0:Y:S01]  /*0030*/  S2R R0, SR_TID.X ;  /* 0x0000000000007919 */ /* 0x000e220000002100 */
[----:B------:R-:W2:Y:S04]  /*0040*/  LDCU UR5, c[0x0][0x360] ;  /* 0x00006c00ff0577ac */ /* 0x000ea80008000800 */
[----:B------:R-:W2:Y:S01]  /*0050*/  LDC R4, c[0x0][0x370] ;  /* 0x0000dc00ff047b82 */ /* 0x000ea20000000800 */
[----:B-1----:R-:W-:Y:S01]  /*0060*/  UIMAD UR4, UR9, UR8, URZ ;  /* 0x00000008090472a4 */ /* 0x002fe2000f8e02ff */
[----:B--2---:R-:W-:-:S02]  /*0070*/  IMAD R4, R4, UR5, RZ ;  /* 0x0000000504047c24 */ /* 0x004fc4000f8e02ff */
[----:B0-----:R-:W-:-:S05]  /*0080*/  IMAD R11, R11, UR5, R0 ;  /* 0x000000050b0b7c24 */ /* 0x001fca000f8e0200 */
[----:B------:R-:W-:-:S13]  /*0090*/  ISETP.GE.AND P0, PT, R11, UR4, PT ;  /* 0x000000040b007c0c */ /* 0x000fda000bf06270 */
[----:B------:R-:W-:Y:S05]  /*00a0*/  @P0 EXIT ;  /* 0x000000000000094d */ /* 0x000fea0003800000 */
[----:B------:R-:W0:Y:S01]  /*00b0*/  I2F.U32.RP R6, R4 ;  /* 0x0000000400067306 */ /* 0x000e220000209000 */
[C---:B------:R-:W-:Y:S01]  /*00c0*/  IADD3 R0, PT, PT, R4.reuse, R11, RZ ;  /* 0x0000000b04007210 */ /* 0x040fe20007ffe0ff */
[----:B------:R-:W-:Y:S01]  /*00d0*/  IMAD.MOV R7, RZ, RZ, -R4 ;  /* 0x000000ffff077224 */ /* 0x000fe200078e0a04 */
[----:B------:R-:W-:Y:S01]  /*00e0*/  ISETP.NE.U32.AND P2, PT, R4, RZ, PT ;  /* 0x000000ff0400720c */ /* 0x000fe20003f45070 */
[----:B------:R-:W1:Y:S01]  /*00f0*/  LDCU.64 UR6, c[0x0][0x358] ;  /* 0x00006b00ff0677ac */ /* 0x000e620008000a00 */
[C---:B------:R-:W-:Y:S01]  /*0100*/  ISETP.GE.AND P0, PT, R0.reuse, UR4, PT ;  /* 0x0000000400007c0c */ /* 0x040fe2000bf06270 */
[----:B------:R-:W-:Y:S01]  /*0110*/  BSSY.RECONVERGENT B0, `(.L_x_182) ;  /* 0x0000054000007945 */ /* 0x000fe20003800200 */
[----:B------:R-:W-:Y:S02]  /*0120*/  VIMNMX R5, PT, PT, R0, UR4, !PT ;  /* 0x0000000400057c48 */ /* 0x000fe4000ffe0100 */
[----:B------:R-:W-:Y:S02]  /*0130*/  SEL R8, RZ, 0x1, P0 ;  /* 0x00000001ff087807 */ /* 0x000fe40000000000 */
[----:B------:R-:W-:-:S02]  /*0140*/  I2FP.F32.S32 R9, UR8 ;  /* 0x0000000800097c45 */ /* 0x000fc40008201400 */
        /* <DEDUP_REMOVED lines=14> */
[----:B------:R-:W-:Y:S01]  /*0230*/  @P1 VIADD R3, R3, 0x1 ;  /* 0x0000000103031836 */ /* 0x000fe20000000000 */
[----:B------:R-:W-:-:S04]  /*0240*/  @!P2 LOP3.LUT R3, RZ, R4, RZ, 0x33, !PT ;  /* 0x00000004ff03a212 */ /* 0x000fc800078e33ff */
[----:B------:R-:W-:-:S04]  /*0250*/  IADD3 R8, PT, PT, R8, R3, RZ ;  /* 0x0000000308087210 */ /* 0x000fc80007ffe0ff */
[----:B------:R-:W-:-:S04]  /*0260*/  LOP3.LUT R0, R8, 0x3, RZ, 0xc0, !PT ;  /* 0x0000000308007812 */ /* 0x000fc800078ec0ff */
[----:B------:R-:W-:-:S13]  /*0270*/  ISETP.NE.AND P0, PT, R0, 0x3, PT ;  /* 0x000000030000780c */ /* 0x000fda0003f05270 */
[----:B-1----:R-:W-:Y:S05]  /*0280*/  @!P0 BRA `(.L_x_183) ;  /* 0x0000000000f08947 */ /* 0x002fea0003800000 */
[----:B------:R-:W0:Y:S01]  /*0290*/  LDC R10, c[0x0][0x380] ;  /* 0x0000e000ff0a7b82 */ /* 0x000e220000000800 */
[----:B------:R-:W-:-:S05]  /*02a0*/  VIADD R0, R8, 0x1 ;  /* 0x0000000108007836 */ /* 0x000fca0000000000 */
[----:B------:R-:W-:Y:S02]  /*02b0*/  LOP3.LUT R0, R0, 0x3, RZ, 0xc0, !PT ;  /* 0x0000000300007812 */ /* 0x000fe400078ec0ff */
[----:B------:R-:W1:Y:S03]  /*02c0*/  LDC.64 R14, c[0x0][0x390] ;  /* 0x0000e400ff0e7b82 */ /* 0x000e660000000a00 */
[----:B------:R-:W-:-:S05]  /*02d0*/  IMAD.MOV R5, RZ, RZ, -R0 ;  /* 0x000000ffff057224 */ /* 0x000fca00078e0a00 */
[----:B------:R-:W2:Y:S08]  /*02e0*/  LDC.64 R18, c[0x0][0x398] ;  /* 0x0000e600ff127b82 */ /* 0x000eb00000000a00 */
[----:B------:R-:W3:Y:S02]  /*02f0*/  LDC.64 R16, c[0x0][0x388] ;  /* 0x0000e200ff107b82 */ /* 0x000ee40000000a00 */
.L_x_186:
[----:B0-----:R-:W-:-:S04]  /*0300*/  IABS R7, R10 ;  /* 0x0000000a00077213 */ /* 0x001fc80000000000 */
[----:B------:R-:W0:Y:S08]  /*0310*/  I2F.RP R0, R7 ;  /* 0x0000000700007306 */ /* 0x000e300000209400 */
[----:B0-----:R-:W0:Y:S02]  /*0320*/  MUFU.RCP R0, R0 ;  /* 0x0000000000007308 */ /* 0x001e240000001000 */
[----:B0-----:R-:W-:-:S06]  /*0330*/  IADD3 R2, PT, PT, R0, 0xffffffe, RZ ;  /* 0x0ffffffe00027810 */ /* 0x001fcc0007ffe0ff */
[----:B----4-:R0:W4:Y:S02]  /*0340*/  F2I.FTZ.U32.TRUNC.NTZ R3, R2 ;  /* 0x0000000200037305 */ /* 0x010124000021f000 */
[----:B0-----:R-:W-:Y:S02]  /*0350*/  IMAD.MOV.U32 R2, RZ, RZ, RZ ;  /* 0x000000ffff027224 */ /* 0x001fe400078e00ff */
[----:B----4-:R-:W-:-:S04]  /*0360*/  IMAD.MOV R6, RZ, RZ, -R3 ;  /* 0x000000ffff067224 */ /* 0x010fc800078e0a03 */
[----:B------:R-:W-:Y:S01]  /*0370*/  IMAD R13, R6, R7, RZ ;  /* 0x00000007060d7224 */ /* 0x000fe200078e02ff */
[----:B------:R-:W-:-:S03]  /*0380*/  IABS R6, R11 ;  /* 0x0000000b00067213 */ /* 0x000fc60000000000 */
[----:B------:R-:W-:-:S06]  /*0390*/  IMAD.HI.U32 R3, R3, R13, R2 ;  /* 0x0000000d03037227 */ /* 0x000fcc00078e0002 */
[----:B------:R-:W-:-:S05]  /*03a0*/  IMAD.HI.U32 R3, R3, R6, RZ ;  /* 0x0000000603037227 */ /* 0x000fca00078e00ff */
[----:B------:R-:W-:-:S05]  /*03b0*/  IADD3 R0, PT, PT, -R3, RZ, RZ ;  /* 0x000000ff03007210 */ /* 0x000fca0007ffe1ff */
        /* <DEDUP_REMOVED lines=11> */
[----:B------:R-:W-:-:S04]  /*0470*/  IMAD.MOV R13, RZ, RZ, -R3 ;  /* 0x000000ffff0d7224 */ /* 0x000fc800078e0a03 */
[----:B------:R-:W-:-:S04]  /*0480*/  IMAD R13, R10, R13, R11 ;  /* 0x0000000d0a0d7224 */ /* 0x000fc800078e020b */
[----:B-1----:R-:W-:-:S06]  /*0490*/  IMAD.WIDE R12, R13, 0x4, R14 ;  /* 0x000000040d0c7825 */ /* 0x002fcc00078e020e */
[----:B------:R-:W4:Y:S01]  /*04a0*/  LDG.E.CONSTANT R12, desc[UR6][R12.64] ;  /* 0x000000060c0c7981 */ /* 0x000f22000c1e9900 */
[----:B---3--:R-:W-:-:S06]  /*04b0*/  IMAD.WIDE R6, R11, 0x4, R16 ;  /* 0x000000040b067825 */ /* 0x008fcc00078e0210 */
[----:B------:R-:W3:Y:S01]  /*04c0*/  LDG.E.CONSTANT R6, desc[UR6][R6.64] ;  /* 0x0000000606067981 */ /* 0x000ee2000c1e9900 */
[----:B------:R-:W0:Y:S01]  /*04d0*/  MUFU.RCP R0, R9 ;  /* 0x0000000900007308 */ /* 0x000e220000001000 */
[----:B------:R-:W-:Y:S01]  /*04e0*/  IADD3 R5, PT, PT, R5, 0x1, RZ ;  /* 0x0000000105057810 */ /* 0x000fe20007ffe0ff */
[----:B------:R-:W-:Y:S03]  /*04f0*/  BSSY.RECONVERGENT B1, `(.L_x_184) ;  /* 0x0000010000017945 */ /* 0x000fe60003800200 */
[----:B------:R-:W-:Y:S01]  /*0500*/  ISETP.NE.AND P2, PT, R5, RZ, PT ;  /* 0x000000ff0500720c */ /* 0x000fe20003f45270 */
[----:B0-----:R-:W-:-:S04]  /*0510*/  FFMA R21, -R9, R0, 1 ;  /* 0x3f80000009157423 */ /* 0x001fc80000000100 */
[----:B------:R-:W-:Y:S01]  /*0520*/  FFMA R0, R0, R21, R0 ;  /* 0x0000001500007223 */ /* 0x000fe20000000000 */
[----:B----4-:R-:W-:Y:S01]  /*0530*/  ISETP.NE.AND P0, PT, R3, R12, PT ;  /* 0x0000000c0300720c */ /* 0x010fe20003f05270 */
[----:B--2---:R-:W-:-:S03]  /*0540*/  IMAD.WIDE R12, R11, 0x4, R18 ;  /* 0x000000040b0c7825 */ /* 0x004fc600078e0212 */
[----:B------:R-:W-:-:S05]  /*0550*/  FSEL R3, RZ, 1, P0 ;  /* 0x3f800000ff037808 */ /* 0x000fca0000000000 */
[----:B---3--:R-:W-:-:S04]  /*0560*/  FADD R3, R6, -R3 ;  /* 0x8000000306037221 */ /* 0x008fc80000000000 */
[----:B------:R-:W0:Y:S01]  /*0570*/  FCHK P0, R3, R9 ;  /* 0x0000000903007302 */ /* 0x000e220000000000 */
[----:B------:R-:W-:-:S04]  /*0580*/  FFMA R21, R3, R0, RZ ;  /* 0x0000000003157223 */ /* 0x000fc800000000ff */
[----:B------:R-:W-:-:S04]  /*0590*/  FFMA R2, -R9, R21, R3 ;  /* 0x0000001509027223 */ /* 0x000fc80000000103 */
[----:B------:R-:W-:Y:S01]  /*05a0*/  FFMA R0, R0, R2, R21 ;  /* 0x0000000200007223 */ /* 0x000fe20000000015 */
[----:B0-----:R-:W-:Y:S06]  /*05b0*/  @!P0 BRA `(.L_x_185) ;  /* 0x00000000000c8947 */ /* 0x001fec0003800000 */
[----:B------:R-:W-:Y:S01]  /*05c0*/  IMAD.MOV.U32 R0, RZ, RZ, R9 ;  /* 0x000000ffff007224 */ /* 0x000fe200078e0009 */
[----:B------:R-:W-:-:S07]  /*05d0*/  MOV R2, 0x5f0 ;  /* 0x000005f000027802 */ /* 0x000fce0000000f00 */
[----:B------:R-:W-:Y:S05]  /*05e0*/  CALL.REL.NOINC `($__internal_3_$__cuda_sm3x_div_rn_noftz_f32_slowpath) ;  /* 0x0000000c008c7944 */ /* 0x000fea0003c00000 */
.L_x_185:
[----:B------:R-:W-:Y:S05]  /*05f0*/  BSYNC.RECONVERGENT B1 ;  /* 0x0000000000017941 */ /* 0x000fea0003800200 */
.L_x_184:
[----:B------:R-:W2:Y:S01]  /*0600*/  LDG.E R3, desc[UR6][R12.64] ;  /* 0x000000060c037981 */ /* 0x000ea2000c1e1900 */
[----:B------:R-:W-:Y:S02]  /*0610*/  IMAD.IADD R11, R4, 0x1, R11 ;  /* 0x00000001040b7824 */ /* 0x000fe400078e020b */
[----:B--2---:R-:W-:-:S05]  /*0620*/  FADD R3, R3, R0 ;  /* 0x0000000003037221 */ /* 0x004fca0000000000 */
[----:B------:R4:W-:Y:S01]  /*0630*/  STG.E desc[UR6][R12.64], R3 ;  /* 0x000000030c007986 */ /* 0x0009e2000c101906 */
[----:B------:R-:W-:Y:S05]  /*0640*/  @P2 BRA `(.L_x_186) ;  /* 0xfffffffc002c2947 */ /* 0x000fea000383ffff */
.L_x_183:
[----:B------:R-:W-:Y:S05]  /*0650*/  BSYNC.RECONVERGENT B0 ;  /* 0x0000000000007941 */ /* 0x000fea0003800200 */
.L_x_182:
[----:B------:R-:W0:Y:S01]  /*0660*/  LDC R5, c[0x0][0x380] ;  /* 0x0000e000ff057b82 */ /* 0x000e220000000800 */
[----:B------:R-:W-:-:S07]  /*0670*/  ISETP.GE.U32.AND P0, PT, R8, 0x3, PT ;  /* 0x000000030800780c */ /* 0x000fce0003f06070 */
[----:B------:R-:W1:Y:S08]  /*0680*/  LDC.64 R16, c[0x0][0x390] ;  /* 0x0000e400ff107b82 */ /* 0x000e700000000a00 */
[----:B------:R-:W2:Y:S08]  /*0690*/  LDC.64 R14, c[0x0][0x398] ;  /* 0x0000e600ff0e7b82 */ /* 0x000eb00000000a00 */
[----:B----4-:R-:W3:Y:S01]  /*06a0*/  LDC.64 R12, c[0x0][0x388] ;  /* 0x0000e200ff0c7b82 */ /* 0x010ee20000000a00 */
[----:B------:R-:W-:Y:S05]  /*06b0*/  @!P0 EXIT ;  /* 0x000000000000894d */ /* 0x000fea0003800000 */
.L_x_195:
[----:B0---4-:R-:W-:Y:S01]  /*06c0*/  IABS R7, R5 ;  /* 0x0000000500077213 */ /* 0x011fe20000000000 */
[----:B------:R-:W-:-:S03]  /*06d0*/  IMAD.MOV.U32 R2, RZ, RZ, RZ ;  /* 0x000000ffff027224 */ /* 0x000fc600078e00ff */
[----:B------:R-:W0:Y:S08]  /*06e0*/  I2F.RP R6, R7 ;  /* 0x0000000700067306 */ /* 0x000e300000209400 */
[----:B0-----:R-:W0:Y:S02]  /*06f0*/  MUFU.RCP R6, R6 ;  /* 0x0000000600067308 */ /* 0x001e240000001000 */
[----:B0-----:R-:W-:-:S06]  /*0700*/  IADD3 R8, PT, PT, R6, 0xffffffe, RZ ;  /* 0x0ffffffe06087810 */ /* 0x001fcc0007ffe0ff */
[----:B------:R-:W0:Y:S02]  /*0710*/  F2I.FTZ.U32.TRUNC.NTZ R3, R8 ;  /* 0x0000000800037305 */ /* 0x000e24000021f000 */
[----:B0-----:R-:W-:-:S04]  /*0720*/  IMAD.MOV R0, RZ, RZ, -R3 ;  /* 0x000000ffff007224 */ /* 0x001fc800078e0a03 */
[----:B------:R-:W-:Y:S01]  /*0730*/  IMAD R19, R0, R7, RZ ;  /* 0x0000000700137224 */ /* 0x000fe200078e02ff */
[----:B------:R-:W-:-:S03]  /*0740*/  IABS R0, R11 ;  /* 0x0000000b00007213 */ /* 0x000fc60000000000 */
[----:B------:R-:W-:Y:S01]  /*0750*/  IMAD.HI.U32 R19, R3, R19, R2 ;  /* 0x0000001303137227 */ /* 0x000fe200078e0002 */
[----:B------:R-:W-:-:S05]  /*0760*/  MOV R2, R0 ;  /* 0x0000000000027202 */ /* 0x000fca0000000f00 */
[----:B------:R-:W-:-:S04]  /*0770*/  IMAD.HI.U32 R0, R19, R2, RZ ;  /* 0x0000000213007227 */ /* 0x000fc800078e00ff */
[----:B------:R-:W-:-:S04]  /*0780*/  IMAD.MOV R3, RZ, RZ, -R0 ;  /* 0x000000ffff037224 */ /* 0x000fc800078e0a00 */
        /* <DEDUP_REMOVED lines=10> */
[----:B------:R-:W-:-:S04]  /*0830*/  @!P1 LOP3.LUT R0, RZ, R5, RZ, 0x33, !PT ;  /* 0x00000005ff009212 */ /* 0x000fc800078e33ff */
[----:B------:R-:W-:-:S05]  /*0840*/  IADD3 R2, PT, PT, -R0, RZ, RZ ;  /* 0x000000ff00027210 */ /* 0x000fca0007ffe1ff */
[----:B------:R-:W-:-:S04]  /*0850*/  IMAD R3, R5, R2, R11 ;  /* 0x0000000205037224 */ /* 0x000fc800078e020b */
[----:B-1----:R-:W-:-:S06]  /*0860*/  IMAD.WIDE R2, R3, 0x4, R16 ;  /* 0x0000000403027825 */ /* 0x002fcc00078e0210 */
[----:B------:R-:W4:Y:S01]  /*0870*/  LDG.E.CONSTANT R3, desc[UR6][R2.64] ;  /* 0x0000000602037981 */ /* 0x000f22000c1e9900 */
[----:B---3--:R-:W-:-:S05]  /*0880*/  IMAD.WIDE R18, R11, 0x4, R12 ;  /* 0x000000040b127825 */ /* 0x008fca00078e020c */
[----:B------:R-:W3:Y:S01]  /*0890*/  LDG.E.CONSTANT R7, desc[UR6][R18.64] ;  /* 0x0000000612077981 */ /* 0x000ee2000c1e9900 */
[----:B------:R-:W0:Y:S01]  /*08a0*/  MUFU.RCP R6, R9 ;  /* 0x0000000900067308 */ /* 0x000e220000001000 */
[----:B------:R-:W-:Y:S01]  /*08b0*/  BSSY.RECONVERGENT B0, `(.L_x_187) ;  /* 0x000000f000007945 */ /* 0x000fe20003800200 */
[----:B0-----:R-:W-:Y:S01]  /*08c0*/  FFMA R21, -R9, R6, 1 ;  /* 0x3f80000009157423 */ /* 0x001fe20000000106 */
[----:B----4-:R-:W-:-:S04]  /*08d0*/  ISETP.NE.AND P0, PT, R0, R3, PT ;  /* 0x000000030000720c */ /* 0x010fc80003f05270 */
[----:B------:R-:W-:-:S05]  /*08e0*/  FSEL R0, RZ, 1, P0 ;  /* 0x3f800000ff007808 */ /* 0x000fca0000000000 */
[----:B---3--:R-:W-:Y:S01]  /*08f0*/  FADD R8, R7, -R0 ;  /* 0x8000000007087221 */ /* 0x008fe20000000000 */
[----:B------:R-:W-:-:S03]  /*0900*/  FFMA R0, R6, R21, R6 ;  /* 0x0000001506007223 */ /* 0x000fc60000000006 */
[----:B------:R-:W0:Y:S01]  /*0910*/  FCHK P0, R8, R9 ;  /* 0x0000000908007302 */ /* 0x000e220000000000 */
[----:B------:R-:W-:-:S04]  /*0920*/  FFMA R6, R0, R8, RZ ;  /* 0x0000000800067223 */ /* 0x000fc800000000ff */
[----:B------:R-:W-:-:S04]  /*0930*/  FFMA R3, -R9, R6, R8 ;  /* 0x0000000609037223 */ /* 0x000fc80000000108 */
[----:B------:R-:W-:Y:S01]  /*0940*/  FFMA R0, R0, R3, R6 ;  /* 0x0000000300007223 */ /* 0x000fe20000000006 */
[----:B0-----:R-:W-:Y:S06]  /*0950*/  @!P0 BRA `(.L_x_188) ;  /* 0x0000000000108947 */ /* 0x001fec0003800000 */
[----:B------:R-:W-:Y:S01]  /*0960*/  IMAD.MOV.U32 R3, RZ, RZ, R8 ;  /* 0x000000ffff037224 */ /* 0x000fe200078e0008 */
[----:B------:R-:W-:Y:S01]  /*0970*/  MOV R2, 0x9a0 ;  /* 0x000009a000027802 */ /* 0x000fe20000000f00 */
[----:B------:R-:W-:-:S07]  /*0980*/  IMAD.MOV.U32 R0, RZ, RZ, R9 ;  /* 0x000000ffff007224 */ /* 0x000fce00078e0009 */
[----:B--2---:R-:W-:Y:S05]  /*0990*/  CALL.REL.NOINC `($__internal_3_$__cuda_sm3x_div_rn_noftz_f32_slowpath) ;  /* 0x0000000800a07944 */ /* 0x004fea0003c00000 */
.L_x_188:
[----:B------:R-:W-:Y:S05]  /*09a0*/  BSYNC.RECONVERGENT B0 ;  /* 0x0000000000007941 */ /* 0x000fea0003800200 */
.L_x_187:
[----:B------:R-:W-:Y:S01]  /*09b0*/  IABS R10, R5 ;  /* 0x00000005000a7213 */ /* 0x000fe20000000000 */
[----:B------:R-:W-:Y:S02]  /*09c0*/  HFMA2 R2, -RZ, RZ, 0, 0 ;  /* 0x00000000ff027431 */ /* 0x000fe400000001ff */
[----:B------:R-:W-:Y:S01]  /*09d0*/  IMAD.IADD R8, R4, 0x1, R11 ;  /* 0x0000000104087824 */ /* 0x000fe200078e020b */
[----:B------:R-:W0:Y:S04]  /*09e0*/  I2F.RP R6, R10 ;  /* 0x0000000a00067306 */ /* 0x000e280000209400 */
[----:B------:R-:W-:-:S04]  /*09f0*/  IABS R20, R8 ;  /* 0x0000000800147213 */ /* 0x000fc80000000000 */
[----:B0-----:R-:W0:Y:S02]  /*0a00*/  MUFU.RCP R6, R6 ;  /* 0x0000000600067308 */ /* 0x001e240000001000 */
[----:B0-----:R-:W-:-:S06]  /*0a10*/  IADD3 R7, PT, PT, R6, 0xffffffe, RZ ;  /* 0x0ffffffe06077810 */ /* 0x001fcc0007ffe0ff */
[----:B------:R-:W0:Y:S02]  /*0a20*/  F2I.FTZ.U32.TRUNC.NTZ R3, R7 ;  /* 0x0000000700037305 */ /* 0x000e24000021f000 */
[----:B0-----:R-:W-:-:S04]  /*0a30*/  IMAD.MOV R21, RZ, RZ, -R3 ;  /* 0x000000ffff157224 */ /* 0x001fc800078e0a03 */
[----:B------:R-:W-:-:S04]  /*0a40*/  IMAD R21, R21, R10, RZ ;  /* 0x0000000a15157224 */ /* 0x000fc800078e02ff */
[----:B------:R-:W-:-:S04]  /*0a50*/  IMAD.HI.U32 R2, R3, R21, R2 ;  /* 0x0000001503027227 */ /* 0x000fc800078e0002 */
[----:B------:R-:W-:-:S04]  /*0a60*/  IMAD.MOV.U32 R3, RZ, RZ, R20 ;  /* 0x000000ffff037224 */ /* 0x000fc800078e0014 */
[----:B------:R-:W-:-:S04]  /*0a70*/  IMAD.HI.U32 R2, R2, R3, RZ ;  /* 0x0000000302027227 */ /* 0x000fc800078e00ff */
[----:B------:R-:W-:-:S04]  /*0a80*/  IMAD.MOV R6, RZ, RZ, -R2 ;  /* 0x000000ffff067224 */ /* 0x000fc800078e0a02 */
[----:B------:R-:W-:-:S05]  /*0a90*/  IMAD R3, R10, R6, R3 ;  /* 0x000000060a037224 */ /* 0x000fca00078e0203 */
[----:B------:R-:W-:-:S13]  /*0aa0*/  ISETP.GT.U32.AND P1, PT, R10, R3, PT ;  /* 0x000000030a00720c */ /* 0x000fda0003f24070 */
[-C--:B------:R-:W-:Y:S01]  /*0ab0*/  @!P1 IADD3 R3, PT, PT, R3, -R10.reuse, RZ ;  /* 0x8000000a03039210 */ /* 0x080fe20007ffe0ff */
[----:B------:R-:W-:Y:S01]  /*0ac0*/  @!P1 VIADD R2, R2, 0x1 ;  /* 0x0000000102029836 */ /* 0x000fe20000000000 */
[----:B------:R-:W-:Y:S02]  /*0ad0*/  ISETP.NE.AND P1, PT, R5, RZ, PT ;  /* 0x000000ff0500720c */ /* 0x000fe40003f25270 */
[----:B------:R-:W-:Y:S01]  /*0ae0*/  ISETP.GE.U32.AND P0, PT, R3, R10, PT ;  /* 0x0000000a0300720c */ /* 0x000fe20003f06070 */
[----:B--2---:R-:W-:Y:S01]  /*0af0*/  IMAD.WIDE R10, R11, 0x4, R14 ;  /* 0x000000040b0a7825 */ /* 0x004fe200078e020e */
[----:B------:R-:W-:-:S04]  /*0b00*/  LOP3.LUT R3, R8, R5, RZ, 0x3c, !PT ;  /* 0x0000000508037212 */ /* 0x000fc800078e3cff */
[----:B------:R-:W-:Y:S01]  /*0b10*/  ISETP.GE.AND P2, PT, R3, RZ, PT ;  /* 0x000000ff0300720c */ /* 0x000fe20003f46270 */
[----:B------:R-:W2:Y:S06]  /*0b20*/  LDG.E R7, desc[UR6][R10.64] ;  /* 0x000000060a077981 */ /* 0x000eac000c1e1900 */
[----:B------:R-:W-:-:S05]  /*0b30*/  @P0 VIADD R2, R2, 0x1 ;  /* 0x0000000102020836 */ /* 0x000fca0000000000 */
[----:B------:R-:W-:-:S05]  /*0b40*/  MOV R6, R2 ;  /* 0x0000000200067202 */ /* 0x000fca0000000f00 */
[----:B------:R-:W-:Y:S01]  /*0b50*/  @!P2 IMAD.MOV R6, RZ, RZ, -R6 ;  /* 0x000000ffff06a224 */ /* 0x000fe200078e0a06 */
[----:B------:R-:W-:-:S05]  /*0b60*/  @!P1 LOP3.LUT R6, RZ, R5, RZ, 0x33, !PT ;  /* 0x00000005ff069212 */ /* 0x000fca00078e33ff */
[----:B------:R-:W-:-:S04]  /*0b70*/  IMAD.MOV R3, RZ, RZ, -R6 ;  /* 0x000000ffff037224 */ /* 0x000fc800078e0a06 */
[----:B------:R-:W-:-:S04]  /*0b80*/  IMAD R3, R5, R3, R8 ;  /* 0x0000000305037224 */ /* 0x000fc800078e0208 */
[----:B------:R-:W-:-:S06]  /*0b90*/  IMAD.WIDE R2, R3, 0x4, R16 ;  /* 0x0000000403027825 */ /* 0x000fcc00078e0210 */
[----:B------:R-:W3:Y:S01]  /*0ba0*/  LDG.E.CONSTANT R3, desc[UR6][R2.64] ;  /* 0x0000000602037981 */ /* 0x000ee2000c1e9900 */
[----:B------:R-:W-:-:S05]  /*0bb0*/  IMAD.WIDE R18, R4, 0x4, R18 ;  /* 0x0000000404127825 */ /* 0x000fca00078e0212 */
[----:B------:R-:W4:Y:S01]  /*0bc0*/  LDG.E.CONSTANT R21, desc[UR6][R18.64] ;  /* 0x0000000612157981 */ /* 0x000f22000c1e9900 */
[----:B------:R-:W0:Y:S01]  /*0bd0*/  MUFU.RCP R20, R9 ;  /* 0x0000000900147308 */ /* 0x000e220000001000 */
[----:B------:R-:W-:Y:S01]  /*0be0*/  BSSY.RECONVERGENT B0, `(.L_x_189) ;  /* 0x0000011000007945 */ /* 0x000fe20003800200 */
[----:B0-----:R-:W-:Y:S01]  /*0bf0*/  FFMA R23, -R9, R20, 1 ;  /* 0x3f80000009177423 */ /* 0x001fe20000000114 */
[----:B--2---:R-:W-:-:S05]  /*0c00*/  FADD R7, R7, R0 ;  /* 0x0000000007077221 */ /* 0x004fca0000000000 */
[----:B------:R0:W-:Y:S01]  /*0c10*/  STG.E desc[UR6][R10.64], R7 ;  /* 0x000000070a007986 */ /* 0x0001e2000c101906 */
[----:B---3--:R-:W-:-:S04]  /*0c20*/  ISETP.NE.AND P0, PT, R6, R3, PT ;  /* 0x000000030600720c */ /* 0x008fc80003f05270 */
[----:B------:R-:W-:-:S05]  /*0c30*/  FSEL R0, RZ, 1, P0 ;  /* 0x3f800000ff007808 */ /* 0x000fca0000000000 */
[----:B----4-:R-:W-:-:S04]  /*0c40*/  FADD R6, R21, -R0 ;  /* 0x8000000015067221 */ /* 0x010fc80000000000 */
[----:B------:R-:W1:Y:S01]  /*0c50*/  FCHK P0, R6, R9 ;  /* 0x0000000906007302 */ /* 0x000e620000000000 */
[----:B------:R-:W-:-:S04]  /*0c60*/  FFMA R0, R20, R23, R20 ;  /* 0x0000001714007223 */ /* 0x000fc80000000014 */
[----:B------:R-:W-:-:S04]  /*0c70*/  FFMA R2, R0, R6, RZ ;  /* 0x0000000600027223 */ /* 0x000fc800000000ff */
[----:B------:R-:W-:-:S04]  /*0c80*/  FFMA R3, -R9, R2, R6 ;  /* 0x0000000209037223 */ /* 0x000fc80000000106 */
[----:B------:R-:W-:Y:S01]  /*0c90*/  FFMA R0, R0, R3, R2 ;  /* 0x0000000300007223 */ /* 0x000fe20000000002 */
[----:B01----:R-:W-:Y:S06]  /*0ca0*/  @!P0 BRA `(.L_x_190) ;  /* 0x0000000000108947 */ /* 0x003fec0003800000 */
[----:B------:R-:W-:Y:S01]  /*0cb0*/  MOV R3, R6 ;  /* 0x0000000600037202 */ /* 0x000fe20000000f00 */
[----:B------:R-:W-:Y:S01]  /*0cc0*/  IMAD.MOV.U32 R0, RZ, RZ, R9 ;  /* 0x000000ffff007224 */ /* 0x000fe200078e0009 */
[----:B------:R-:W-:-:S07]  /*0cd0*/  MOV R2, 0xcf0 ;  /* 0x00000cf000027802 */ /* 0x000fce0000000f00 */
[----:B------:R-:W-:Y:S05]  /*0ce0*/  CALL.REL.NOINC `($__internal_3_$__cuda_sm3x_div_rn_noftz_f32_slowpath) ;  /* 0x0000000400cc7944 */ /* 0x000fea0003c00000 */
.L_x_190:
[----:B------:R-:W-:Y:S05]  /*0cf0*/  BSYNC.RECONVERGENT B0 ;  /* 0x0000000000007941 */ /* 0x000fea0003800200 */
.L_x_189:
[----:B------:R-:W-:Y:S01]  /*0d00*/  IABS R6, R5 ;  /* 0x0000000500067213 */ /* 0x000fe20000000000 */
[C---:B------:R-:W-:Y:S02]  /*0d10*/  IMAD.IADD R8, R4.reuse, 0x1, R8 ;  /* 0x0000000104087824 */ /* 0x040fe400078e0208 */
[----:B------:R-:W-:Y:S01]  /*0d20*/  IMAD.MOV.U32 R2, RZ, RZ, RZ ;  /* 0x000000ffff027224 */ /* 0x000fe200078e00ff */
[----:B------:R-:W0:Y:S01]  /*0d30*/  I2F.RP R7, R6 ;  /* 0x0000000600077306 */ /* 0x000e220000209400 */
[----:B------:R-:W-:Y:S01]  /*0d40*/  IMAD.WIDE R10, R4, 0x4, R10 ;  /* 0x00000004040a7825 */ /* 0x000fe200078e020a */
[----:B------:R-:W-:-:S06]  /*0d50*/  IABS R22, R8 ;  /* 0x0000000800167213 */ /* 0x000fcc0000000000 */
[----:B0-----:R-:W0:Y:S02]  /*0d60*/  MUFU.RCP R7, R7 ;  /* 0x0000000700077308 */ /* 0x001e240000001000 */
[----:B0-----:R-:W-:-:S06]  /*0d70*/  VIADD R20, R7, 0xffffffe ;  /* 0x0ffffffe07147836 */ /* 0x001fcc0000000000 */
[----:B------:R-:W0:Y:S02]  /*0d80*/  F2I.FTZ.U32.TRUNC.NTZ R3, R20 ;  /* 0x0000001400037305 */ /* 0x000e24000021f000 */
[----:B0-----:R-:W-:-:S05]  /*0d90*/  IADD3 R21, PT, PT, RZ, -R3, RZ ;  /* 0x80000003ff157210 */ /* 0x001fca0007ffe0ff */
[----:B------:R-:W-:-:S04]  /*0da0*/  IMAD R21, R21, R6, RZ ;  /* 0x0000000615157224 */ /* 0x000fc800078e02ff */
[----:B------:R-:W-:Y:S01]  /*0db0*/  IMAD.HI.U32 R2, R3, R21, R2 ;  /* 0x0000001503027227 */ /* 0x000fe200078e0002 */
[----:B------:R-:W-:-:S05]  /*0dc0*/  MOV R3, R22 ;  /* 0x0000001600037202 */ /* 0x000fca0000000f00 */
[----:B------:R-:W-:-:S04]  /*0dd0*/  IMAD.HI.U32 R2, R2, R3, RZ ;  /* 0x0000000302027227 */ /* 0x000fc800078e00ff */
[----:B------:R-:W-:-:S04]  /*0de0*/  IMAD.MOV R7, RZ, RZ, -R2 ;  /* 0x000000ffff077224 */ /* 0x000fc800078e0a02 */
[C---:B------:R-:W-:Y:S02]  /*0df0*/  IMAD R3, R6.reuse, R7, R3 ;  /* 0x0000000706037224 */ /* 0x040fe400078e0203 */
[----:B------:R-:W2:Y:S03]  /*0e00*/  LDG.E R7, desc[UR6][R10.64] ;  /* 0x000000060a077981 */ /* 0x000ea6000c1e1900 */
        /* <DEDUP_REMOVED lines=35> */
.L_x_192:
[----:B------:R-:W-:Y:S05]  /*1040*/  BSYNC.RECONVERGENT B0 ;  /* 0x0000000000007941 */ /* 0x000fea0003800200 */
.L_x_191:
[----:B------:R-:W-:Y:S01]  /*1050*/  IABS R6, R5 ;  /* 0x0000000500067213 */ /* 0x000fe20000000000 */
[----:B------:R-:W-:Y:S01]  /*1060*/  IMAD.MOV.U32 R2, RZ, RZ, RZ ;  /* 0x000000ffff027224 */ /* 0x000fe200078e00ff */
[C---:B------:R-:W-:Y:S01]  /*1070*/  IADD3 R8, PT, PT, R4.reuse, R8, RZ ;  /* 0x0000000804087210 */ /* 0x040fe20007ffe0ff */
[----:B------:R-:W-:Y:S01]  /*1080*/  IMAD.WIDE R10, R4, 0x4, R10 ;  /* 0x00000004040a7825 */ /* 0x000fe200078e020a */
[----:B------:R-:W0:Y:S02]  /*1090*/  I2F.RP R7, R6 ;  /* 0x0000000600077306 */ /* 0x000e240000209400 */
[----:B------:R-:W-:-:S06]  /*10a0*/  IABS R22, R8 ;  /* 0x0000000800167213 */ /* 0x000fcc0000000000 */
[----:B0-----:R-:W0:Y:S02]  /*10b0*/  MUFU.RCP R7, R7 ;  /* 0x0000000700077308 */ /* 0x001e240000001000 */
[----:B0-----:R-:W-:-:S06]  /*10c0*/  IADD3 R20, PT, PT, R7, 0xffffffe, RZ ;  /* 0x0ffffffe07147810 */ /* 0x001fcc0007ffe0ff */
[----:B------:R-:W0:Y:S02]  /*10d0*/  F2I.FTZ.U32.TRUNC.NTZ R3, R20 ;  /* 0x0000001400037305 */ /* 0x000e24000021f000 */
[----:B0-----:R-:W-:-:S04]  /*10e0*/  IMAD.MOV R21, RZ, RZ, -R3 ;  /* 0x000000ffff157224 */ /* 0x001fc800078e0a03 */
        /* <DEDUP_REMOVED lines=8> */
[-C--:B------:R-:W-:Y:S01]  /*1170*/  @!P1 IADD3 R3, PT, PT, R3, -R6.reuse, RZ ;  /* 0x8000000603039210 */ /* 0x080fe20007ffe0ff */
[----:B------:R-:W-:Y:S01]  /*1180*/  @!P1 VIADD R2, R2, 0x1 ;  /* 0x0000000102029836 */ /* 0x000fe20000000000 */
[----:B------:R-:W-:Y:S02]  /*1190*/  ISETP.NE.AND P1, PT, R5, RZ, PT ;  /* 0x000000ff0500720c */ /* 0x000fe40003f25270 */
[----:B------:R-:W-:Y:S02]  /*11a0*/  ISETP.GE.U32.AND P0, PT, R3, R6, PT ;  /* 0x000000060300720c */ /* 0x000fe40003f06070 */
[----:B------:R-:W-:-:S04]  /*11b0*/  LOP3.LUT R3, R8, R5, RZ, 0x3c, !PT ;  /* 0x0000000508037212 */ /* 0x000fc800078e3cff */
[----:B------:R-:W-:-:S07]  /*11c0*/  ISETP.GE.AND P2, PT, R3, RZ, PT ;  /* 0x000000ff0300720c */ /* 0x000fce0003f46270 */
[----:B------:R-:W-:-:S05]  /*11d0*/  @P0 IADD3 R2, PT, PT, R2, 0x1, RZ ;  /* 0x0000000102020810 */ /* 0x000fca0007ffe0ff */
[----:B------:R-:W-:-:S05]  /*11e0*/  IMAD.MOV.U32 R6, RZ, RZ, R2 ;  /* 0x000000ffff067224 */ /* 0x000fca00078e0002 */
[----:B------:R-:W-:Y:S02]  /*11f0*/  @!P2 IADD3 R6, PT, PT, -R6, RZ, RZ ;  /* 0x000000ff0606a210 */ /* 0x000fe40007ffe1ff */
[----:B------:R-:W-:-:S05]  /*1200*/  @!P1 LOP3.LUT R6, RZ, R5, RZ, 0x33, !PT ;  /* 0x00000005ff069212 */ /* 0x000fca00078e33ff */
[----:B------:R-:W-:-:S04]  /*1210*/  IMAD.MOV R3, RZ, RZ, -R6 ;  /* 0x000000ffff037224 */ /* 0x000fc800078e0a06 */
[----:B------:R-:W-:-:S04]  /*1220*/  IMAD R3, R5, R3, R8 ;  /* 0x0000000305037224 */ /* 0x000fc800078e0208 */
[----:B------:R-:W-:-:S06]  /*1230*/  IMAD.WIDE R2, R3, 0x4, R16 ;  /* 0x0000000403027825 */ /* 0x000fcc00078e0210 */
[----:B------:R-:W3:Y:S01]  /*1240*/  LDG.E.CONSTANT R3, desc[UR6][R2.64] ;  /* 0x0000000602037981 */ /* 0x000ee2000c1e9900 */
[----:B------:R-:W-:-:S06]  /*1250*/  IMAD.WIDE R18, R4, 0x4, R18 ;  /* 0x0000000404127825 */ /* 0x000fcc00078e0212 */
        /* <DEDUP_REMOVED lines=19> */
.L_x_194:
[----:B------:R-:W-:Y:S05]  /*1390*/  BSYNC.RECONVERGENT B0 ;  /* 0x0000000000007941 */ /* 0x000fea0003800200 */
.L_x_193:
[----:B------:R-:W-:-:S05]  /*13a0*/  IMAD.WIDE R2, R4, 0x4, R10 ;  /* 0x0000000404027825 */ /* 0x000fca00078e020a */
[----:B------:R-:W2:Y:S01]  /*13b0*/  LDG.E R7, desc[UR6][R2.64] ;  /* 0x0000000602077981 */ /* 0x000ea2000c1e1900 */
[----:B------:R-:W-:-:S04]  /*13c0*/  IADD3 R11, PT, PT, R4, R8, RZ ;  /* 0x00000008040b7210 */ /* 0x000fc80007ffe0ff */
[----:B------:R-:W-:Y:S01]  /*13d0*/  ISETP.GE.AND P0, PT, R11, UR4, PT ;  /* 0x000000040b007c0c */ /* 0x000fe2000bf06270 */
[----:B--2---:R-:W-:-:S05]  /*13e0*/  FADD R7, R7, R0 ;  /* 0x0000000007077221 */ /* 0x004fca0000000000 */
[----:B------:R4:W-:Y:S07]  /*13f0*/  STG.E desc[UR6][R2.64], R7 ;  /* 0x0000000702007986 */ /* 0x0009ee000c101906 */
[----:B------:R-:W-:Y:S05]  /*1400*/  @!P0 BRA `(.L_x_195) ;  /* 0xfffffff000ac8947 */ /* 0x000fea000383ffff */
[----:B------:R-:W-:Y:S05]  /*1410*/  EXIT ;  /* 0x000000000000794d */ /* 0x000fea0003800000 */
        .weak           $__internal_3_$__cuda_sm3x_div_rn_noftz_f32_slowpath
        .type           $__internal_3_$__cuda_sm3x_div_rn_noftz_f32_slowpath,@function
        .size           $__internal_3_$__cuda_sm3x_div_rn_noftz_f32_slowpath,(.L_x_371 - $__internal_3_$__cuda_sm3x_div_rn_noftz_f32_slowpath)
$__internal_3_$__cuda_sm3x_div_rn_noftz_f32_slowpath:
        /* <DEDUP_REMOVED lines=9> */
[----:B------:R-:W-:Y:S01]  /*14b0*/  @!P0 IMAD.MOV.U32 R7, RZ, RZ, RZ ;  /* 0x000000ffff078224 */ /* 0x000fe200078e00ff */
        /* <DEDUP_REMOVED lines=24> */
.L_x_197:
[----:B------:R-:W-:Y:S01]  /*1640*/  LEA R21, R6, 0xc0800000, 0x17 ;  /* 0xc080000006157811 */ /* 0x000fe200078eb8ff */
[----:B------:R-:W-:Y:S01]  /*1650*/  BSSY.RECONVERGENT B3, `(.L_x_202) ;  /* 0x0000036000037945 */ /* 0x000fe20003800200 */
[----:B------:R-:W-:-:S03]  /*1660*/  IADD3 R20, PT, PT, R20, -0x7f, RZ ;  /* 0xffffff8114147810 */ /* 0x000fc60007ffe0ff */
[----:B------:R-:W-:Y:S01]  /*1670*/  IMAD.IADD R24, R0, 0x1, -R21 ;  /* 0x0000000100187824 */ /* 0x000fe200078e0a15 */
[C---:B------:R-:W-:Y:S01]  /*1680*/  IADD3 R6, PT, PT, R20.reuse, 0x7f, -R6 ;  /* 0x0000007f14067810 */ /* 0x040fe20007ffe806 */
[----:B------:R-:W-:Y:S02]  /*1690*/  IMAD R0, R20, -0x800000, R3 ;  /* 0xff80000014007824 */ /* 0x000fe400078e0203 */
[----:B------:R-:W0:Y:S01]  /*16a0*/  MUFU.RCP R22, R24 ;  /* 0x0000001800167308 */ /* 0x000e220000001000 */
[----:B------:R-:W-:Y:S01]  /*16b0*/  FADD.FTZ R21, -R24, -RZ ;  /* 0x800000ff18157221 */ /* 0x000fe20000010100 */
[----:B------:R-:W-:-:S03]  /*16c0*/  IMAD.IADD R7, R6, 0x1, R7 ;  /* 0x0000000106077824 */ /* 0x000fc600078e0207 */
[----:B0-----:R-:W-:-:S04]  /*16d0*/  FFMA R23, R22, R21, 1 ;  /* 0x3f80000016177423 */ /* 0x001fc80000000015 */
[----:B------:R-:W-:-:S04]  /*16e0*/  FFMA R23, R22, R23, R22 ;  /* 0x0000001716177223 */ /* 0x000fc80000000016 */
[----:B------:R-:W-:-:S04]  /*16f0*/  FFMA R22, R0, R23, RZ ;  /* 0x0000001700167223 */ /* 0x000fc800000000ff */
[----:B------:R-:W-:-:S04]  /*1700*/  FFMA R3, R21, R22, R0 ;  /* 0x0000001615037223 */ /* 0x000fc80000000000 */
[----:B------:R-:W-:-:S04]  /*1710*/  FFMA R22, R23, R3, R22 ;  /* 0x0000000317167223 */ /* 0x000fc80000000016 */
[----:B------:R-:W-:-:S04]  /*1720*/  FFMA R21, R21, R22, R0 ;  /* 0x0000001615157223 */ /* 0x000fc80000000000 */
[----:B------:R-:W-:-:S05]  /*1730*/  FFMA R0, R23, R21, R22 ;  /* 0x0000001517007223 */ /* 0x000fca0000000016 */
[----:B------:R-:W-:-:S04]  /*1740*/  SHF.R.U32.HI R3, RZ, 0x17, R0 ;  /* 0x00000017ff037819 */ /* 0x000fc80000011600 */
[----:B------:R-:W-:-:S04]  /*1750*/  LOP3.LUT R6, R3, 0xff, RZ, 0xc0, !PT ;  /* 0x000000ff03067812 */ /* 0x000fc800078ec0ff */
[----:B------:R-:W-:-:S05]  /*1760*/  IADD3 R3, PT, PT, R6, R7, RZ ;  /* 0x0000000706037210 */ /* 0x000fca0007ffe0ff */
[----:B------:R-:W-:-:S05]  /*1770*/  VIADD R6, R3, 0xffffffff ;  /* 0xffffffff03067836 */ /* 0x000fca0000000000 */
        /* <DEDUP_REMOVED lines=31> */
.L_x_204:
[----:B------:R-:W-:-:S04]  /*1970*/  LOP3.LUT R0, R0, 0x80000000, RZ, 0xc0, !PT ;  /* 0x8000000000007812 */ /* 0x000fc800078ec0ff */
[----:B------:R-:W-:Y:S01]  /*1980*/  LOP3.LUT R0, R0, 0x7f800000, RZ, 0xfc, !PT ;  /* 0x7f80000000007812 */ /* 0x000fe200078efcff */
[----:B------:R-:W-:Y:S06]  /*1990*/  BRA `(.L_x_205) ;  /* 0x0000000000047947 */ /* 0x000fec0003800000 */
.L_x_203:
[----:B------:R-:W-:-:S07]  /*19a0*/  IMAD R0, R7, 0x800000, R0 ;  /* 0x0080000007007824 */ /* 0x000fce00078e0200 */
.L_x_205:
[----:B------:R-:W-:Y:S05]  /*19b0*/  BSYNC.RECONVERGENT B3 ;  /* 0x0000000000037941 */ /* 0x000fea0003800200 */
.L_x_202:
[----:B------:R-:W-:Y:S05]  /*19c0*/  BRA `(.L_x_206) ;  /* 0x0000000000207947 */ /* 0x000fea0003800000 */
.L_x_201:
[----:B------:R-:W-:-:S04]  /*19d0*/  LOP3.LUT R0, R0, 0x80000000, R3, 0x48, !PT ;  /* 0x8000000000007812 */ /* 0x000fc800078e4803 */
[----:B------:R-:W-:Y:S01]  /*19e0*/  LOP3.LUT R0, R0, 0x7f800000, RZ, 0xfc, !PT ;  /* 0x7f80000000007812 */ /* 0x000fe200078efcff */
[----:B------:R-:W-:Y:S06]  /*19f0*/  BRA `(.L_x_206) ;  /* 0x0000000000147947 */ /* 0x000fec0003800000 */
.L_x_200:
[----:B------:R-:W-:Y:S01]  /*1a00*/  LOP3.LUT R0, R0, 0x80000000, R3, 0x48, !PT ;  /* 0x8000000000007812 */ /* 0x000fe200078e4803 */
[----:B------:R-:W-:Y:S06]  /*1a10*/  BRA `(.L_x_206) ;  /* 0x00000000000c7947 */ /* 0x000fec0003800000 */
.L_x_199:
[----:B------:R-:W0:Y:S01]  /*1a20*/  MUFU.RSQ R0, -QNAN ;  /* 0xffc0000000007908 */ /* 0x000e220000001400 */
[----:B------:R-:W-:Y:S05]  /*1a30*/  BRA `(.L_x_206) ;  /* 0x0000000000047947 */ /* 0x000fea0003800000 */
.L_x_198:
[----:B------:R-:W-:-:S07]  /*1a40*/  FADD.FTZ R0, R3, R0 ;  /* 0x0000000003007221 */ /* 0x000fce0000010000 */
.L_x_206:
[----:B------:R-:W-:Y:S05]  /*1a50*/  BSYNC.RECONVERGENT B2 ;  /* 0x0000000000027941 */ /* 0x000fea0003800200 */
.L_x_196:
[----:B------:R-:W-:-:S04]  /*1a60*/  HFMA2 R3, -RZ, RZ, 0, 0 ;  /* 0x00000000ff037431 */ /* 0x000fc800000001ff */
[----:B0-----:R-:W-:Y:S05]  /*1a70*/  RET.REL.NODEC R2 `(_Z22addSoftmaxCeDerivativeiiPKfPKiPf) ;  /* 0xffffffe402607950 */ /* 0x001fea0003c3ffff */
.L_x_207:
        /* <DEDUP_REMOVED lines=16> */
.L_x_371:


//--------------------- .text._Z19softmaxCeDerivativeiiPKfPKiPf --------------------------
	.section	.text._Z19softmaxCeDerivativeiiPKfPKiPf,"ax",@progbits
	.align	128
        .global         _Z19softmaxCeDerivativeiiPKfPKiPf
        .type           _Z19softmaxCeDerivativeiiPKfPKiPf,@function
        .size           _Z19softmaxCeDerivativeiiPKfPKiPf,(.L_x_372 - _Z19softmaxCeDerivativeiiPKfPKiPf)
        .other          _Z19softmaxCeDerivativeiiPKfPKiPf,@"STO_CUDA_ENTRY STV_DEFAULT"
_Z19softmaxCeDerivativeiiPKfPKiPf:
.text._Z19softmaxCeDerivativeiiPKfPKiPf:
        /* <DEDUP_REMOVED lines=48> */
.L_x_212:
[----:B0-----:R-:W-:-:S04]  /*0300*/  IABS R3, R10 ;  /* 0x0000000a00037213 */ /* 0x001fc80000000000 */
[----:B----4-:R-:W0:Y:S08]  /*0310*/  I2F.RP R0, R3 ;  /* 0x0000000300007306 */ /* 0x010e300000209400 */
[----:B0-----:R-:W0:Y:S02]  /*0320*/  MUFU.RCP R0, R0 ;  /* 0x0000000000007308 */ /* 0x001e240000001000 */
[----:B0-----:R-:W-:-:S06]  /*0330*/  IADD3 R6, PT, PT, R0, 0xffffffe, RZ ;  /* 0x0ffffffe00067810 */ /* 0x001fcc0007ffe0ff */
[----:B------:R0:W4:Y:S02]  /*0340*/  F2I.FTZ.U32.TRUNC.NTZ R7, R6 ;  /* 0x0000000600077305 */ /* 0x000124000021f000 */
        /* <DEDUP_REMOVED lines=15> */
[----:B------:R-:W-:-:S05]  /*0440*/  @P0 IADD3 R7, PT, PT, R7, 0x1, RZ ;  /* 0x0000000107070810 */ /* 0x000fca0007ffe0ff */
[----:B------:R-:W-:-:S04]  /*0450*/  IMAD.MOV.U32 R0, RZ, RZ, R7 ;  /* 0x000000ffff007224 */ /* 0x000fc800078e0007 */
[----:B------:R-:W-:Y:S01]  /*0460*/  @!P2 IMAD.MOV R0, RZ, RZ, -R0 ;  /* 0x000000ffff00a224 */ /* 0x000fe200078e0a00 */
[----:B------:R-:W-:-:S04]  /*0470*/  @!P1 LOP3.LUT R0, RZ, R10, RZ, 0x33, !PT ;  /* 0x0000000aff009212 */ /* 0x000fc800078e33ff */
[----:B------:R-:W-:-:S05]  /*0480*/  IADD3 R13, PT, PT, -R0, RZ, RZ ;  /* 0x000000ff000d7210 */ /* 0x000fca0007ffe1ff */
[----:B------:R-:W-:-:S04]  /*0490*/  IMAD R13, R10, R13, R11 ;  /* 0x0000000d0a0d7224 */ /* 0x000fc800078e020b */
[----:B-1----:R-:W-:-:S06]  /*04a0*/  IMAD.WIDE R12, R13, 0x4, R14 ;  /* 0x000000040d0c7825 */ /* 0x002fcc00078e020e */
[----:B------:R-:W4:Y:S01]  /*04b0*/  LDG.E.CONSTANT R13, desc[UR6][R12.64] ;  /* 0x000000060c0d7981 */ /* 0x000f22000c1e9900 */
[----:B---3--:R-:W-:-:S06]  /*04c0*/  IMAD.WIDE R6, R11, 0x4, R16 ;  /* 0x000000040b067825 */ /* 0x008fcc00078e0210 */
[----:B------:R-:W3:Y:S01]  /*04d0*/  LDG.E.CONSTANT R6, desc[UR6][R6.64] ;  /* 0x0000000606067981 */ /* 0x000ee2000c1e9900 */
[----:B------:R-:W0:Y:S01]  /*04e0*/  MUFU.RCP R4, R9 ;  /* 0x0000000900047308 */ /* 0x000e220000001000 */
[----:B------:R-:W-:Y:S01]  /*04f0*/  VIADD R5, R5, 0x1 ;  /* 0x0000000105057836 */ /* 0x000fe20000000000 */
[----:B------:R-:W-:Y:S04]  /*0500*/  BSSY.RECONVERGENT B1, `(.L_x_210) ;  /* 0x0000010000017945 */ /* 0x000fe80003800200 */
        /* <DEDUP_REMOVED lines=14> */
[----:B------:R-:W-:Y:S05]  /*05f0*/  CALL.REL.NOINC `($__internal_4_$__cuda_sm3x_div_rn_noftz_f32_slowpath) ;  /* 0x0000000c00647944 */ /* 0x000fea0003c00000 */
.L_x_211:
[----:B------:R-:W-:Y:S05]  /*0600*/  BSYNC.RECONVERGENT B1 ;  /* 0x0000000000017941 */ /* 0x000fea0003800200 */
.L_x_210:
[----:B------:R4:W-:Y:S01]  /*0610*/  STG.E desc[UR6][R12.64], R0 ;  /* 0x000000000c007986 */ /* 0x0009e2000c101906 */
[----:B------:R-:W-:Y:S01]  /*0620*/  IADD3 R11, PT, PT, R2, R11, RZ ;  /* 0x0000000b020b7210 */ /* 0x000fe20007ffe0ff */
[----:B------:R-:W-:Y:S06]  /*0630*/  @P2 BRA `(.L_x_212) ;  /* 0xfffffffc00302947 */ /* 0x000fec000383ffff */
.L_x_209:
[----:B------:R-:W-:Y:S05]  /*0640*/  BSYNC.RECONVERGENT B0 ;  /* 0x0000000000007941 */ /* 0x000fea0003800200 */
.L_x_208:
[----:B------:R-:W0:Y:S01]  /*0650*/  LDC R5, c[0x0][0x380] ;  /* 0x0000e000ff057b82 */ /* 0x000e220000000800 */
[----:B------:R-:W-:-:S07]  /*0660*/  ISETP.GE.U32.AND P0, PT, R8, 0x3, PT ;  /* 0x000000030800780c */ /* 0x000fce0003f06070 */
[----:B------:R-:W1:Y:S08]  /*0670*/  LDC.64 R16, c[0x0][0x390] ;  /* 0x0000e400ff107b82 */ /* 0x000e700000000a00 */
[----:B------:R-:W2:Y:S08]  /*0680*/  LDC.64 R14, c[0x0][0x398] ;  /* 0x0000e600ff0e7b82 */ /* 0x000eb00000000a00 */
[----:B----4-:R-:W3:Y:S01]  /*0690*/  LDC.64 R12, c[0x0][0x388] ;  /* 0x0000e200ff0c7b82 */ /* 0x010ee20000000a00 */
[----:B------:R-:W-:Y:S05]  /*06a0*/  @!P0 EXIT ;  /* 0x000000000000894d */ /* 0x000fea0003800000 */
.L_x_221:
[----:B0-----:R-:W-:Y:S02]  /*06b0*/  IABS R8, R5 ;  /* 0x0000000500087213 */ /* 0x001fe40000000000 */
[----:B------:R-:W-:Y:S02]  /*06c0*/  IABS R10, R11 ;  /* 0x0000000b000a7213 */ /* 0x000fe40000000000 */
[----:B------:R-:W0:Y:S08]  /*06d0*/  I2F.RP R4, R8 ;  /* 0x0000000800047306 */ /* 0x000e300000209400 */
[----:B0-----:R-:W0:Y:S02]  /*06e0*/  MUFU.RCP R4, R4 ;  /* 0x0000000400047308 */ /* 0x001e240000001000 */
[----:B0-----:R-:W-:-:S06]  /*06f0*/  VIADD R6, R4, 0xffffffe ;  /* 0x0ffffffe04067836 */ /* 0x001fcc0000000000 */
[----:B------:R0:W4:Y:S02]  /*0700*/  F2I.FTZ.U32.TRUNC.NTZ R7, R6 ;  /* 0x0000000600077305 */ /* 0x000124000021f000 */
[----:B0-----:R-:W-:Y:S02]  /*0710*/  HFMA2 R6, -RZ, RZ, 0, 0 ;  /* 0x00000000ff067431 */ /* 0x001fe400000001ff */
[----:B----4-:R-:W-:-:S04]  /*0720*/  IMAD.MOV R3, RZ, RZ, -R7 ;  /* 0x000000ffff037224 */ /* 0x010fc800078e0a07 */
        /* <DEDUP_REMOVED lines=16> */
[----:B------:R-:W-:-:S04]  /*0830*/  IMAD.MOV R4, RZ, RZ, -R0 ;  /* 0x000000ffff047224 */ /* 0x000fc800078e0a00 */
        /* <DEDUP_REMOVED lines=18> */
[----:B------:R-:W-:Y:S02]  /*0960*/  MOV R0, R9 ;  /* 0x0000000900007202 */ /* 0x000fe40000000f00 */
[----:B------:R-:W-:-:S07]  /*0970*/  MOV R4, 0x990 ;  /* 0x0000099000047802 */ /* 0x000fce0000000f00 */
[----:B--2---:R-:W-:Y:S05]  /*0980*/  CALL.REL.NOINC `($__internal_4_$__cuda_sm3x_div_rn_noftz_f32_slowpath) ;  /* 0x0000000800807944 */ /* 0x004fea0003c00000 */
[----:B------:R-:W-:-:S07]  /*0990*/  IMAD.MOV.U32 R7, RZ, RZ, R0 ;  /* 0x000000ffff077224 */ /* 0x000fce00078e0000 */
.L_x_214:
[----:B------:R-:W-:Y:S05]  /*09a0*/  BSYNC.RECONVERGENT B0 ;  /* 0x0000000000007941 */ /* 0x000fea0003800200 */
.L_x_213:
[----:B------:R-:W-:Y:S01]  /*09b0*/  IABS R6, R5 ;  /* 0x0000000500067213 */ /* 0x000fe20000000000 */
[----:B------:R-:W-:-:S03]  /*09c0*/  IMAD.IADD R8, R2, 0x1, R11 ;  /* 0x0000000102087824 */ /* 0x000fc600078e020b */
[----:B------:R-:W0:Y:S02]  /*09d0*/  I2F.RP R0, R6 ;  /* 0x0000000600007306 */ /* 0x000e240000209400 */
[----:B------:R-:W-:-:S06]  /*09e0*/  IABS R10, R8 ;  /* 0x00000008000a7213 */ /* 0x000fcc0000000000 */
[----:B0-----:R-:W0:Y:S02]  /*09f0*/  MUFU.RCP R0, R0 ;  /* 0x0000000000007308 */ /* 0x001e240000001000 */
[----:B0-----:R-:W-:-:S06]  /*0a00*/  VIADD R20, R0, 0xffffffe ;  /* 0x0ffffffe00147836 */ /* 0x001fcc0000000000 */
[----:B------:R0:W1:Y:S02]  /*0a10*/  F2I.FTZ.U32.TRUNC.NTZ R21, R20 ;  /* 0x0000001400157305 */ /* 0x000064000021f000 */
[----:B0-----:R-:W-:Y:S01]  /*0a20*/  IMAD.MOV.U32 R20, RZ, RZ, RZ ;  /* 0x000000ffff147224 */ /* 0x001fe200078e00ff */
[----:B-1----:R-:W-:-:S05]  /*0a30*/  IADD3 R3, PT, PT, RZ, -R21, RZ ;  /* 0x80000015ff037210 */ /* 0x002fca0007ffe0ff */
[----:B------:R-:W-:-:S04]  /*0a40*/  IMAD R3, R3, R6, RZ ;  /* 0x0000000603037224 */ /* 0x000fc800078e02ff */
        /* <DEDUP_REMOVED lines=17> */
[----:B------:R-:W-:-:S06]  /*0b60*/  IMAD.WIDE R20, R21, 0x4, R16 ;  /* 0x0000000415147825 */ /* 0x000fcc00078e0210 */
[----:B------:R-:W3:Y:S01]  /*0b70*/  LDG.E.CONSTANT R21, desc[UR6][R20.64] ;  /* 0x0000000614157981 */ /* 0x000ee2000c1e9900 */
[----:B------:R-:W-:-:S05]  /*0b80*/  IMAD.WIDE R18, R2, 0x4, R18 ;  /* 0x0000000402127825 */ /* 0x000fca00078e0212 */
[----:B------:R-:W4:Y:S01]  /*0b90*/  LDG.E.CONSTANT R3, desc[UR6][R18.64] ;  /* 0x0000000612037981 */ /* 0x000f22000c1e9900 */
[----:B------:R-:W0:Y:S01]  /*0ba0*/  MUFU.RCP R4, R9 ;  /* 0x0000000900047308 */ /* 0x000e220000001000 */
[----:B--2---:R-:W-:Y:S01]  /*0bb0*/  IMAD.WIDE R10, R11, 0x4, R14 ;  /* 0x000000040b0a7825 */ /* 0x004fe200078e020e */
[----:B------:R-:W-:Y:S04]  /*0bc0*/  BSSY.RECONVERGENT B0, `(.L_x_215) ;  /* 0x0000011000007945 */ /* 0x000fe80003800200 */
[----:B------:R1:W-:Y:S01]  /*0bd0*/  STG.E desc[UR6][R10.64], R7 ;  /* 0x000000070a007986 */ /* 0x0003e2000c101906 */
[----:B0-----:R-:W-:Y:S01]  /*0be0*/  FFMA R23, -R9, R4, 1 ;  /* 0x3f80000009177423 */ /* 0x001fe20000000104 */
[----:B---3--:R-:W-:-:S04]  /*0bf0*/  ISETP.NE.AND P0, PT, R0, R21, PT ;  /* 0x000000150000720c */ /* 0x008fc80003f05270 */
[----:B------:R-:W-:-:S05]  /*0c00*/  FSEL R0, RZ, 1, P0 ;  /* 0x3f800000ff007808 */ /* 0x000fca0000000000 */
[----:B----4-:R-:W-:Y:S01]  /*0c10*/  FADD R6, R3, -R0 ;  /* 0x8000000003067221 */ /* 0x010fe20000000000 */
[----:B------:R-:W-:-:S03]  /*0c20*/  FFMA R0, R4, R23, R4 ;  /* 0x0000001704007223 */ /* 0x000fc60000000004 */
[----:B------:R-:W0:Y:S01]  /*0c30*/  FCHK P0, R6, R9 ;  /* 0x0000000906007302 */ /* 0x000e220000000000 */
[----:B------:R-:W-:-:S04]  /*0c40*/  FFMA R3, R0, R6, RZ ;  /* 0x0000000600037223 */ /* 0x000fc800000000ff */
[----:B------:R-:W-:-:S04]  /*0c50*/  FFMA R4, -R9, R3, R6 ;  /* 0x0000000309047223 */ /* 0x000fc80000000106 */
[----:B------:R-:W-:Y:S01]  /*0c60*/  FFMA R3, R0, R4, R3 ;  /* 0x0000000400037223 */ /* 0x000fe20000000003 */
[----:B01----:R-:W-:Y:S06]  /*0c70*/  @!P0 BRA `(.L_x_216) ;  /* 0x0000000000148947 */ /* 0x003fec0003800000 */
[----:B------:R-:W-:Y:S01]  /*0c80*/  IMAD.MOV.U32 R3, RZ, RZ, R6 ;  /* 0x000000ffff037224 */ /* 0x000fe200078e0006 */
[----:B------:R-:W-:Y:S01]  /*0c90*/  MOV R4, 0xcc0 ;  /* 0x00000cc000047802 */ /* 0x000fe20000000f00 */
[----:B------:R-:W-:-:S07]  /*0ca0*/  IMAD.MOV.U32 R0, RZ, RZ, R9 ;  /* 0x000000ffff007224 */ /* 0x000fce00078e0009 */
[----:B------:R-:W-:Y:S05]  /*0cb0*/  CALL.REL.NOINC `($__internal_4_$__cuda_sm3x_div_rn_noftz_f32_slowpath) ;  /* 0x0000000400b47944 */ /* 0x000fea0003c00000 */
[----:B------:R-:W-:-:S07]  /*0cc0*/  MOV R3, R0 ;  /* 0x0000000000037202 */ /* 0x000fce0000000f00 */
.L_x_216:
[----:B------:R-:W-:Y:S05]  /*0cd0*/  BSYNC.RECONVERGENT B0 ;  /* 0x0000000000007941 */ /* 0x000fea0003800200 */
.L_x_215:
[----:B------:R-:W-:Y:S01]  /*0ce0*/  IABS R0, R5 ;  /* 0x0000000500007213 */ /* 0x000fe20000000000 */
[----:B------:R-:W-:Y:S01]  /*0cf0*/  IMAD.MOV.U32 R6, RZ, RZ, RZ ;  /* 0x000000ffff067224 */ /* 0x000fe200078e00ff */
[----:B------:R-:W-:Y:S02]  /*0d00*/  IADD3 R8, PT, PT, R2, R8, RZ ;  /* 0x0000000802087210 */ /* 0x000fe40007ffe0ff */
[----:B------:R-:W0:Y:S02]  /*0d10*/  I2F.RP R4, R0 ;  /* 0x0000000000047306 */ /* 0x000e240000209400 */
[----:B------:R-:W-:-:S06]  /*0d20*/  IABS R22, R8 ;  /* 0x0000000800167213 */ /* 0x000fcc0000000000 */
[----:B0-----:R-:W0:Y:S02]  /*0d30*/  MUFU.RCP R4, R4 ;  /* 0x0000000400047308 */ /* 0x001e240000001000 */
[----:B0-----:R-:W-:-:S06]  /*0d40*/  VIADD R20, R4, 0xffffffe ;  /* 0x0ffffffe04147836 */ /* 0x001fcc0000000000 */
[----:B------:R-:W0:Y:S02]  /*0d50*/  F2I.FTZ.U32.TRUNC.NTZ R7, R20 ;  /* 0x0000001400077305 */ /* 0x000e24000021f000 */
[----:B0-----:R-:W-:-:S04]  /*0d60*/  IMAD.MOV R21, RZ, RZ, -R7 ;  /* 0x000000ffff157224 */ /* 0x001fc800078e0a07 */
[----:B------:R-:W-:-:S04]  /*0d70*/  IMAD R21, R21, R0, RZ ;  /* 0x0000000015157224 */ /* 0x000fc800078e02ff */
[----:B------:R-:W-:-:S04]  /*0d80*/  IMAD.HI.U32 R6, R7, R21, R6 ;  /* 0x0000001507067227 */ /* 0x000fc800078e0006 */
[----:B------:R-:W-:-:S04]  /*0d90*/  IMAD.MOV.U32 R7, RZ, RZ, R22 ;  /* 0x000000ffff077224 */ /* 0x000fc800078e0016 */
        /* <DEDUP_REMOVED lines=15> */
[----:B------:R-:W-:-:S06]  /*0e90*/  IMAD.WIDE R6, R7, 0x4, R16 ;  /* 0x0000000407067825 */ /* 0x000fcc00078e0210 */
[----:B------:R-:W2:Y:S01]  /*0ea0*/  LDG.E.CONSTANT R7, desc[UR6][R6.64] ;  /* 0x0000000606077981 */ /* 0x000ea2000c1e9900 */
[----:B------:R-:W-:-:S05]  /*0eb0*/  IMAD.WIDE R18, R2, 0x4, R18 ;  /* 0x0000000402127825 */ /* 0x000fca00078e0212 */
[----:B------:R-:W3:Y:S01]  /*0ec0*/  LDG.E.CONSTANT R21, desc[UR6][R18.64] ;  /* 0x0000000612157981 */ /* 0x000ee2000c1e9900 */
[----:B------:R-:W0:Y:S01]  /*0ed0*/  MUFU.RCP R22, R9 ;  /* 0x0000000900167308 */ /* 0x000e220000001000 */
[----:B------:R-:W-:Y:S01]  /*0ee0*/  IMAD.WIDE R10, R2, 0x4, R10 ;  /* 0x00000004020a7825 */ /* 0x000fe200078e020a */
[----:B------:R-:W-:Y:S04]  /*0ef0*/  BSSY.RECONVERGENT B0, `(.L_x_217) ;  /* 0x0000011000007945 */ /* 0x000fe80003800200 */
[----:B------:R1:W-:Y:S01]  /*0f00*/  STG.E desc[UR6][R10.64], R3 ;  /* 0x000000030a007986 */ /* 0x0003e2000c101906 */
[----:B0-----:R-:W-:Y:S01]  /*0f10*/  FFMA R23, -R9, R22, 1 ;  /* 0x3f80000009177423 */ /* 0x001fe20000000116 */
[----:B--2---:R-:W-:-:S04]  /*0f20*/  ISETP.NE.AND P0, PT, R4, R7, PT ;  /* 0x000000070400720c */ /* 0x004fc80003f05270 */
[----:B------:R-:W-:-:S05]  /*0f30*/  FSEL R0, RZ, 1, P0 ;  /* 0x3f800000ff007808 */ /* 0x000fca0000000000 */
[----:B---3--:R-:W-:Y:S01]  /*0f40*/  FADD R20, R21, -R0 ;  /* 0x8000000015147221 */ /* 0x008fe20000000000 */
[----:B------:R-:W-:-:S03]  /*0f50*/  FFMA R0, R22, R23, R22 ;  /* 0x0000001716007223 */ /* 0x000fc60000000016 */
[----:B------:R-:W0:Y:S01]  /*0f60*/  FCHK P0, R20, R9 ;  /* 0x0000000914007302 */ /* 0x000e220000000000 */
[----:B------:R-:W-:-:S04]  /*0f70*/  FFMA R7, R0, R20, RZ ;  /* 0x0000001400077223 */ /* 0x000fc800000000ff */
[----:B------:R-:W-:-:S04]  /*0f80*/  FFMA R4, -R9, R7, R20 ;  /* 0x0000000709047223 */ /* 0x000fc80000000114 */
[----:B------:R-:W-:Y:S01]  /*0f90*/  FFMA R7, R0, R4, R7 ;  /* 0x0000000400077223 */ /* 0x000fe20000000007 */
[----:B01----:R-:W-:Y:S06]  /*0fa0*/  @!P0 BRA `(.L_x_218) ;  /* 0x0000000000148947 */ /* 0x003fec0003800000 */
[----:B------:R-:W-:Y:S01]  /*0fb0*/  MOV R3, R20 ;  /* 0x0000001400037202 */ /* 0x000fe20000000f00 */
[----:B------:R-:W-:Y:S01]  /*0fc0*/  IMAD.MOV.U32 R0, RZ, RZ, R9 ;  /* 0x000000ffff007224 */ /* 0x000fe200078e0009 */
[----:B------:R-:W-:-:S07]  /*0fd0*/  MOV R4, 0xff0 ;  /* 0x00000ff000047802 */ /* 0x000fce0000000f00 */
[----:B------:R-:W-:Y:S05]  /*0fe0*/  CALL.REL.NOINC `($__internal_4_$__cuda_sm3x_div_rn_noftz_f32_slowpath) ;  /* 0x0000000000e87944 */ /* 0x000fea0003c00000 */
[----:B------:R-:W-:-:S07]  /*0ff0*/  IMAD.MOV.U32 R7, RZ, RZ, R0 ;  /* 0x000000ffff077224 */ /* 0x000fce00078e0000 */
.L_x_218:
[----:B------:R-:W-:Y:S05]  /*1000*/  BSYNC.RECONVERGENT B0 ;  /* 0x0000000000007941 */ /* 0x000fea0003800200 */
.L_x_217:
[----:B------:R-:W-:Y:S01]  /*1010*/  IABS R0, R5 ;  /* 0x0000000500007213 */ /* 0x000fe20000000000 */
[----:B------:R-:W-:-:S03]  /*1020*/  IMAD.IADD R8, R2, 0x1, R8 ;  /* 0x0000000102087824 */ /* 0x000fc600078e0208 */
[----:B------:R-:W0:Y:S02]  /*1030*/  I2F.RP R3, R0 ;  /* 0x0000000000037306 */ /* 0x000e240000209400 */
[----:B------:R-:W-:-:S06]  /*1040*/  IABS R6, R8 ;  /* 0x0000000800067213 */ /* 0x000fcc0000000000 */
[----:B0-----:R-:W0:Y:S02]  /*1050*/  MUFU.RCP R3, R3 ;  /* 0x0000000300037308 */ /* 0x001e240000001000 */
[----:B0-----:R-:W-:-:S06]  /*1060*/  IADD3 R20, PT, PT, R3, 0xffffffe, RZ ;  /* 0x0ffffffe03147810 */ /* 0x001fcc0007ffe0ff */
[----:B------:R0:W1:Y:S02]  /*1070*/  F2I.FTZ.U32.TRUNC.NTZ R21, R20 ;  /* 0x0000001400157305 */ /* 0x000064000021f000 */
[----:B0-----:R-:W-:Y:S02]  /*1080*/  HFMA2 R20, -RZ, RZ, 0, 0 ;  /* 0x00000000ff147431 */ /* 0x001fe400000001ff */
[----:B-1----:R-:W-:-:S04]  /*1090*/  IMAD.MOV R23, RZ, RZ, -R21 ;  /* 0x000000ffff177224 */ /* 0x002fc800078e0a15 */
        /* <DEDUP_REMOVED lines=18> */
[----:B------:R-:W-:-:S06]  /*11c0*/  IMAD.WIDE R20, R21, 0x4, R16 ;  /* 0x0000000415147825 */ /* 0x000fcc00078e0210 */
[----:B------:R-:W2:Y:S01]  /*11d0*/  LDG.E.CONSTANT R20, desc[UR6][R20.64] ;  /* 0x0000000614147981 */ /* 0x000ea2000c1e9900 */
[----:B------:R-:W-:-:S06]  /*11e0*/  IMAD.WIDE R18, R2, 0x4, R18 ;  /* 0x0000000402127825 */ /* 0x000fcc00078e0212 */
[----:B------:R-:W3:Y:S01]  /*11f0*/  LDG.E.CONSTANT R19, desc[UR6][R18.64] ;  /* 0x0000000612137981 */ /* 0x000ee2000c1e9900 */
[----:B------:R-:W0:Y:S01]  /*1200*/  MUFU.RCP R4, R9 ;  /* 0x0000000900047308 */ /* 0x000e220000001000 */
[----:B------:R-:W-:Y:S01]  /*1210*/  IMAD.WIDE R10, R2, 0x4, R10 ;  /* 0x00000004020a7825 */ /* 0x000fe200078e020a */
[----:B------:R-:W-:Y:S04]  /*1220*/  BSSY.RECONVERGENT B0, `(.L_x_219) ;  /* 0x0000010000007945 */ /* 0x000fe80003800200 */
[----:B------:R1:W-:Y:S01]  /*1230*/  STG.E desc[UR6][R10.64], R7 ;  /* 0x000000070a007986 */ /* 0x0003e2000c101906 */
[----:B--2---:R-:W-:Y:S01]  /*1240*/  ISETP.NE.AND P0, PT, R3, R20, PT ;  /* 0x000000140300720c */ /* 0x004fe20003f05270 */
[----:B0-----:R-:W-:-:S03]  /*1250*/  FFMA R3, -R9, R4, 1 ;  /* 0x3f80000009037423 */ /* 0x001fc60000000104 */
        /* <DEDUP_REMOVED lines=8> */
[----:B------:R-:W-:Y:S01]  /*12e0*/  IMAD.MOV.U32 R3, RZ, RZ, R6 ;  /* 0x000000ffff037224 */ /* 0x000fe200078e0006 */
[----:B------:R-:W-:Y:S02]  /*12f0*/  MOV R0, R9 ;  /* 0x0000000900007202 */ /* 0x000fe40000000f00 */
[----:B------:R-:W-:-:S07]  /*1300*/  MOV R4, 0x1320 ;  /* 0x0000132000047802 */ /* 0x000fce0000000f00 */
[----:B------:R-:W-:Y:S05]  /*1310*/  CALL.REL.NOINC `($__internal_4_$__cuda_sm3x_div_rn_noftz_f32_slowpath) ;  /* 0x00000000001c7944 */ /* 0x000fea0003c00000 */
.L_x_220:
[----:B------:R-:W-:Y:S05]  /*1320*/  BSYNC.RECONVERGENT B0 ;  /* 0x0000000000007941 */ /* 0x000fea0003800200 */
.L_x_219:
[----:B------:R-:W-:-:S04]  /*1330*/  IMAD.WIDE R6, R2, 0x4, R10 ;  /* 0x0000000402067825 */ /* 0x000fc800078e020a */
[----:B------:R-:W-:Y:S01]  /*1340*/  IMAD.IADD R11, R2, 0x1, R8 ;  /* 0x00000001020b7824 */ /* 0x000fe200078e0208 */
[----:B------:R4:W-:Y:S04]  /*1350*/  STG.E desc[UR6][R6.64], R0 ;  /* 0x0000000006007986 */ /* 0x0009e8000c101906 */
[----:B------:R-:W-:-:S13]  /*1360*/  ISETP.GE.AND P0, PT, R11, UR4, PT ;  /* 0x000000040b007c0c */ /* 0x000fda000bf06270 */
[----:B----4-:R-:W-:Y:S05]  /*1370*/  @!P0 BRA `(.L_x_221) ;  /* 0xfffffff000cc8947 */ /* 0x010fea000383ffff */
[----:B------:R-:W-:Y:S05]  /*1380*/  EXIT ;  /* 0x000000000000794d */ /* 0x000fea0003800000 */
        .weak           $__internal_4_$__cuda_sm3x_div_rn_noftz_f32_slowpath
        .type           $__internal_4_$__cuda_sm3x_div_rn_noftz_f32_slowpath,@function
        .size           $__internal_4_$__cuda_sm3x_div_rn_noftz_f32_slowpath,(.L_x_372 - $__internal_4_$__cuda_sm3x_div_rn_noftz_f32_slowpath)
$__internal_4_$__cuda_sm3x_div_rn_noftz_f32_slowpath:
[----:B------:R-:W-:Y:S01]  /*1390*/  SHF.R.U32.HI R6, RZ, 0x17, R0 ;  /* 0x00000017ff067819 */ /* 0x000fe20000011600 */
[----:B------:R-:W-:Y:S01]  /*13a0*/  BSSY.RECONVERGENT B2, `(.L_x_222) ;  /* 0x0000062000027945 */ /* 0x000fe20003800200 */
[----:B------:R-:W-:Y:S02]  /*13b0*/  SHF.R.U32.HI R20, RZ, 0x17, R3 ;  /* 0x00000017ff147819 */ /* 0x000fe40000011603 */
[----:B------:R-:W-:Y:S02]  /*13c0*/  LOP3.LUT R6, R6, 0xff, RZ, 0xc0, !PT ;  /* 0x000000ff06067812 */ /* 0x000fe400078ec0ff */
[----:B------:R-:W-:Y:S02]  /*13d0*/  LOP3.LUT R20, R20, 0xff, RZ, 0xc0, !PT ;  /* 0x000000ff14147812 */ /* 0x000fe400078ec0ff */
[----:B------:R-:W-:-:S03]  /*13e0*/  IADD3 R21, PT, PT, R6, -0x1, RZ ;  /* 0xffffffff06157810 */ /* 0x000fc60007ffe0ff */
[----:B------:R-:W-:Y:S01]  /*13f0*/  VIADD R22, R20, 0xffffffff ;  /* 0xffffffff14167836 */ /* 0x000fe20000000000 */
        /* <DEDUP_REMOVED lines=27> */
.L_x_223:
[----:B------:R-:W-:Y:S01]  /*15b0*/  LEA R21, R6, 0xc0800000, 0x17 ;  /* 0xc080000006157811 */ /* 0x000fe200078eb8ff */
[----:B------:R-:W-:Y:S01]  /*15c0*/  VIADD R20, R20, 0xffffff81 ;  /* 0xffffff8114147836 */ /* 0x000fe20000000000 */
[----:B------:R-:W-:Y:S02]  /*15d0*/  BSSY.RECONVERGENT B3, `(.L_x_228) ;  /* 0x0000035000037945 */ /* 0x000fe40003800200 */
[----:B------:R-:W-:Y:S01]  /*15e0*/  IADD3 R24, PT, PT, -R21, R0, RZ ;  /* 0x0000000015187210 */ /* 0x000fe20007ffe1ff */
[C---:B------:R-:W-:Y:S01]  /*15f0*/  IMAD R0, R20.reuse, -0x800000, R3 ;  /* 0xff80000014007824 */ /* 0x040fe200078e0203 */
[----:B------:R-:W-:Y:S02]  /*1600*/  IADD3 R6, PT, PT, R20, 0x7f, -R6 ;  /* 0x0000007f14067810 */ /* 0x000fe40007ffe806 */
[----:B------:R-:W0:Y:S01]  /*1610*/  MUFU.RCP R22, R24 ;  /* 0x0000001800167308 */ /* 0x000e220000001000 */
[----:B------:R-:W-:Y:S01]  /*1620*/  FADD.FTZ R21, -R24, -RZ ;  /* 0x800000ff18157221 */ /* 0x000fe20000010100 */
[----:B------:R-:W-:-:S03]  /*1630*/  IADD3 R7, PT, PT, R6, R7, RZ ;  /* 0x0000000706077210 */ /* 0x000fc60007ffe0ff */
        /* <DEDUP_REMOVED lines=42> */
.L_x_230:
[----:B------:R-:W-:-:S04]  /*18e0*/  LOP3.LUT R0, R0, 0x80000000, RZ, 0xc0, !PT ;  /* 0x8000000000007812 */ /* 0x000fc800078ec0ff */
[----:B------:R-:W-:Y:S01]  /*18f0*/  LOP3.LUT R0, R0, 0x7f800000, RZ, 0xfc, !PT ;  /* 0x7f80000000007812 */ /* 0x000fe200078efcff */
[----:B------:R-:W-:Y:S06]  /*1900*/  BRA `(.L_x_231) ;  /* 0x0000000000047947 */ /* 0x000fec0003800000 */
.L_x_229:
[----:B------:R-:W-:-:S07]  /*1910*/  LEA R0, R7, R0, 0x17 ;  /* 0x0000000007007211 */ /* 0x000fce00078eb8ff */
.L_x_231:
[----:B------:R-:W-:Y:S05]  /*1920*/  BSYNC.RECONVERGENT B3 ;  /* 0x0000000000037941 */ /* 0x000fea0003800200 */
.L_x_228:
[----:B------:R-:W-:Y:S05]  /*1930*/  BRA `(.L_x_232) ;  /* 0x0000000000207947 */ /* 0x000fea0003800000 */
.L_x_227:
[----:B------:R-:W-:-:S04]  /*1940*/  LOP3.LUT R0, R0, 0x80000000, R3, 0x48, !PT ;  /* 0x8000000000007812 */ /* 0x000fc800078e4803 */
[----:B------:R-:W-:Y:S01]  /*1950*/  LOP3.LUT R0, R0, 0x7f800000, RZ, 0xfc, !PT ;  /* 0x7f80000000007812 */ /* 0x000fe200078efcff */
[----:B------:R-:W-:Y:S06]  /*1960*/  BRA `(.L_x_232) ;  /* 0x0000000000147947 */ /* 0x000fec0003800000 */
.L_x_226:
[----:B------:R-:W-:Y:S01]  /*1970*/  LOP3.LUT R0, R0, 0x80000000, R3, 0x48, !PT ;  /* 0x8000000000007812 */ /* 0x000fe200078e4803 */
[----:B------:R-:W-:Y:S06]  /*1980*/  BRA `(.L_x_232) ;  /* 0x00000000000c7947 */ /* 0x000fec0003800000 */
.L_x_225:
[----:B------:R-:W0:Y:S01]  /*1990*/  MUFU.RSQ R0, -QNAN ;  /* 0xffc0000000007908 */ /* 0x000e220000001400 */
[----:B------:R-:W-:Y:S05]  /*19a0*/  BRA `(.L_x_232) ;  /* 0x0000000000047947 */ /* 0x000fea0003800000 */
.L_x_224:
[----:B------:R-:W-:-:S07]  /*19b0*/  FADD.FTZ R0, R3, R0 ;  /* 0x0000000003007221 */ /* 0x000fce0000010000 */
.L_x_232:
[----:B------:R-:W-:Y:S05]  /*19c0*/  BSYNC.RECONVERGENT B2 ;  /* 0x0000000000027941 */ /* 0x000fea0003800200 */
.L_x_222:
[----:B------:R-:W-:Y:S02]  /*19d0*/  HFMA2 R7, -RZ, RZ, 0, 0 ;  /* 0x00000000ff077431 */ /* 0x000fe400000001ff */
[----:B------:R-:W-:-:S04]  /*19e0*/  IMAD.MOV.U32 R6, RZ, RZ, R4 ;  /* 0x000000ffff067224 */ /* 0x000fc800078e0004 */
[----:B0-----:R-:W-:Y:S05]  /*19f0*/  RET.REL.NODEC R6 `(_Z19softmaxCeDerivativeiiPKfPKiPf) ;  /* 0xffffffe406807950 */ /* 0x001fea0003c3ffff */
.L_x_233:
        /* <DEDUP_REMOVED lines=16> */
.L_x_372:


//--------------------- .text._Z20addScaledSubtractionifPKfS0_Pf --------------------------
	.section	.text._Z20addScaledSubtractionifPKfS0_Pf,"ax",@progbits
	.align	128
        .global         _Z20addScaledSubtractionifPKfS0_Pf
        .type           _Z20addScaledSubtractionifPKfS0_Pf,@function
        .size           _Z20addScaledSubtractionifPKfS0_Pf,(.L_x_400 - _Z20addScaledSubtractionifPKfS0_Pf)
        .other          _Z20addScaledSubtractionifPKfS0_Pf,@"STO_CUDA_ENTRY STV_DEFAULT"
_Z20addScaledSubtractionifPKfS0_Pf:
.text._Z20addScaledSubtractionifPKfS0_Pf:
        /* <DEDUP_REMOVED lines=12> */
[----:B------:R-:W1:Y:S01]  /*00c0*/  LDCU UR8, c[0x0][0x384] ;  /* 0x00007080ff0877ac */ /* 0x000e620008000800 */
[----:B------:R-:W-:Y:S01]  /*00d0*/  IADD3 R9, PT, PT, RZ, -R0, RZ ;  /* 0x80000000ff097210 */ /* 0x000fe20007ffe0ff */
[----:B------:R-:W-:Y:S01]  /*00e0*/  BSSY.RECONVERGENT B0, `(.L_x_234) ;  /* 0x000002f000007945 */ /* 0x000fe20003800200 */
[C---:B------:R-:W-:Y:S01]  /*00f0*/  ISETP.GE.AND P0, PT, R2.reuse, UR6, PT ;  /* 0x0000000602007c0c */ /* 0x040fe2000bf06270 */
[----:B------:R-:W2:Y:S01]  /*0100*/  LDCU.64 UR4, c[0x0][0x358] ;  /* 0x00006b00ff0477ac */ /* 0x000ea20008000a00 */
[----:B------:R-:W-:Y:S02]  /*0110*/  VIMNMX R7, PT, PT, R2, UR6, !PT ;  /* 0x0000000602077c48 */ /* 0x000fe4000ffe0100 */
[----:B------:R-:W-:Y:S01]  /*0120*/  SEL R6, RZ, 0x1, P0 ;  /* 0x00000001ff067807 */ /* 0x000fe20000000000 */
[----:B------:R-:W3:Y:S01]  /*0130*/  LDCU UR7, c[0x0][0x384] ;  /* 0x00007080ff0777ac */ /* 0x000ee20008000800 */
[----:B------:R-:W-:-:S02]  /*0140*/  ISETP.NE.U32.AND P2, PT, R0, RZ, PT ;  /* 0x000000ff0000720c */ /* 0x000fc40003f45070 */
        /* <DEDUP_REMOVED lines=27> */
.L_x_236:
[----:B-1----:R-:W-:-:S04]  /*0300*/  IMAD.WIDE R12, R3, 0x4, R6 ;  /* 0x00000004030c7825 */ /* 0x002fc800078e0206 */
[C---:B0-----:R-:W-:Y:S02]  /*0310*/  IMAD.WIDE R14, R3.reuse, 0x4, R4 ;  /* 0x00000004030e7825 */ /* 0x041fe400078e0204 */
[----:B---3--:R-:W3:Y:S02]  /*0320*/  LDG.E.CONSTANT R13, desc[UR4][R12.64] ;  /* 0x000000040c0d7981 */ /* 0x008ee4000c1e9900 */
[----:B--2---:R-:W-:Y:S02]  /*0330*/  IMAD.WIDE R10, R3, 0x4, R8 ;  /* 0x00000004030a7825 */ /* 0x004fe400078e0208 */
[----:B------:R-:W3:Y:S04]  /*0340*/  LDG.E.CONSTANT R14, desc[UR4][R14.64] ;  /* 0x000000040e0e7981 */ /* 0x000ee8000c1e9900 */
[----:B------:R-:W2:Y:S01]  /*0350*/  LDG.E R17, desc[UR4][R10.64] ;  /* 0x000000040a117981 */ /* 0x000ea2000c1e1900 */
[----:B------:R-:W-:-:S04]  /*0360*/  IADD3 R2, PT, PT, R2, 0x1, RZ ;  /* 0x0000000102027810 */ /* 0x000fc80007ffe0ff */
[----:B------:R-:W-:Y:S02]  /*0370*/  ISETP.NE.AND P0, PT, R2, RZ, PT ;  /* 0x000000ff0200720c */ /* 0x000fe40003f05270 */
[----:B------:R-:W-:Y:S01]  /*0380*/  IADD3 R3, PT, PT, R0, R3, RZ ;  /* 0x0000000300037210 */ /* 0x000fe20007ffe0ff */
[----:B---3--:R-:W-:-:S04]  /*0390*/  FADD R16, R14, -R13 ;  /* 0x8000000d0e107221 */ /* 0x008fc80000000000 */
[----:B--2---:R-:W-:-:S05]  /*03a0*/  FFMA R17, R16, UR7, R17 ;  /* 0x0000000710117c23 */ /* 0x004fca0008000011 */
[----:B------:R3:W-:Y:S01]  /*03b0*/  STG.E desc[UR4][R10.64], R17 ;  /* 0x000000110a007986 */ /* 0x0007e2000c101904 */
[----:B------:R-:W-:Y:S05]  /*03c0*/  @P0 BRA `(.L_x_236) ;  /* 0xfffffffc00cc0947 */ /* 0x000fea000383ffff */
.L_x_235:
[----:B------:R-:W-:Y:S05]  /*03d0*/  BSYNC.RECONVERGENT B0 ;  /* 0x0000000000007941 */ /* 0x000fea0003800200 */
.L_x_234:
[----:B------:R-:W-:Y:S05]  /*03e0*/  @!P1 EXIT ;  /* 0x000000000000994d */ /* 0x000fea0003800000 */
.L_x_237:
[----:B-1----:R-:W0:Y:S08]  /*03f0*/  LDC.64 R4, c[0x0][0x388] ;  /* 0x0000e200ff047b82 */ /* 0x002e300000000a00 */
[----:B------:R-:W1:Y:S08]  /*0400*/  LDC.64 R8, c[0x0][0x390] ;  /* 0x0000e400ff087b82 */ /* 0x000e700000000a00 */
[----:B---3--:R-:W2:Y:S01]  /*0410*/  LDC.64 R10, c[0x0][0x398] ;  /* 0x0000e600ff0a7b82 */ /* 0x008ea20000000a00 */
[----:B0-----:R-:W-:-:S05]  /*0420*/  IMAD.WIDE R6, R3, 0x4, R4 ;  /* 0x0000000403067825 */ /* 0x001fca00078e0204 */
[----:B------:R-:W3:Y:S01]  /*0430*/  LDG.E.CONSTANT R4, desc[UR4][R6.64] ;  /* 0x0000000406047981 */ /* 0x000ee2000c1e9900 */
[----:B-1----:R-:W-:-:S05]  /*0440*/  IMAD.WIDE R14, R3, 0x4, R8 ;  /* 0x00000004030e7825 */ /* 0x002fca00078e0208 */
[----:B------:R-:W3:Y:S01]  /*0450*/  LDG.E.CONSTANT R5, desc[UR4][R14.64] ;  /* 0x000000040e057981 */ /* 0x000ee2000c1e9900 */
[----:B--2---:R-:W-:-:S05]  /*0460*/  IMAD.WIDE R8, R3, 0x4, R10 ;  /* 0x0000000403087825 */ /* 0x004fca00078e020a */
[----:B------:R-:W2:Y:S01]  /*0470*/  LDG.E R2, desc[UR4][R8.64] ;  /* 0x0000000408027981 */ /* 0x000ea2000c1e1900 */
[----:B------:R-:W-:-:S04]  /*0480*/  IMAD.WIDE R10, R0, 0x4, R6 ;  /* 0x00000004000a7825 */ /* 0x000fc800078e0206 */
[----:B------:R-:W-:-:S05]  /*0490*/  IMAD.WIDE R12, R0, 0x4, R14 ;  /* 0x00000004000c7825 */ /* 0x000fca00078e020e */
[----:B------:R-:W4:Y:S01]  /*04a0*/  LDG.E.CONSTANT R17, desc[UR4][R12.64] ;  /* 0x000000040c117981 */ /* 0x000f22000c1e9900 */
[----:B---3--:R-:W-:-:S04]  /*04b0*/  FADD R5, R4, -R5 ;  /* 0x8000000504057221 */ /* 0x008fc80000000000 */
[----:B--2---:R-:W-:Y:S01]  /*04c0*/  FFMA R19, R5, UR8, R2 ;  /* 0x0000000805137c23 */ /* 0x004fe20008000002 */
[C---:B------:R-:W-:Y:S01]  /*04d0*/  IMAD.WIDE R4, R0.reuse, 0x4, R8 ;  /* 0x0000000400047825 */ /* 0x040fe200078e0208 */
[----:B------:R-:W4:Y:S04]  /*04e0*/  LDG.E.CONSTANT R2, desc[UR4][R10.64] ;  /* 0x000000040a027981 */ /* 0x000f28000c1e9900 */
[----:B------:R0:W-:Y:S04]  /*04f0*/  STG.E desc[UR4][R8.64], R19 ;  /* 0x0000001308007986 */ /* 0x0001e8000c101904 */
[----:B------:R-:W2:Y:S01]  /*0500*/  LDG.E R7, desc[UR4][R4.64] ;  /* 0x0000000404077981 */ /* 0x000ea2000c1e1900 */
[----:B------:R-:W-:-:S04]  /*0510*/  IMAD.WIDE R14, R0, 0x4, R10 ;  /* 0x00000004000e7825 */ /* 0x000fc800078e020a */
[----:B----4-:R-:W-:Y:S01]  /*0520*/  FADD R2, R2, -R17 ;  /* 0x8000001102027221 */ /* 0x010fe20000000000 */
[----:B------:R-:W-:-:S05]  /*0530*/  IMAD.WIDE R16, R0, 0x4, R12 ;  /* 0x0000000400107825 */ /* 0x000fca00078e020c */
[----:B------:R-:W3:Y:S01]  /*0540*/  LDG.E.CONSTANT R23, desc[UR4][R16.64] ;  /* 0x0000000410177981 */ /* 0x000ee2000c1e9900 */
[----:B--2---:R-:W-:Y:S01]  /*0550*/  FFMA R21, R2, UR8, R7 ;  /* 0x0000000802157c23 */ /* 0x004fe20008000007 */
[C---:B------:R-:W-:Y:S02]  /*0560*/  IMAD.WIDE R6, R0.reuse, 0x4, R4 ;  /* 0x0000000400067825 */ /* 0x040fe400078e0204 */
[----:B------:R-:W3:Y:S04]  /*0570*/  LDG.E.CONSTANT R2, desc[UR4][R14.64] ;  /* 0x000000040e027981 */ /* 0x000ee8000c1e9900 */
[----:B------:R1:W-:Y:S04]  /*0580*/  STG.E desc[UR4][R4.64], R21 ;  /* 0x0000001504007986 */ /* 0x0003e8000c101904 */
[----:B------:R-:W2:Y:S01]  /*0590*/  LDG.E R13, desc[UR4][R6.64] ;  /* 0x00000004060d7981 */ /* 0x000ea2000c1e1900 */
[----:B0-----:R-:W-:-:S04]  /*05a0*/  IMAD.WIDE R8, R0, 0x4, R14 ;  /* 0x0000000400087825 */ /* 0x001fc800078e020e */
[----:B------:R-:W-:Y:S02]  /*05b0*/  IMAD.WIDE R10, R0, 0x4, R16 ;  /* 0x00000004000a7825 */ /* 0x000fe400078e0210 */
[----:B------:R-:W4:Y:S04]  /*05c0*/  LDG.E.CONSTANT R8, desc[UR4][R8.64] ;  /* 0x0000000408087981 */ /* 0x000f28000c1e9900 */
[----:B------:R-:W4:Y:S01]  /*05d0*/  LDG.E.CONSTANT R11, desc[UR4][R10.64] ;  /* 0x000000040a0b7981 */ /* 0x000f22000c1e9900 */
[----:B---3--:R-:W-:-:S04]  /*05e0*/  FADD R2, R2, -R23 ;  /* 0x8000001702027221 */ /* 0x008fc80000000000 */
[----:B--2---:R-:W-:Y:S01]  /*05f0*/  FFMA R19, R2, UR8, R13 ;  /* 0x0000000802137c23 */ /* 0x004fe2000800000d */
[----:B------:R-:W-:-:S04]  /*0600*/  IMAD.WIDE R12, R0, 0x4, R6 ;  /* 0x00000004000c7825 */ /* 0x000fc800078e0206 */
[----:B------:R1:W-:Y:S04]  /*0610*/  STG.E desc[UR4][R6.64], R19 ;  /* 0x0000001306007986 */ /* 0x0003e8000c101904 */
[----:B------:R-:W2:Y:S01]  /*0620*/  LDG.E R15, desc[UR4][R12.64] ;  /* 0x000000040c0f7981 */ /* 0x000ea2000c1e1900 */
[----:B----4-:R-:W-:Y:S01]  /*0630*/  FADD R2, R8, -R11 ;  /* 0x8000000b08027221 */ /* 0x010fe20000000000 */
[----:B------:R-:W-:-:S04]  /*0640*/  LEA R3, R0, R3, 0x2 ;  /* 0x0000000300037211 */ /* 0x000fc800078e10ff */
[----:B------:R-:W-:Y:S01]  /*0650*/  ISETP.GE.AND P0, PT, R3, UR6, PT ;  /* 0x0000000603007c0c */ /* 0x000fe2000bf06270 */
[----:B--2---:R-:W-:-:S05]  /*0660*/  FFMA R15, R2, UR8, R15 ;  /* 0x00000008020f7c23 */ /* 0x004fca000800000f */
[----:B------:R1:W-:Y:S07]  /*0670*/  STG.E desc[UR4][R12.64], R15 ;  /* 0x0000000f0c007986 */ /* 0x0003ee000c101904 */
[----:B------:R-:W-:Y:S05]  /*0680*/  @!P0 BRA `(.L_x_237) ;  /* 0xfffffffc00588947 */ /* 0x000fea000383ffff */
[----:B------:R-:W-:Y:S05]  /*0690*/  EXIT ;  /* 0x000000000000794d */ /* 0x000fea0003800000 */
.L_x_238:
        /* <DEDUP_REMOVED lines=14> */
.L_x_400:


//--------------------- .text._Z23assignScaledSubtractionifPKfS0_Pf --------------------------
	.section	.text._Z23assignScaledSubtractionifPKfS0_Pf,"ax",@progbits
	.align	128
        .global         _Z23assignScaledSubtractionifPKfS0_Pf
        .type           _Z23assignScaledSubtractionifPKfS0_Pf,@function
        .size           _Z23assignScaledSubtractionifPKfS0_Pf,(.L_x_401 - _Z23assignScaledSubtractionifPKfS0_Pf)
        .other          _Z23assignScaledSubtractionifPKfS0_Pf,@"STO_CUDA_ENTRY STV_DEFAULT"
_Z23assignScaledSubtractionifPKfS0_Pf:
.text._Z23assignScaledSubtractionifPKfS0_Pf:
        /* <DEDUP_REMOVED lines=48> */
.L_x_241:
[----:B-1----:R-:W-:-:S04]  /*0300*/  IMAD.WIDE R12, R3, 0x4, R6 ;  /* 0x00000004030c7825 */ /* 0x002fc800078e0206 */
[C---:B0-----:R-:W-:Y:S02]  /*0310*/  IMAD.WIDE R14, R3.reuse, 0x4, R4 ;  /* 0x00000004030e7825 */ /* 0x041fe400078e0204 */
[----:B---3--:R-:W3:Y:S04]  /*0320*/  LDG.E.CONSTANT R13, desc[UR4][R12.64] ;  /* 0x000000040c0d7981 */ /* 0x008ee8000c1e9900 */
[----:B------:R-:W3:Y:S01]  /*0330*/  LDG.E.CONSTANT R14, desc[UR4][R14.64] ;  /* 0x000000040e0e7981 */ /* 0x000ee2000c1e9900 */
[----:B--2---:R-:W-:Y:S01]  /*0340*/  IMAD.WIDE R10, R3, 0x4, R8 ;  /* 0x00000004030a7825 */ /* 0x004fe200078e0208 */
[----:B------:R-:W-:Y:S02]  /*0350*/  IADD3 R2, PT, PT, R2, 0x1, RZ ;  /* 0x0000000102027810 */ /* 0x000fe40007ffe0ff */
[----:B------:R-:W-:-:S02]  /*0360*/  IADD3 R3, PT, PT, R0, R3, RZ ;  /* 0x0000000300037210 */ /* 0x000fc40007ffe0ff */
[----:B------:R-:W-:Y:S01]  /*0370*/  ISETP.NE.AND P0, PT, R2, RZ, PT ;  /* 0x000000ff0200720c */ /* 0x000fe20003f05270 */
[----:B---3--:R-:W-:-:S04]  /*0380*/  FADD R16, R14, -R13 ;  /* 0x8000000d0e107221 */ /* 0x008fc80000000000 */
[----:B------:R-:W-:-:S05]  /*0390*/  FMUL R17, R16, UR7 ;  /* 0x0000000710117c20 */ /* 0x000fca0008400000 */
[----:B------:R3:W-:Y:S03]  /*03a0*/  STG.E desc[UR4][R10.64], R17 ;  /* 0x000000110a007986 */ /* 0x0007e6000c101904 */
[----:B------:R-:W-:Y:S05]  /*03b0*/  @P0 BRA `(.L_x_241) ;  /* 0xfffffffc00d00947 */ /* 0x000fea000383ffff */
.L_x_240:
[----:B------:R-:W-:Y:S05]  /*03c0*/  BSYNC.RECONVERGENT B0 ;  /* 0x0000000000007941 */ /* 0x000fea0003800200 */
.L_x_239:
[----:B------:R-:W-:Y:S05]  /*03d0*/  @!P1 EXIT ;  /* 0x000000000000994d */ /* 0x000fea0003800000 */
.L_x_242:
[----:B0-----:R-:W0:Y:S08]  /*03e0*/  LDC.64 R4, c[0x0][0x388] ;  /* 0x0000e200ff047b82 */ /* 0x001e300000000a00 */
[----:B------:R-:W1:Y:S01]  /*03f0*/  LDC.64 R6, c[0x0][0x390] ;  /* 0x0000e400ff067b82 */ /* 0x000e620000000a00 */
[----:B0-----:R-:W-:-:S07]  /*0400*/  IMAD.WIDE R8, R3, 0x4, R4 ;  /* 0x0000000403087825 */ /* 0x001fce00078e0204 */
[----:B------:R-:W0:Y:S01]  /*0410*/  LDC.64 R4, c[0x0][0x398] ;  /* 0x0000e600ff047b82 */ /* 0x000e220000000a00 */
[----:B------:R2:W4:Y:S01]  /*0420*/  LDG.E.CONSTANT R2, desc[UR4][R8.64] ;  /* 0x0000000408027981 */ /* 0x000522000c1e9900 */
[----:B-1----:R-:W-:-:S04]  /*0430*/  IMAD.WIDE R22, R3, 0x4, R6 ;  /* 0x0000000403167825 */ /* 0x002fc800078e0206 */
[----:B------:R-:W-:-:S04]  /*0440*/  IMAD.WIDE R6, R0, 0x4, R8 ;  /* 0x0000000400067825 */ /* 0x000fc800078e0208 */
[C---:B------:R-:W-:Y:S01]  /*0450*/  IMAD.WIDE R14, R0.reuse, 0x4, R22 ;  /* 0x00000004000e7825 */ /* 0x040fe200078e0216 */
[----:B------:R1:W5:Y:S03]  /*0460*/  LDG.E.CONSTANT R12, desc[UR4][R6.64] ;  /* 0x00000004060c7981 */ /* 0x000366000c1e9900 */
[C---:B---3--:R-:W-:Y:S01]  /*0470*/  IMAD.WIDE R16, R0.reuse, 0x4, R6 ;  /* 0x0000000400107825 */ /* 0x048fe200078e0206 */
[----:B------:R-:W4:Y:S03]  /*0480*/  LDG.E.CONSTANT R23, desc[UR4][R22.64] ;  /* 0x0000000416177981 */ /* 0x000f26000c1e9900 */
[C---:B------:R-:W-:Y:S01]  /*0490*/  IMAD.WIDE R10, R0.reuse, 0x4, R14 ;  /* 0x00000004000a7825 */ /* 0x040fe200078e020e */
[----:B------:R4:W3:Y:S03]  /*04a0*/  LDG.E.CONSTANT R13, desc[UR4][R16.64] ;  /* 0x00000004100d7981 */ /* 0x0008e6000c1e9900 */
[C---:B------:R-:W-:Y:S01]  /*04b0*/  IMAD.WIDE R18, R0.reuse, 0x4, R16 ;  /* 0x0000000400127825 */ /* 0x040fe200078e0210 */
[----:B------:R-:W5:Y:S03]  /*04c0*/  LDG.E.CONSTANT R15, desc[UR4][R14.64] ;  /* 0x000000040e0f7981 */ /* 0x000f66000c1e9900 */
[----:B------:R-:W-:-:S02]  /*04d0*/  IMAD.WIDE R20, R0, 0x4, R10 ;  /* 0x0000000400147825 */ /* 0x000fc400078e020a */
[----:B------:R-:W3:Y:S04]  /*04e0*/  LDG.E.CONSTANT R10, desc[UR4][R10.64] ;  /* 0x000000040a0a7981 */ /* 0x000ee8000c1e9900 */
[----:B------:R4:W3:Y:S04]  /*04f0*/  LDG.E.CONSTANT R18, desc[UR4][R18.64] ;  /* 0x0000000412127981 */ /* 0x0008e8000c1e9900 */
[----:B------:R-:W3:Y:S01]  /*0500*/  LDG.E.CONSTANT R21, desc[UR4][R20.64] ;  /* 0x0000000414157981 */ /* 0x000ee2000c1e9900 */
[----:B0-----:R-:W-:-:S04]  /*0510*/  IMAD.WIDE R4, R3, 0x4, R4 ;  /* 0x0000000403047825 */ /* 0x001fc800078e0204 */
[----:B--2---:R-:W-:-:S04]  /*0520*/  IMAD.WIDE R8, R0, 0x4, R4 ;  /* 0x0000000400087825 */ /* 0x004fc800078e0204 */
[C---:B-1----:R-:W-:Y:S01]  /*0530*/  IMAD.WIDE R6, R0.reuse, 0x4, R8 ;  /* 0x0000000400067825 */ /* 0x042fe200078e0208 */
[----:B------:R-:W-:-:S04]  /*0540*/  LEA R3, R0, R3, 0x2 ;  /* 0x0000000300037211 */ /* 0x000fc800078e10ff */
[----:B------:R-:W-:Y:S01]  /*0550*/  ISETP.GE.AND P0, PT, R3, UR6, PT ;  /* 0x0000000603007c0c */ /* 0x000fe2000bf06270 */
[----:B----4-:R-:W-:-:S04]  /*0560*/  FADD R16, R2, -R23 ;  /* 0x8000001702107221 */ /* 0x010fc80000000000 */
[----:B------:R-:W-:Y:S01]  /*0570*/  FMUL R19, R16, UR8 ;  /* 0x0000000810137c20 */ /* 0x000fe20008400000 */
[----:B-----5:R-:W-:Y:S01]  /*0580*/  FADD R12, R12, -R15 ;  /* 0x8000000f0c0c7221 */ /* 0x020fe20000000000 */
[----:B---3--:R-:W-:-:S03]  /*0590*/  FADD R2, R13, -R10 ;  /* 0x8000000a0d027221 */ /* 0x008fc60000000000 */
[----:B------:R-:W-:Y:S01]  /*05a0*/  FMUL R13, R12, UR8 ;  /* 0x000000080c0d7c20 */ /* 0x000fe20008400000 */
[----:B------:R-:W-:-:S04]  /*05b0*/  IMAD.WIDE R10, R0, 0x4, R6 ;  /* 0x00000004000a7825 */ /* 0x000fc800078e0206 */
[----:B------:R-:W-:Y:S01]  /*05c0*/  FMUL R15, R2, UR8 ;  /* 0x00000008020f7c20 */ /* 0x000fe20008400000 */
[----:B------:R-:W-:Y:S01]  /*05d0*/  FADD R18, R18, -R21 ;  /* 0x8000001512127221 */ /* 0x000fe20000000000 */
[----:B------:R0:W-:Y:S03]  /*05e0*/  STG.E desc[UR4][R4.64], R19 ;  /* 0x0000001304007986 */ /* 0x0001e6000c101904 */
[----:B------:R-:W-:Y:S01]  /*05f0*/  FMUL R17, R18, UR8 ;  /* 0x0000000812117c20 */ /* 0x000fe20008400000 */
[----:B------:R0:W-:Y:S04]  /*0600*/  STG.E desc[UR4][R8.64], R13 ;  /* 0x0000000d08007986 */ /* 0x0001e8000c101904 */
[----:B------:R0:W-:Y:S04]  /*0610*/  STG.E desc[UR4][R6.64], R15 ;  /* 0x0000000f06007986 */ /* 0x0001e8000c101904 */
[----:B------:R0:W-:Y:S01]  /*0620*/  STG.E desc[UR4][R10.64], R17 ;  /* 0x000000110a007986 */ /* 0x0001e2000c101904 */
[----:B------:R-:W-:Y:S05]  /*0630*/  @!P0 BRA `(.L_x_242) ;  /* 0xfffffffc00688947 */ /* 0x000fea000383ffff */
[----:B------:R-:W-:Y:S05]  /*0640*/  EXIT ;  /* 0x000000000000794d */ /* 0x000fea0003800000 */
.L_x_243:
        /* <DEDUP_REMOVED lines=11> */
.L_x_401:


//--------------------- .text._Z20assignScaledAdditionifPKfS0_Pf --------------------------
	.section	.text._Z20assignScaledAdditionifPKfS0_Pf,"ax",@progbits
	.align	128
        .global         _Z20assignScaledAdditionifPKfS0_Pf
        .type           _Z20assignScaledAdditionifPKfS0_Pf,@function
        .size           _Z20assignScaledAdditionifPKfS0_Pf,(.L_x_402 - _Z20assignScaledAdditionifPKfS0_Pf)
        .other          _Z20assignScaledAdditionifPKfS0_Pf,@"STO_CUDA_ENTRY STV_DEFAULT"
_Z20assignScaledAdditionifPKfS0_Pf:
.text._Z20assignScaledAdditionifPKfS0_Pf:
        /* <DEDUP_REMOVED lines=48> */
.L_x_246:
        /* <DEDUP_REMOVED lines=8> */
[----:B---3--:R-:W-:-:S04]  /*0380*/  FADD R16, R14, R13 ;  /* 0x0000000d0e107221 */ /* 0x008fc80000000000 */
[----:B------:R-:W-:-:S05]  /*0390*/  FMUL R17, R16, UR7 ;  /* 0x0000000710117c20 */ /* 0x000fca0008400000 */
[----:B------:R3:W-:Y:S03]  /*03a0*/  STG.E desc[UR4][R10.64], R17 ;  /* 0x000000110a007986 */ /* 0x0007e6000c101904 */
[----:B------:R-:W-:Y:S05]  /*03b0*/  @P0 BRA `(.L_x_246) ;  /* 0xfffffffc00d00947 */ /* 0x000fea000383ffff */
.L_x_245:
[----:B------:R-:W-:Y:S05]  /*03c0*/  BSYNC.RECONVERGENT B0 ;  /* 0x0000000000007941 */ /* 0x000fea0003800200 */
.L_x_244:
[----:B------:R-:W-:Y:S05]  /*03d0*/  @!P1 EXIT ;  /* 0x000000000000994d */ /* 0x000fea0003800000 */
.L_x_247:
        /* <DEDUP_REMOVED lines=24> */
[----:B----4-:R-:W-:-:S04]  /*0560*/  FADD R16, R2, R23 ;  /* 0x0000001702107221 */ /* 0x010fc80000000000 */
[----:B------:R-:W-:Y:S01]  /*0570*/  FMUL R19, R16, UR8 ;  /* 0x0000000810137c20 */ /* 0x000fe20008400000 */
[----:B-----5:R-:W-:Y:S01]  /*0580*/  FADD R12, R12, R15 ;  /* 0x0000000f0c0c7221 */ /* 0x020fe20000000000 */
[----:B---3--:R-:W-:-:S03]  /*0590*/  FADD R2, R13, R10 ;  /* 0x0000000a0d027221 */ /* 0x008fc60000000000 */
[----:B------:R-:W-:Y:S01]  /*05a0*/  FMUL R13, R12, UR8 ;  /* 0x000000080c0d7c20 */ /* 0x000fe20008400000 */
[----:B------:R-:W-:-:S04]  /*05b0*/  IMAD.WIDE R10, R0, 0x4, R6 ;  /* 0x00000004000a7825 */ /* 0x000fc800078e0206 */
[----:B------:R-:W-:Y:S01]  /*05c0*/  FMUL R15, R2, UR8 ;  /* 0x00000008020f7c20 */ /* 0x000fe20008400000 */
[----:B------:R-:W-:Y:S01]  /*05d0*/  FADD R18, R18, R21 ;  /* 0x0000001512127221 */ /* 0x000fe20000000000 */
[----:B------:R0:W-:Y:S03]  /*05e0*/  STG.E desc[UR4][R4.64], R19 ;  /* 0x0000001304007986 */ /* 0x0001e6000c101904 */
[----:B------:R-:W-:Y:S01]  /*05f0*/  FMUL R17, R18, UR8 ;  /* 0x0000000812117c20 */ /* 0x000fe20008400000 */
[----:B------:R0:W-:Y:S04]  /*0600*/  STG.E desc[UR4][R8.64], R13 ;  /* 0x0000000d08007986 */ /* 0x0001e8000c101904 */
[----:B------:R0:W-:Y:S04]  /*0610*/  STG.E desc[UR4][R6.64], R15 ;  /* 0x0000000f06007986 */ /* 0x0001e8000c101904 */
[----:B------:R0:W-:Y:S01]  /*0620*/  STG.E desc[UR4][R10.64], R17 ;  /* 0x000000110a007986 */ /* 0x0001e2000c101904 */
[----:B------:R-:W-:Y:S05]  /*0630*/  @!P0 BRA `(.L_x_247) ;  /* 0xfffffffc00688947 */ /* 0x000fea000383ffff */
[----:B------:R-:W-:Y:S05]  /*0640*/  EXIT ;  /* 0x000000000000794d */ /* 0x000fea0003800000 */
.L_x_248:
        /* <DEDUP_REMOVED lines=11> */
.L_x_402:


//--------------------- .text._Z23matrixVectorRowAdditioniiPKffS0_Pf --------------------------
	.section	.text._Z23matrixVectorRowAdditioniiPKffS0_Pf,"ax",@progbits
	.align	128
        .global         _Z23matrixVectorRowAdditioniiPKffS0_Pf
        .type           _Z23matrixVectorRowAdditioniiPKffS0_Pf,@function
        .size           _Z23matrixVectorRowAdditioniiPKffS0_Pf,(.L_x_403 - _Z23matrixVectorRowAdditioniiPKffS0_Pf)
        .other          _Z23matrixVectorRowAdditioniiPKffS0_Pf,@"STO_CUDA_ENTRY STV_DEFAULT"
_Z23matrixVectorRowAdditioniiPKffS0_Pf:
.text._Z23matrixVectorRowAdditioniiPKffS0_Pf:
        /* <DEDUP_REMOVED lines=53> */
[----:B------:R-:W-:-:S05]  /*0350*/  LOP3.LUT R12, R9, 0x3, RZ, 0xc0, !PT ;  /* 0x00000003090c7812 */ /* 0x000fca00078ec0ff */
[----:B------:R1:W4:Y:S02]  /*0360*/  F2I.FTZ.U32.TRUNC.NTZ R11, R10 ;  /* 0x0000000a000b7305 */ /* 0x000324000021f000 */
[----:B-1----:R-:W-:Y:S01]  /*0370*/  IMAD.MOV.U32 R10, RZ, RZ, RZ ;  /* 0x000000ffff0a7224 */ /* 0x002fe200078e00ff */
[----:B----4-:R-:W-:-:S05]  /*0380*/  IADD3 R13, PT, PT, RZ, -R11, RZ ;  /* 0x8000000bff0d7210 */ /* 0x010fca0007ffe0ff */
[----:B------:R-:W-:-:S04]  /*0390*/  IMAD R13, R13, R8, RZ ;  /* 0x000000080d0d7224 */ /* 0x000fc800078e02ff */
[----:B------:R-:W-:Y:S01]  /*03a0*/  IMAD.HI.U32 R9, R11, R13, R10 ;  /* 0x0000000d0b097227 */ /* 0x000fe200078e000a */
[----:B------:R-:W-:Y:S02]  /*03b0*/  LOP3.LUT R10, RZ, R0, RZ, 0x33, !PT ;  /* 0x00000000ff0a7212 */ /* 0x000fe400078e33ff */
[----:B0-23--:R-:W-:-:S07]  /*03c0*/  IADD3 R11, PT, PT, -R12, RZ, RZ ;  /* 0x000000ff0c0b7210 */ /* 0x00dfce0007ffe1ff */
.L_x_251:
[----:B------:R-:W-:Y:S01]  /*03d0*/  IABS R16, R23 ;  /* 0x0000001700107213 */ /* 0x000fe20000000000 */
[----:B------:R-:W-:-:S04]  /*03e0*/  IMAD.U32 R0, RZ, RZ, UR7 ;  /* 0x00000007ff007e24 */ /* 0x000fc8000f8e00ff */
[----:B0-----:R-:W-:Y:S01]  /*03f0*/  IMAD.HI.U32 R12, R9, R16, RZ ;  /* 0x00000010090c7227 */ /* 0x001fe200078e00ff */
[----:B------:R-:W-:-:S03]  /*0400*/  IABS R18, R0 ;  /* 0x0000000000127213 */ /* 0x000fc60000000000 */
[----:B------:R-:W-:-:S04]  /*0410*/  IMAD.MOV R13, RZ, RZ, -R12 ;  /* 0x000000ffff0d7224 */ /* 0x000fc800078e0a0c */
[----:B------:R-:W-:Y:S02]  /*0420*/  IMAD R13, R18, R13, R16 ;  /* 0x0000000d120d7224 */ /* 0x000fe400078e0210 */
[----:B------:R-:W-:-:S03]  /*0430*/  IMAD.WIDE R16, R23, 0x4, R4 ;  /* 0x0000000417107825 */ /* 0x000fc600078e0204 */
[----:B------:R-:W-:-:S03]  /*0440*/  ISETP.GT.U32.AND P2, PT, R8, R13, PT ;  /* 0x0000000d0800720c */ /* 0x000fc60003f44070 */
[----:B------:R-:W2:Y:S10]  /*0450*/  LDG.E.CONSTANT R17, desc[UR4][R16.64] ;  /* 0x0000000410117981 */ /* 0x000eb4000c1e9900 */
[----:B------:R-:W-:Y:S01]  /*0460*/  @!P2 IADD3 R13, PT, PT, R13, -R18, RZ ;  /* 0x800000120d0da210 */ /* 0x000fe20007ffe0ff */
[----:B------:R-:W-:-:S03]  /*0470*/  @!P2 VIADD R12, R12, 0x1 ;  /* 0x000000010c0ca836 */ /* 0x000fc60000000000 */
[----:B------:R-:W-:Y:S02]  /*0480*/  ISETP.GE.U32.AND P0, PT, R13, R8, PT ;  /* 0x000000080d00720c */ /* 0x000fe40003f06070 */
[----:B------:R-:W-:-:S04]  /*0490*/  LOP3.LUT R13, R23, R0, RZ, 0x3c, !PT ;  /* 0x00000000170d7212 */ /* 0x000fc800078e3cff */
[----:B------:R-:W-:-:S07]  /*04a0*/  ISETP.GE.AND P3, PT, R13, RZ, PT ;  /* 0x000000ff0d00720c */ /* 0x000fce0003f66270 */
[----:B------:R-:W-:-:S06]  /*04b0*/  @P0 VIADD R12, R12, 0x1 ;  /* 0x000000010c0c0836 */ /* 0x000fcc0000000000 */
[----:B------:R-:W-:-:S04]  /*04c0*/  @!P3 IADD3 R12, PT, PT, -R12, RZ, RZ ;  /* 0x000000ff0c0cb210 */ /* 0x000fc80007ffe1ff */
[----:B------:R-:W-:-:S05]  /*04d0*/  SEL R19, R10, R12, !P1 ;  /* 0x0000000c0a137207 */ /* 0x000fca0004800000 */
[----:B------:R-:W-:-:S06]  /*04e0*/  IMAD.WIDE R18, R19, 0x4, R6 ;  /* 0x0000000413127825 */ /* 0x000fcc00078e0206 */
[----:B------:R-:W2:Y:S01]  /*04f0*/  LDG.E.CONSTANT R18, desc[UR4][R18.64] ;  /* 0x0000000412127981 */ /* 0x000ea2000c1e9900 */
[----:B------:R-:W-:-:S04]  /*0500*/  IMAD.WIDE R12, R23, 0x4, R2 ;  /* 0x00000004170c7825 */ /* 0x000fc800078e0202 */
[----:B------:R-:W-:-:S05]  /*0510*/  VIADD R11, R11, 0x1 ;  /* 0x000000010b0b7836 */ /* 0x000fca0000000000 */
[----:B------:R-:W-:Y:S01]  /*0520*/  ISETP.NE.AND P0, PT, R11, RZ, PT ;  /* 0x000000ff0b00720c */ /* 0x000fe20003f05270 */
[----:B------:R-:W-:Y:S02]  /*0530*/  IMAD.IADD R23, R15, 0x1, R23 ;  /* 0x000000010f177824 */ /* 0x000fe400078e0217 */
[----:B--2---:R-:W-:-:S05]  /*0540*/  FFMA R21, R18, UR6, R17 ;  /* 0x0000000612157c23 */ /* 0x004fca0008000011 */
[----:B------:R0:W-:Y:S05]  /*0550*/  STG.E desc[UR4][R12.64], R21 ;  /* 0x000000150c007986 */ /* 0x0001ea000c101904 */
[----:B------:R-:W-:Y:S05]  /*0560*/  @P0 BRA `(.L_x_251) ;  /* 0xfffffffc00980947 */ /* 0x000fea000383ffff */
.L_x_250:
[----:B------:R-:W-:Y:S05]  /*0570*/  BSYNC.RECONVERGENT B0 ;  /* 0x0000000000007941 */ /* 0x000fea0003800200 */
.L_x_249:
[----:B------:R-:W-:Y:S05]  /*0580*/  @!P4 EXIT ;  /* 0x000000000000c94d */ /* 0x000fea0003800000 */
[----:B------:R-:W-:Y:S01]  /*0590*/  IABS R17, R0 ;  /* 0x0000000000117213 */ /* 0x000fe20000000000 */
[----:B------:R-:W1:Y:S01]  /*05a0*/  LDC R18, c[0x0][0x380] ;  /* 0x0000e000ff127b82 */ /* 0x000e620000000800 */
[----:B------:R-:W2:Y:S02]  /*05b0*/  LDCU UR6, c[0x0][0x390] ;  /* 0x00007200ff0677ac */ /* 0x000ea40008000800 */
[----:B------:R-:W3:Y:S05]  /*05c0*/  I2F.RP R0, R17 ;  /* 0x0000001100007306 */ /* 0x000eea0000209400 */
[----:B------:R-:W4:Y:S08]  /*05d0*/  LDC.64 R2, c[0x0][0x3a0] ;  /* 0x0000e800ff027b82 */ /* 0x000f300000000a00 */
[----:B------:R-:W0:Y:S01]  /*05e0*/  LDC.64 R4, c[0x0][0x388] ;  /* 0x0000e200ff047b82 */ /* 0x000e220000000a00 */
[----:B---3--:R-:W3:Y:S07]  /*05f0*/  MUFU.RCP R0, R0 ;  /* 0x0000000000007308 */ /* 0x008eee0000001000 */
[----:B------:R-:W0:Y:S01]  /*0600*/  LDC.64 R6, c[0x0][0x398] ;  /* 0x0000e600ff067b82 */ /* 0x000e220000000a00 */
[----:B---3--:R-:W-:-:S04]  /*0610*/  IADD3 R8, PT, PT, R0, 0xffffffe, RZ ;  /* 0x0ffffffe00087810 */ /* 0x008fc80007ffe0ff */
[----:B------:R3:W5:Y:S02]  /*0620*/  F2I.FTZ.U32.TRUNC.NTZ R9, R8 ;  /* 0x0000000800097305 */ /* 0x000764000021f000 */
[----:B---3--:R-:W-:Y:S02]  /*0630*/  HFMA2 R8, -RZ, RZ, 0, 0 ;  /* 0x00000000ff087431 */ /* 0x008fe400000001ff */
[----:B-----5:R-:W-:-:S04]  /*0640*/  IMAD.MOV R10, RZ, RZ, -R9 ;  /* 0x000000ffff0a7224 */ /* 0x020fc800078e0a09 */
[----:B------:R-:W-:-:S04]  /*0650*/  IMAD R11, R10, R17, RZ ;  /* 0x000000110a0b7224 */ /* 0x000fc800078e02ff */
[----:B-12-4-:R-:W-:-:S07]  /*0660*/  IMAD.HI.U32 R16, R9, R11, R8 ;  /* 0x0000000b09107227 */ /* 0x016fce00078e0008 */
.L_x_252:
[----:B01----:R-:W-:Y:S01]  /*0670*/  IABS R12, R18 ;  /* 0x00000012000c7213 */ /* 0x003fe20000000000 */
[C---:B------:R-:W-:Y:S01]  /*0680*/  IMAD.IADD R13, R15.reuse, 0x1, R23 ;  /* 0x000000010f0d7824 */ /* 0x040fe200078e0217 */
[----:B------:R-:W-:Y:S02]  /*0690*/  IABS R19, R23 ;  /* 0x0000001700137213 */ /* 0x000fe40000000000 */
[----:B------:R-:W0:Y:S01]  /*06a0*/  I2F.RP R0, R12 ;  /* 0x0000000c00007306 */ /* 0x000e220000209400 */
[----:B------:R-:W-:Y:S02]  /*06b0*/  IMAD.IADD R10, R15, 0x1, R13 ;  /* 0x000000010f0a7824 */ /* 0x000fe400078e020d */
[----:B------:R-:W-:-:S03]  /*06c0*/  IMAD.HI.U32 R11, R16, R19, RZ ;  /* 0x00000013100b7227 */ /* 0x000fc600078e00ff */
[----:B------:R-:W-:Y:S02]  /*06d0*/  IABS R22, R10 ;  /* 0x0000000a00167213 */ /* 0x000fe40000000000 */
[----:B------:R-:W-:-:S05]  /*06e0*/  IADD3 R20, PT, PT, -R11, RZ, RZ ;  /* 0x000000ff0b147210 */ /* 0x000fca0007ffe1ff */
[----:B------:R-:W-:Y:S01]  /*06f0*/  IMAD R20, R12, R20, R19 ;  /* 0x000000140c147224 */ /* 0x000fe200078e0213 */
[----:B------:R-:W-:Y:S01]  /*0700*/  IADD3 R19, PT, PT, R15, R10, RZ ;  /* 0x0000000a0f137210 */ /* 0x000fe20007ffe0ff */
[----:B0-----:R-:W0:Y:S03]  /*0710*/  MUFU.RCP R0, R0 ;  /* 0x0000000000007308 */ /* 0x001e260000001000 */
[----:B------:R-:W-:Y:S02]  /*0720*/  ISETP.GT.U32.AND P5, PT, R17, R20, PT ;  /* 0x000000141100720c */ /* 0x000fe40003fa4070 */
[----:B------:R-:W-:-:S11]  /*0730*/  IABS R27, R19 ;  /* 0x00000013001b7213 */ /* 0x000fd60000000000 */
[-C--:B------:R-:W-:Y:S01]  /*0740*/  @!P5 IADD3 R20, PT, PT, R20, -R12.reuse, RZ ;  /* 0x8000000c1414d210 */ /* 0x080fe20007ffe0ff */
[----:B0-----:R-:W-:Y:S01]  /*0750*/  VIADD R8, R0, 0xffffffe ;  /* 0x0ffffffe00087836 */ /* 0x001fe20000000000 */
[----:B------:R-:W-:Y:S01]  /*0760*/  IABS R0, R13 ;  /* 0x0000000d00007213 */ /* 0x000fe20000000000 */
[----:B------:R-:W-:Y:S01]  /*0770*/  @!P5 VIADD R11, R11, 0x1 ;  /* 0x000000010b0bd836 */ /* 0x000fe20000000000 */
[----:B------:R-:W-:Y:S01]  /*0780*/  ISETP.GE.U32.AND P4, PT, R20, R17, PT ;  /* 0x000000111400720c */ /* 0x000fe20003f86070 */
[----:B------:R0:W1:Y:S01]  /*0790*/  F2I.FTZ.U32.TRUNC.NTZ R9, R8 ;  /* 0x0000000800097305 */ /* 0x000062000021f000 */
[----:B------:R-:W-:Y:S02]  /*07a0*/  MOV R17, R12 ;  /* 0x0000000c00117202 */ /* 0x000fe40000000f00 */
[----:B------:R-:W-:-:S04]  /*07b0*/  LOP3.LUT R13, R13, R18, RZ, 0x3c, !PT ;  /* 0x000000120d0d7212 */ /* 0x000fc800078e3cff */
[----:B------:R-:W-:Y:S01]  /*07c0*/  ISETP.GE.AND P3, PT, R13, RZ, PT ;  /* 0x000000ff0d00720c */ /* 0x000fe20003f66270 */
[----:B0-----:R-:W-:-:S04]  /*07d0*/  IMAD.MOV.U32 R8, RZ, RZ, RZ ;  /* 0x000000ffff087224 */ /* 0x001fc800078e00ff */
[----:B------:R-:W-:Y:S01]  /*07e0*/  @P4 VIADD R11, R11, 0x1 ;  /* 0x000000010b0b4836 */ /* 0x000fe20000000000 */
[----:B-1----:R-:W-:-:S05]  /*07f0*/  IADD3 R21, PT, PT, RZ, -R9, RZ ;  /* 0x80000009ff157210 */ /* 0x002fca0007ffe0ff */
[----:B------:R-:W-:-:S04]  /*0800*/  IMAD R21, R21, R12, RZ ;  /* 0x0000000c15157224 */ /* 0x000fc800078e02ff */
[----:B------:R-:W-:Y:S01]  /*0810*/  IMAD.HI.U32 R16, R9, R21, R8 ;  /* 0x0000001509107227 */ /* 0x000fe200078e0008 */
[----:B------:R-:W-:-:S03]  /*0820*/  MOV R9, R0 ;  /* 0x0000000000097202 */ /* 0x000fc60000000f00 */
[----:B------:R-:W-:Y:S01]  /*0830*/  IMAD.MOV.U32 R21, RZ, RZ, R22 ;  /* 0x000000ffff157224 */ /* 0x000fe200078e0016 */
[----:B------:R-:W-:Y:S01]  /*0840*/  LOP3.LUT R22, RZ, R18, RZ, 0x33, !PT ;  /* 0x00000012ff167212 */ /* 0x000fe200078e33ff */
[----:B------:R-:W-:-:S04]  /*0850*/  IMAD.HI.U32 R25, R16, R9, RZ ;  /* 0x0000000910197227 */ /* 0x000fc800078e00ff */
[----:B------:R-:W-:Y:S02]  /*0860*/  IMAD.MOV R8, RZ, RZ, -R25 ;  /* 0x000000ffff087224 */ /* 0x000fe400078e0a19 */
[----:B------:R-:W-:-:S04]  /*0870*/  IMAD.HI.U32 R0, R16, R21, RZ ;  /* 0x0000001510007227 */ /* 0x000fc800078e00ff */
[----:B------:R-:W-:Y:S01]  /*0880*/  IMAD.HI.U32 R24, R16, R27, RZ ;  /* 0x0000001b10187227 */ /* 0x000fe200078e00ff */
[----:B------:R-:W-:-:S03]  /*0890*/  IADD3 R20, PT, PT, -R0, RZ, RZ ;  /* 0x000000ff00147210 */ /* 0x000fc60007ffe1ff */
[C---:B------:R-:W-:Y:S01]  /*08a0*/  IMAD R8, R12.reuse, R8, R9 ;  /* 0x000000080c087224 */ /* 0x040fe200078e0209 */
[----:B------:R-:W-:Y:S01]  /*08b0*/  LOP3.LUT R9, R23, R18, RZ, 0x3c, !PT ;  /* 0x0000001217097212 */ /* 0x000fe200078e3cff */
[----:B------:R-:W-:Y:S02]  /*08c0*/  IMAD.MOV R28, RZ, RZ, -R24 ;  /* 0x000000ffff1c7224 */ /* 0x000fe400078e0a18 */
[C---:B------:R-:W-:Y:S01]  /*08d0*/  IMAD R20, R12.reuse, R20, R21 ;  /* 0x000000140c147224 */ /* 0x040fe200078e0215 */
[----:B------:R-:W-:Y:S01]  /*08e0*/  ISETP.GT.U32.AND P0, PT, R17, R8, PT ;  /* 0x000000081100720c */ /* 0x000fe20003f04070 */
[----:B------:R-:W-:Y:S01]  /*08f0*/  IMAD R28, R12, R28, R27 ;  /* 0x0000001c0c1c7224 */ /* 0x000fe200078e021b */
[----:B------:R-:W-:Y:S01]  /*0900*/  ISETP.GE.AND P6, PT, R9, RZ, PT ;  /* 0x000000ff0900720c */ /* 0x000fe20003fc6270 */
[----:B------:R-:W-:Y:S01]  /*0910*/  IMAD.WIDE R26, R23, 0x4, R4 ;  /* 0x00000004171a7825 */ /* 0x000fe200078e0204 */
[C---:B------:R-:W-:Y:S02]  /*0920*/  ISETP.GT.U32.AND P2, PT, R17.reuse, R20, PT ;  /* 0x000000141100720c */ /* 0x040fe40003f44070 */
[----:B------:R-:W-:-:S02]  /*0930*/  ISETP.GT.U32.AND P1, PT, R17, R28, PT ;  /* 0x0000001c1100720c */ /* 0x000fc40003f24070 */
[----:B------:R-:W2:Y:S05]  /*0940*/  LDG.E.CONSTANT R21, desc[UR4][R26.64] ;  /* 0x000000041a157981 */ /* 0x000eaa000c1e9900 */
[----:B------:R-:W-:Y:S02]  /*0950*/  @!P0 IADD3 R8, PT, PT, R8, -R12, RZ ;  /* 0x8000000c08088210 */ /* 0x000fe40007ffe0ff */
[----:B------:R-:W-:Y:S01]  /*0960*/  @!P6 IMAD.MOV R11, RZ, RZ, -R11 ;  /* 0x000000ffff0be224 */ /* 0x000fe200078e0a0b */
[----:B------:R-:W-:Y:S01]  /*0970*/  @!P0 IADD3 R25, PT, PT, R25, 0x1, RZ ;  /* 0x0000000119198810 */ /* 0x000fe20007ffe0ff */
[----:B------:R-:W-:Y:S01]  /*0980*/  @!P2 IMAD.IADD R20, R20, 0x1, -R12 ;  /* 0x000000011414a824 */ /* 0x000fe200078e0a0c */
[----:B------:R-:W-:-:S02]  /*0990*/  ISETP.GE.U32.AND P5, PT, R8, R17, PT ;  /* 0x000000110800720c */ /* 0x000fc40003fa6070 */
[----:B------:R-:W-:Y:S02]  /*09a0*/  @!P1 IADD3 R28, PT, PT, R28, -R12, RZ ;  /* 0x8000000c1c1c9210 */ /* 0x000fe40007ffe0ff */
[-C--:B------:R-:W-:Y:S02]  /*09b0*/  ISETP.GE.U32.AND P4, PT, R20, R17.reuse, PT ;  /* 0x000000111400720c */ /* 0x080fe40003f86070 */
[----:B------:R-:W-:Y:S02]  /*09c0*/  ISETP.GE.U32.AND P6, PT, R28, R17, PT ;  /* 0x000000111c00720c */ /* 0x000fe40003fc6070 */
[-C--:B------:R-:W-:Y:S01]  /*09d0*/  LOP3.LUT R28, R19, R18.reuse, RZ, 0x3c, !PT ;  /* 0x00000012131c7212 */ /* 0x080fe200078e3cff */
[----:B------:R-:W-:Y:S01]  /*09e0*/  @!P2 VIADD R0, R0, 0x1 ;  /* 0x000000010000a836 */ /* 0x000fe20000000000 */
[----:B------:R-:W-:Y:S02]  /*09f0*/  LOP3.LUT R8, R10, R18, RZ, 0x3c, !PT ;  /* 0x000000120a087212 */ /* 0x000fe400078e3cff */
[----:B------:R-:W-:-:S02]  /*0a00*/  ISETP.GE.AND P2, PT, R28, RZ, PT ;  /* 0x000000ff1c00720c */ /* 0x000fc40003f46270 */
[----:B------:R-:W-:Y:S02]  /*0a10*/  ISETP.NE.AND P0, PT, R18, RZ, PT ;  /* 0x000000ff1200720c */ /* 0x000fe40003f05270 */
[----:B------:R-:W-:Y:S02]  /*0a20*/  @P5 IADD3 R25, PT, PT, R25, 0x1, RZ ;  /* 0x0000000119195810 */ /* 0x000fe40007ffe0ff */
[----:B------:R-:W-:Y:S02]  /*0a30*/  ISETP.GE.AND P5, PT, R8, RZ, PT ;  /* 0x000000ff0800720c */ /* 0x000fe40003fa6270 */
[----:B------:R-:W-:Y:S02]  /*0a40*/  @!P1 IADD3 R24, PT, PT, R24, 0x1, RZ ;  /* 0x0000000118189810 */ /* 0x000fe40007ffe0ff */
[----:B------:R-:W-:Y:S01]  /*0a50*/  SEL R9, R22, R11, !P0 ;  /* 0x0000000b16097207 */ /* 0x000fe20004000000 */
[----:B------:R-:W-:Y:S01]  /*0a60*/  IMAD.WIDE R10, R15, 0x4, R26 ;  /* 0x000000040f0a7825 */ /* 0x000fe200078e021a */
[----:B------:R-:W-:-:S03]  /*0a70*/  @P6 IADD3 R24, PT, PT, R24, 0x1, RZ ;  /* 0x0000000118186810 */ /* 0x000fc60007ffe0ff */
[----:B------:R-:W-:Y:S01]  /*0a80*/  @!P3 IMAD.MOV R25, RZ, RZ, -R25 ;  /* 0x000000ffff19b224 */ /* 0x000fe200078e0a19 */
[----:B------:R0:W3:Y:S01]  /*0a90*/  LDG.E.CONSTANT R20, desc[UR4][R10.64] ;  /* 0x000000040a147981 */ /* 0x0000e2000c1e9900 */
[----:B------:R-:W-:Y:S02]  /*0aa0*/  @P4 VIADD R0, R0, 0x1 ;  /* 0x0000000100004836 */ /* 0x000fe40000000000 */
[----:B------:R-:W-:Y:S01]  /*0ab0*/  IMAD.WIDE R8, R9, 0x4, R6 ;  /* 0x0000000409087825 */ /* 0x000fe200078e0206 */
[----:B------:R-:W-:-:S03]  /*0ac0*/  SEL R25, R22, R25, !P0 ;  /* 0x0000001916197207 */ /* 0x000fc60004000000 */
[C---:B------:R-:W-:Y:S01]  /*0ad0*/  IMAD.WIDE R12, R15.reuse, 0x4, R10 ;  /* 0x000000040f0c7825 */ /* 0x040fe200078e020a */
[----:B------:R-:W-:Y:S01]  /*0ae0*/  @!P5 IADD3 R0, PT, PT, -R0, RZ, RZ ;  /* 0x000000ff0000d210 */ /* 0x000fe20007ffe1ff */
[----:B------:R1:W2:Y:S02]  /*0af0*/  LDG.E.CONSTANT R26, desc[UR4][R8.64] ;  /* 0x00000004081a7981 */ /* 0x0002a4000c1e9900 */
[----:B------:R-:W-:Y:S02]  /*0b00*/  @!P2 IMAD.MOV R24, RZ, RZ, -R24 ;  /* 0x000000ffff18a224 */ /* 0x000fe400078e0a18 */
[----:B------:R4:W5:Y:S01]  /*0b10*/  LDG.E.CONSTANT R27, desc[UR4][R12.64] ;  /* 0x000000040c1b7981 */ /* 0x000962000c1e9900 */
[----:B0-----:R-:W-:-:S04]  /*0b20*/  IMAD.WIDE R10, R15, 0x4, R12 ;  /* 0x000000040f0a7825 */ /* 0x001fc800078e020c */
[----:B-1----:R-:W-:Y:S01]  /*0b30*/  IMAD.WIDE R8, R25, 0x4, R6 ;  /* 0x0000000419087825 */ /* 0x002fe200078e0206 */
[C---:B------:R-:W-:Y:S01]  /*0b40*/  SEL R25, R22.reuse, R24, !P0 ;  /* 0x0000001816197207 */ /* 0x040fe20004000000 */
[----:B------:R-:W5:Y:S01]  /*0b50*/  LDG.E.CONSTANT R10, desc[UR4][R10.64] ;  /* 0x000000040a0a7981 */ /* 0x000f62000c1e9900 */
[----:B----4-:R-:W-:-:S03]  /*0b60*/  SEL R13, R22, R0, !P0 ;  /* 0x00000000160d7207 */ /* 0x010fc60004000000 */
[--C-:B------:R-:W-:Y:S01]  /*0b70*/  IMAD.WIDE R24, R25, 0x4, R6.reuse ;  /* 0x0000000419187825 */ /* 0x100fe200078e0206 */
[----:B------:R-:W3:Y:S03]  /*0b80*/  LDG.E.CONSTANT R0, desc[UR4][R8.64] ;  /* 0x0000000408007981 */ /* 0x000ee6000c1e9900 */
[----:B------:R-:W-:Y:S02]  /*0b90*/  IMAD.WIDE R12, R13, 0x4, R6 ;  /* 0x000000040d0c7825 */ /* 0x000fe400078e0206 */
[----:B------:R-:W5:Y:S04]  /*0ba0*/  LDG.E.CONSTANT R25, desc[UR4][R24.64] ;  /* 0x0000000418197981 */ /* 0x000f68000c1e9900 */
[----:B------:R0:W4:Y:S02]  /*0bb0*/  LDG.E.CONSTANT R22, desc[UR4][R12.64] ;  /* 0x000000040c167981 */ /* 0x000124000c1e9900 */
[----:B0-----:R-:W-:-:S04]  /*0bc0*/  IMAD.WIDE R12, R23, 0x4, R2 ;  /* 0x00000004170c7825 */ /* 0x001fc800078e0202 */
[----:B------:R-:W-:-:S04]  /*0bd0*/  IMAD.WIDE R28, R15, 0x4, R12 ;  /* 0x000000040f1c7825 */ /* 0x000fc800078e020c */
[C---:B------:R-:W-:Y:S01]  /*0be0*/  IMAD.WIDE R8, R15.reuse, 0x4, R28 ;  /* 0x000000040f087825 */ /* 0x040fe200078e021c */
[----:B------:R-:W-:-:S04]  /*0bf0*/  IADD3 R23, PT, PT, R15, R19, RZ ;  /* 0x000000130f177210 */ /* 0x000fc80007ffe0ff */
[----:B------:R-:W-:Y:S01]  /*0c00*/  ISETP.GE.AND P0, PT, R23, R14, PT ;  /* 0x0000000e1700720c */ /* 0x000fe20003f06270 */
[----:B--2---:R-:W-:-:S05]  /*0c10*/  FFMA R21, R26, UR6, R21 ;  /* 0x000000061a157c23 */ /* 0x004fca0008000015 */
[----:B------:R1:W-:Y:S01]  /*0c20*/  STG.E desc[UR4][R12.64], R21 ;  /* 0x000000150c007986 */ /* 0x0003e2000c101904 */
[----:B---3--:R-:W-:Y:S01]  /*0c30*/  FFMA R0, R0, UR6, R20 ;  /* 0x0000000600007c23 */ /* 0x008fe20008000014 */
[----:B-----5:R-:W-:Y:S01]  /*0c40*/  FFMA R20, R25, UR6, R10 ;  /* 0x0000000619147c23 */ /* 0x020fe2000800000a */
[----:B------:R-:W-:-:S04]  /*0c50*/  IMAD.WIDE R10, R15, 0x4, R8 ;  /* 0x000000040f0a7825 */ /* 0x000fc800078e0208 */
[----:B----4-:R-:W-:Y:S01]  /*0c60*/  FFMA R27, R22, UR6, R27 ;  /* 0x00000006161b7c23 */ /* 0x010fe2000800001b */
[----:B------:R1:W-:Y:S04]  /*0c70*/  STG.E desc[UR4][R28.64], R0 ;  /* 0x000000001c007986 */ /* 0x0003e8000c101904 */
[----:B------:R1:W-:Y:S04]  /*0c80*/  STG.E desc[UR4][R8.64], R27 ;  /* 0x0000001b08007986 */ /* 0x0003e8000c101904 */
[----:B------:R1:W-:Y:S01]  /*0c90*/  STG.E desc[UR4][R10.64], R20 ;  /* 0x000000140a007986 */ /* 0x0003e2000c101904 */
[----:B------:R-:W-:Y:S05]  /*0ca0*/  @!P0 BRA `(.L_x_252) ;  /* 0xfffffff800708947 */ /* 0x000fea000383ffff */
[----:B------:R-:W-:Y:S05]  /*0cb0*/  EXIT ;  /* 0x000000000000794d */ /* 0x000fea0003800000 */
.L_x_253:
        /* <DEDUP_REMOVED lines=12> */
.L_x_403:


//--------------------- .text._Z10maskedFillifPKffPf --------------------------
	.section	.text._Z10maskedFillifPKffPf,"ax",@progbits
	.align	128
        .global         _Z10maskedFillifPKffPf
        .type           _Z10maskedFillifPKffPf,@function
        .size           _Z10maskedFillifPKffPf,(.L_x_404 - _Z10maskedFillifPKffPf)
        .other          _Z10maskedFillifPKffPf,@"STO_CUDA_ENTRY STV_DEFAULT"
_Z10maskedFillifPKffPf:
.text._Z10maskedFillifPKffPf:
        /* <DEDUP_REMOVED lines=17> */
[----:B------:R-:W-:Y:S01]  /*0110*/  VIMNMX R5, PT, PT, R4, UR6, !PT ;  /* 0x0000000604057c48 */ /* 0x000fe2000ffe0100 */
[----:B------:R-:W2:Y:S01]  /*0120*/  LDCU UR9, c[0x0][0x390] ;  /* 0x00007200ff0977ac */ /* 0x000ea20008000800 */
[----:B------:R-:W-:Y:S01]  /*0130*/  SEL R6, RZ, 0x1, P0 ;  /* 0x00000001ff067807 */ /* 0x000fe20000000000 */
[----:B------:R-:W3:Y:S03]  /*0140*/  LDCU UR10, c[0x0][0x384] ;  /* 0x00007080ff0a77ac */ /* 0x000ee60008000800 */
[----:B------:R-:W-:Y:S01]  /*0150*/  IADD3 R5, PT, PT, R5, -R4, -R6 ;  /* 0x8000000405057210 */ /* 0x000fe20007ffe806 */
[----:B0-----:R-:W0:Y:S01]  /*0160*/  MUFU.RCP R8, R8 ;  /* 0x0000000800087308 */ /* 0x001e220000001000 */
[----:B------:R-:W4:Y:S01]  /*0170*/  LDCU UR7, c[0x0][0x390] ;  /* 0x00007200ff0777ac */ /* 0x000f220008000800 */
[----:B------:R-:W1:Y:S01]  /*0180*/  LDCU UR8, c[0x0][0x384] ;  /* 0x00007080ff0877ac */ /* 0x000e620008000800 */
[----:B0-----:R-:W-:-:S05]  /*0190*/  IADD3 R2, PT, PT, R8, 0xffffffe, RZ ;  /* 0x0ffffffe08027810 */ /* 0x001fca0007ffe0ff */
[----:B------:R0:W5:Y:S02]  /*01a0*/  F2I.FTZ.U32.TRUNC.NTZ R3, R2 ;  /* 0x0000000200037305 */ /* 0x000164000021f000 */
[----:B0-----:R-:W-:Y:S02]  /*01b0*/  IMAD.MOV.U32 R2, RZ, RZ, RZ ;  /* 0x000000ffff027224 */ /* 0x001fe400078e00ff */
[----:B-----5:R-:W-:-:S04]  /*01c0*/  IMAD R9, R9, R3, RZ ;  /* 0x0000000309097224 */ /* 0x020fc800078e02ff */
[----:B------:R-:W-:-:S06]  /*01d0*/  IMAD.HI.U32 R8, R3, R9, R2 ;  /* 0x0000000903087227 */ /* 0x000fcc00078e0002 */
[----:B------:R-:W-:-:S05]  /*01e0*/  IMAD.HI.U32 R9, R8, R5, RZ ;  /* 0x0000000508097227 */ /* 0x000fca00078e00ff */
[----:B------:R-:W-:-:S05]  /*01f0*/  IADD3 R2, PT, PT, -R9, RZ, RZ ;  /* 0x000000ff09027210 */ /* 0x000fca0007ffe1ff */
[----:B------:R-:W-:Y:S02]  /*0200*/  IMAD R5, R0, R2, R5 ;  /* 0x0000000200057224 */ /* 0x000fe400078e0205 */
[----:B------:R-:W0:Y:S03]  /*0210*/  LDC.64 R2, c[0x0][0x388] ;  /* 0x0000e200ff027b82 */ /* 0x000e260000000a00 */
[----:B------:R-:W-:-:S13]  /*0220*/  ISETP.GE.U32.AND P0, PT, R5, R0, PT ;  /* 0x000000000500720c */ /* 0x000fda0003f06070 */
[----:B------:R-:W-:Y:S01]  /*0230*/  @P0 IMAD.IADD R5, R5, 0x1, -R0 ;  /* 0x0000000105050824 */ /* 0x000fe200078e0a00 */
[----:B------:R-:W-:-:S04]  /*0240*/  @P0 IADD3 R9, PT, PT, R9, 0x1, RZ ;  /* 0x0000000109090810 */ /* 0x000fc80007ffe0ff */
[-C--:B------:R-:W-:Y:S02]  /*0250*/  ISETP.GE.U32.AND P1, PT, R5, R0.reuse, PT ;  /* 0x000000000500720c */ /* 0x080fe40003f26070 */
[----:B------:R-:W0:Y:S11]  /*0260*/  LDC.64 R4, c[0x0][0x398] ;  /* 0x0000e600ff047b82 */ /* 0x000e360000000a00 */
[----:B------:R-:W-:Y:S01]  /*0270*/  @P1 VIADD R9, R9, 0x1 ;  /* 0x0000000109091836 */ /* 0x000fe20000000000 */
[----:B------:R-:W-:-:S04]  /*0280*/  @!P2 LOP3.LUT R9, RZ, R0, RZ, 0x33, !PT ;  /* 0x00000000ff09a212 */ /* 0x000fc800078e33ff */
[----:B------:R-:W-:-:S04]  /*0290*/  IADD3 R6, PT, PT, R6, R9, RZ ;  /* 0x0000000906067210 */ /* 0x000fc80007ffe0ff */
[C---:B------:R-:W-:Y:S02]  /*02a0*/  LOP3.LUT R8, R6.reuse, 0x3, RZ, 0xc0, !PT ;  /* 0x0000000306087812 */ /* 0x040fe400078ec0ff */
[----:B------:R-:W-:Y:S02]  /*02b0*/  ISETP.GE.U32.AND P1, PT, R6, 0x3, PT ;  /* 0x000000030600780c */ /* 0x000fe40003f26070 */
[----:B------:R-:W-:-:S13]  /*02c0*/  ISETP.NE.AND P0, PT, R8, 0x3, PT ;  /* 0x000000030800780c */ /* 0x000fda0003f05270 */
[----:B-1234-:R-:W-:Y:S05]  /*02d0*/  @!P0 BRA `(.L_x_255) ;  /* 0x0000000000488947 */ /* 0x01efea0003800000 */
[----:B------:R-:W1:Y:S01]  /*02e0*/  LDC.64 R8, c[0x0][0x398] ;  /* 0x0000e600ff087b82 */ /* 0x000e620000000a00 */
[----:B------:R-:W-:-:S05]  /*02f0*/  VIADD R6, R6, 0x1 ;  /* 0x0000000106067836 */ /* 0x000fca0000000000 */
[----:B------:R-:W-:Y:S02]  /*0300*/  LOP3.LUT R6, R6, 0x3, RZ, 0xc0, !PT ;  /* 0x0000000306067812 */ /* 0x000fe400078ec0ff */
[----:B------:R-:W2:Y:S02]  /*0310*/  LDC.64 R10, c[0x0][0x388] ;  /* 0x0000e200ff0a7b82 */ /* 0x000ea40000000a00 */
[----:B------:R-:W-:-:S07]  /*0320*/  IADD3 R6, PT, PT, -R6, RZ, RZ ;  /* 0x000000ff06067210 */ /* 0x000fce0007ffe1ff */
.L_x_256:
[----:B--2---:R-:W-:-:S04]  /*0330*/  IMAD.WIDE R14, R7, 0x4, R10 ;  /* 0x00000004070e7825 */ /* 0x004fc800078e020a */
[----:B-1-3--:R-:W-:Y:S02]  /*0340*/  IMAD.WIDE R12, R7, 0x4, R8 ;  /* 0x00000004070c7825 */ /* 0x00afe400078e0208 */
[----:B------:R-:W2:Y:S04]  /*0350*/  LDG.E.CONSTANT R14, desc[UR4][R14.64] ;  /* 0x000000040e0e7981 */ /* 0x000ea8000c1e9900 */
[----:B------:R-:W3:Y:S01]  /*0360*/  LDG.E R18, desc[UR4][R12.64] ;  /* 0x000000040c127981 */ /* 0x000ee2000c1e1900 */
[----:B------:R-:W-:Y:S01]  /*0370*/  VIADD R6, R6, 0x1 ;  /* 0x0000000106067836 */ /* 0x000fe20000000000 */
[----:B------:R-:W-:-:S04]  /*0380*/  IADD3 R7, PT, PT, R0, R7, RZ ;  /* 0x0000000700077210 */ /* 0x000fc80007ffe0ff */
[----:B------:R-:W-:Y:S02]  /*0390*/  ISETP.NE.AND P0, PT, R6, RZ, PT ;  /* 0x000000ff0600720c */ /* 0x000fe40003f05270 */
[C---:B--2---:R-:W-:Y:S02]  /*03a0*/  FSET.BF.NEU.AND R17, R14.reuse, UR7, PT ;  /* 0x000000070e117c0a */ /* 0x044fe4000b80d000 */
[----:B------:R-:W-:-:S03]  /*03b0*/  FSET.BF.EQ.AND R16, R14, UR7, PT ;  /* 0x000000070e107c0a */ /* 0x000fc6000b802000 */
[----:B---3--:R-:W-:-:S04]  /*03c0*/  FMUL R17, R17, R18 ;  /* 0x0000001211117220 */ /* 0x008fc80000400000 */
[----:B------:R-:W-:-:S05]  /*03d0*/  FFMA R17, R16, UR8, R17 ;  /* 0x0000000810117c23 */ /* 0x000fca0008000011 */
[----:B------:R3:W-:Y:S01]  /*03e0*/  STG.E desc[UR4][R12.64], R17 ;  /* 0x000000110c007986 */ /* 0x0007e2000c101904 */
[----:B------:R-:W-:Y:S05]  /*03f0*/  @P0 BRA `(.L_x_256) ;  /* 0xfffffffc00cc0947 */ /* 0x000fea000383ffff */
.L_x_255:
[----:B------:R-:W-:Y:S05]  /*0400*/  BSYNC.RECONVERGENT B0 ;  /* 0x0000000000007941 */ /* 0x000fea0003800200 */
.L_x_254:
[----:B------:R-:W-:Y:S05]  /*0410*/  @!P1 EXIT ;  /* 0x000000000000994d */ /* 0x000fea0003800000 */
.L_x_257:
[----:B0-2---:R-:W-:-:S04]  /*0420*/  IMAD.WIDE R10, R7, 0x4, R2 ;  /* 0x00000004070a7825 */ /* 0x005fc800078e0202 */
[----:B---3--:R-:W-:Y:S01]  /*0430*/  IMAD.WIDE R16, R7, 0x4, R4 ;  /* 0x0000000407107825 */ /* 0x008fe200078e0204 */
[----:B------:R-:W2:Y:S04]  /*0440*/  LDG.E.CONSTANT R8, desc[UR4][R10.64] ;  /* 0x000000040a087981 */ /* 0x000ea8000c1e9900 */
[----:B------:R-:W3:Y:S01]  /*0450*/  LDG.E R6, desc[UR4][R16.64] ;  /* 0x0000000410067981 */ /* 0x000ee2000c1e1900 */
[----:B------:R-:W-:Y:S01]  /*0460*/  IMAD.WIDE R14, R0, 0x4, R10 ;  /* 0x00000004000e7825 */ /* 0x000fe200078e020a */
[C---:B--2---:R-:W-:Y:S02]  /*0470*/  FSET.BF.NEU.AND R9, R8.reuse, UR9, PT ;  /* 0x0000000908097c0a */ /* 0x044fe4000b80d000 */
[----:B------:R-:W-:-:S03]  /*0480*/  FSET.BF.EQ.AND R19, R8, UR9, PT ;  /* 0x0000000908137c0a */ /* 0x000fc6000b802000 */
[----:B---3--:R-:W-:Y:S01]  /*0490*/  FMUL R6, R9, R6 ;  /* 0x0000000609067220 */ /* 0x008fe20000400000 */
[----:B------:R-:W-:-:S04]  /*04a0*/  IMAD.WIDE R8, R0, 0x4, R16 ;  /* 0x0000000400087825 */ /* 0x000fc800078e0210 */
[----:B------:R-:W-:Y:S02]  /*04b0*/  FFMA R19, R19, UR10, R6 ;  /* 0x0000000a13137c23 */ /* 0x000fe40008000006 */
[----:B------:R-:W2:Y:S04]  /*04c0*/  LDG.E.CONSTANT R6, desc[UR4][R14.64] ;  /* 0x000000040e067981 */ /* 0x000ea8000c1e9900 */
[----:B------:R0:W-:Y:S04]  /*04d0*/  STG.E desc[UR4][R16.64], R19 ;  /* 0x0000001310007986 */ /* 0x0001e8000c101904 */
[----:B------:R-:W3:Y:S01]  /*04e0*/  LDG.E R21, desc[UR4][R8.64] ;  /* 0x0000000408157981 */ /* 0x000ee2000c1e1900 */
[----:B------:R-:W-:Y:S01]  /*04f0*/  IMAD.WIDE R12, R0, 0x4, R14 ;  /* 0x00000004000c7825 */ /* 0x000fe200078e020e */
[----:B--2---:R-:W-:-:S02]  /*0500*/  FSET.BF.NEU.AND R10, R6, UR9, PT ;  /* 0x00000009060a7c0a */ /* 0x004fc4000b80d000 */
[----:B------:R-:W-:-:S03]  /*0510*/  FSET.BF.EQ.AND R6, R6, UR9, PT ;  /* 0x0000000906067c0a */ /* 0x000fc6000b802000 */
[----:B---3--:R-:W-:Y:S01]  /*0520*/  FMUL R21, R10, R21 ;  /* 0x000000150a157220 */ /* 0x008fe20000400000 */
[----:B------:R-:W-:-:S04]  /*0530*/  IMAD.WIDE R10, R0, 0x4, R8 ;  /* 0x00000004000a7825 */ /* 0x000fc800078e0208 */
[----:B------:R-:W-:Y:S02]  /*0540*/  FFMA R21, R6, UR10, R21 ;  /* 0x0000000a06157c23 */ /* 0x000fe40008000015 */
[----:B------:R-:W2:Y:S04]  /*0550*/  LDG.E.CONSTANT R6, desc[UR4][R12.64] ;  /* 0x000000040c067981 */ /* 0x000ea8000c1e9900 */
[----:B------:R1:W-:Y:S04]  /*0560*/  STG.E desc[UR4][R8.64], R21 ;  /* 0x0000001508007986 */ /* 0x0003e8000c101904 */
[----:B------:R-:W3:Y:S01]  /*0570*/  LDG.E R15, desc[UR4][R10.64] ;  /* 0x000000040a0f7981 */ /* 0x000ee2000c1e1900 */
[----:B0-----:R-:W-:-:S06]  /*0580*/  IMAD.WIDE R16, R0, 0x4, R12 ;  /* 0x0000000400107825 */ /* 0x001fcc00078e020c */
[----:B------:R-:W1:Y:S01]  /*0590*/  LDG.E.CONSTANT R16, desc[UR4][R16.64] ;  /* 0x0000000410107981 */ /* 0x000e62000c1e9900 */
[C---:B--2---:R-:W-:Y:S02]  /*05a0*/  FSET.BF.NEU.AND R14, R6.reuse, UR9, PT ;  /* 0x00000009060e7c0a */ /* 0x044fe4000b80d000 */
[----:B------:R-:W-:-:S03]  /*05b0*/  FSET.BF.EQ.AND R6, R6, UR9, PT ;  /* 0x0000000906067c0a */ /* 0x000fc6000b802000 */
[----:B---3--:R-:W-:Y:S01]  /*05c0*/  FMUL R19, R14, R15 ;  /* 0x0000000f0e137220 */ /* 0x008fe20000400000 */
[----:B------:R-:W-:-:S04]  /*05d0*/  IMAD.WIDE R14, R0, 0x4, R10 ;  /* 0x00000004000e7825 */ /* 0x000fc800078e020a */
[----:B------:R-:W-:-:S05]  /*05e0*/  FFMA R19, R6, UR10, R19 ;  /* 0x0000000a06137c23 */ /* 0x000fca0008000013 */
[----:B------:R2:W-:Y:S04]  /*05f0*/  STG.E desc[UR4][R10.64], R19 ;  /* 0x000000130a007986 */ /* 0x0005e8000c101904 */
[----:B------:R-:W3:Y:S01]  /*0600*/  LDG.E R13, desc[UR4][R14.64] ;  /* 0x000000040e0d7981 */ /* 0x000ee2000c1e1900 */
[C---:B-1----:R-:W-:Y:S02]  /*0610*/  FSET.BF.NEU.AND R8, R16.reuse, UR9, PT ;  /* 0x0000000910087c0a */ /* 0x042fe4000b80d000 */
[----:B------:R-:W-:Y:S02]  /*0620*/  FSET.BF.EQ.AND R6, R16, UR9, PT ;  /* 0x0000000910067c0a */ /* 0x000fe4000b802000 */
[----:B------:R-:W-:-:S04]  /*0630*/  LEA R7, R0, R7, 0x2 ;  /* 0x0000000700077211 */ /* 0x000fc800078e10ff */
[----:B------:R-:W-:Y:S01]  /*0640*/  ISETP.GE.AND P0, PT, R7, UR6, PT ;  /* 0x0000000607007c0c */ /* 0x000fe2000bf06270 */
[----:B---3--:R-:W-:-:S04]  /*0650*/  FMUL R13, R8, R13 ;  /* 0x0000000d080d7220 */ /* 0x008fc80000400000 */
[----:B------:R-:W-:-:S05]  /*0660*/  FFMA R13, R6, UR10, R13 ;  /* 0x0000000a060d7c23 */ /* 0x000fca000800000d */
[----:B------:R2:W-:Y:S03]  /*0670*/  STG.E desc[UR4][R14.64], R13 ;  /* 0x0000000d0e007986 */ /* 0x0005e6000c101904 */
[----:B------:R-:W-:Y:S05]  /*0680*/  @!P0 BRA `(.L_x_257) ;  /* 0xfffffffc00648947 */ /* 0x000fea000383ffff */
[----:B------:R-:W-:Y:S05]  /*0690*/  EXIT ;  /* 0x000000000000794d */ /* 0x000fea0003800000 */
.L_x_258:
        /* <DEDUP_REMOVED lines=14> */
.L_x_404:


//--------------------- .text._Z4fillifPf         --------------------------
	.section	.text._Z4fillifPf,"ax",@progbits
	.align	128
        .global         _Z4fillifPf
        .type           _Z4fillifPf,@function
        .size           _Z4fillifPf,(.L_x_405 - _Z4fillifPf)
        .other          _Z4fillifPf,@"STO_CUDA_ENTRY STV_DEFAULT"
_Z4fillifPf:
.text._Z4fillifPf:
        /* <DEDUP_REMOVED lines=40> */
[----:B------:R-:W0:Y:S01]  /*0280*/  LDC R9, c[0x0][0x384] ;  /* 0x0000e100ff097b82 */ /* 0x000e220000000800 */
[----:B------:R-:W-:-:S04]  /*0290*/  IADD3 R2, PT, PT, R2, 0x1, RZ ;  /* 0x0000000102027810 */ /* 0x000fc80007ffe0ff */
[----:B------:R-:W-:-:S03]  /*02a0*/  LOP3.LUT R2, R2, 0x3, RZ, 0xc0, !PT ;  /* 0x0000000302027812 */ /* 0x000fc600078ec0ff */
[----:B------:R-:W1:Y:S02]  /*02b0*/  LDC.64 R6, c[0x0][0x388] ;  /* 0x0000e200ff067b82 */ /* 0x000e640000000a00 */
[----:B------:R-:W-:-:S07]  /*02c0*/  IMAD.MOV R2, RZ, RZ, -R2 ;  /* 0x000000ffff027224 */ /* 0x000fce00078e0a02 */
.L_x_261:
[----:B-1----:R-:W-:Y:S01]  /*02d0*/  IMAD.WIDE R4, R3, 0x4, R6 ;  /* 0x0000000403047825 */ /* 0x002fe200078e0206 */
[----:B------:R-:W-:-:S03]  /*02e0*/  IADD3 R2, PT, PT, R2, 0x1, RZ ;  /* 0x0000000102027810 */ /* 0x000fc60007ffe0ff */
[----:B------:R-:W-:Y:S01]  /*02f0*/  IMAD.IADD R3, R0, 0x1, R3 ;  /* 0x0000000100037824 */ /* 0x000fe200078e0203 */
[----:B0-----:R2:W-:Y:S01]  /*0300*/  STG.E desc[UR4][R4.64], R9 ;  /* 0x0000000904007986 */ /* 0x0015e2000c101904 */
[----:B------:R-:W-:-:S13]  /*0310*/  ISETP.NE.AND P0, PT, R2, RZ, PT ;  /* 0x000000ff0200720c */ /* 0x000fda0003f05270 */
[----:B--2---:R-:W-:Y:S05]  /*0320*/  @P0 BRA `(.L_x_261) ;  /* 0xfffffffc00e80947 */ /* 0x004fea000383ffff */
.L_x_260:
[----:B------:R-:W-:Y:S05]  /*0330*/  BSYNC.RECONVERGENT B0 ;  /* 0x0000000000007941 */ /* 0x000fea0003800200 */
.L_x_259:
[----:B------:R-:W-:Y:S05]  /*0340*/  @!P1 EXIT ;  /* 0x000000000000994d */ /* 0x000fea0003800000 */
[----:B------:R-:W0:Y:S08]  /*0350*/  LDC R15, c[0x0][0x384] ;  /* 0x0000e100ff0f7b82 */ /* 0x000e300000000800 */
[----:B------:R-:W1:Y:S02]  /*0360*/  LDC.64 R10, c[0x0][0x388] ;  /* 0x0000e200ff0a7b82 */ /* 0x000e640000000a00 */
.L_x_262:
[----:B-12---:R-:W-:Y:S01]  /*0370*/  IMAD.WIDE R12, R3, 0x4, R10 ;  /* 0x00000004030c7825 */ /* 0x006fe200078e020a */
[----:B------:R-:W-:-:S04]  /*0380*/  LEA R3, R0, R3, 0x2 ;  /* 0x0000000300037211 */ /* 0x000fc800078e10ff */
[----:B0-----:R2:W-:Y:S01]  /*0390*/  STG.E desc[UR4][R12.64], R15 ;  /* 0x0000000f0c007986 */ /* 0x0015e2000c101904 */
[----:B------:R-:W-:Y:S01]  /*03a0*/  IMAD.WIDE R4, R0, 0x4, R12 ;  /* 0x0000000400047825 */ /* 0x000fe200078e020c */
[----:B------:R-:W-:-:S04]  /*03b0*/  ISETP.GE.AND P0, PT, R3, UR6, PT ;  /* 0x0000000603007c0c */ /* 0x000fc8000bf06270 */
[----:B------:R2:W-:Y:S01]  /*03c0*/  STG.E desc[UR4][R4.64], R15 ;  /* 0x0000000f04007986 */ /* 0x0005e2000c101904 */
[----:B------:R-:W-:-:S05]  /*03d0*/  IMAD.WIDE R6, R0, 0x4, R4 ;  /* 0x0000000400067825 */ /* 0x000fca00078e0204 */
[----:B------:R2:W-:Y:S01]  /*03e0*/  STG.E desc[UR4][R6.64], R15 ;  /* 0x0000000f06007986 */ /* 0x0005e2000c101904 */
[----:B------:R-:W-:-:S05]  /*03f0*/  IMAD.WIDE R8, R0, 0x4, R6 ;  /* 0x0000000400087825 */ /* 0x000fca00078e0206 */
[----:B------:R2:W-:Y:S01]  /*0400*/  STG.E desc[UR4][R8.64], R15 ;  /* 0x0000000f08007986 */ /* 0x0005e2000c101904 */
[----:B------:R-:W-:Y:S05]  /*0410*/  @!P0 BRA `(.L_x_262) ;  /* 0xfffffffc00d48947 */ /* 0x000fea000383ffff */
[----:B------:R-:W-:Y:S05]  /*0420*/  EXIT ;  /* 0x000000000000794d */ /* 0x000fea0003800000 */
.L_x_263:
        /* <DEDUP_REMOVED lines=13> */
.L_x_405:


//--------------------- .text._Z5scaleiPKffPf     --------------------------
	.section	.text._Z5scaleiPKffPf,"ax",@progbits
	.align	128
        .global         _Z5scaleiPKffPf
        .type           _Z5scaleiPKffPf,@function
        .size           _Z5scaleiPKffPf,(.L_x_406 - _Z5scaleiPKffPf)
        .other          _Z5scaleiPKffPf,@"STO_CUDA_ENTRY STV_DEFAULT"
_Z5scaleiPKffPf:
.text._Z5scaleiPKffPf:
        /* <DEDUP_REMOVED lines=35> */
[----:B------:R-:W-:Y:S02]  /*0230*/  ISETP.GE.U32.AND P1, PT, R5, R0, PT ;  /* 0x000000000500720c */ /* 0x000fe40003f26070 */
[----:B------:R-:W4:Y:S11]  /*0240*/  LDC.64 R4, c[0x0][0x398] ;  /* 0x0000e600ff047b82 */ /* 0x000f360000000a00 */
[----:B------:R-:W-:-:S02]  /*0250*/  @P1 IADD3 R9, PT, PT, R9, 0x1, RZ ;  /* 0x0000000109091810 */ /* 0x000fc40007ffe0ff */
[----:B------:R-:W-:-:S05]  /*0260*/  @!P2 LOP3.LUT R9, RZ, R0, RZ, 0x33, !PT ;  /* 0x00000000ff09a212 */ /* 0x000fca00078e33ff */
[----:B------:R-:W-:-:S05]  /*0270*/  IMAD.IADD R6, R6, 0x1, R9 ;  /* 0x0000000106067824 */ /* 0x000fca00078e0209 */
[C---:B------:R-:W-:Y:S02]  /*0280*/  LOP3.LUT R8, R6.reuse, 0x3, RZ, 0xc0, !PT ;  /* 0x0000000306087812 */ /* 0x040fe400078ec0ff */
[----:B------:R-:W-:Y:S02]  /*0290*/  ISETP.GE.U32.AND P1, PT, R6, 0x3, PT ;  /* 0x000000030600780c */ /* 0x000fe40003f26070 */
[----:B------:R-:W-:-:S13]  /*02a0*/  ISETP.NE.AND P0, PT, R8, 0x3, PT ;  /* 0x000000030800780c */ /* 0x000fda0003f05270 */
[----:B0123--:R-:W-:Y:S05]  /*02b0*/  @!P0 BRA `(.L_x_265) ;  /* 0x0000000000388947 */ /* 0x00ffea0003800000 */
[----:B------:R-:W0:Y:S01]  /*02c0*/  LDC.64 R12, c[0x0][0x398] ;  /* 0x0000e600ff0c7b82 */ /* 0x000e220000000a00 */
[----:B------:R-:W-:-:S04]  /*02d0*/  IADD3 R6, PT, PT, R6, 0x1, RZ ;  /* 0x0000000106067810 */ /* 0x000fc80007ffe0ff */
[----:B------:R-:W-:-:S03]  /*02e0*/  LOP3.LUT R6, R6, 0x3, RZ, 0xc0, !PT ;  /* 0x0000000306067812 */ /* 0x000fc600078ec0ff */
[----:B------:R-:W1:Y:S01]  /*02f0*/  LDC.64 R14, c[0x0][0x388] ;  /* 0x0000e200ff0e7b82 */ /* 0x000e620000000a00 */
[----:B------:R-:W-:-:S07]  /*0300*/  IADD3 R6, PT, PT, -R6, RZ, RZ ;  /* 0x000000ff06067210 */ /* 0x000fce0007ffe1ff */
.L_x_266:
[----:B-1----:R-:W-:-:S06]  /*0310*/  IMAD.WIDE R10, R7, 0x4, R14 ;  /* 0x00000004070a7825 */ /* 0x002fcc00078e020e */
[----:B--2---:R-:W2:Y:S01]  /*0320*/  LDG.E.CONSTANT R10, desc[UR4][R10.64] ;  /* 0x000000040a0a7981 */ /* 0x004ea2000c1e9900 */
[----:B0-----:R-:W-:Y:S01]  /*0330*/  IMAD.WIDE R8, R7, 0x4, R12 ;  /* 0x0000000407087825 */ /* 0x001fe200078e020c */
[----:B------:R-:W-:-:S03]  /*0340*/  IADD3 R7, PT, PT, R0, R7, RZ ;  /* 0x0000000700077210 */ /* 0x000fc60007ffe0ff */
[----:B------:R-:W-:-:S05]  /*0350*/  VIADD R6, R6, 0x1 ;  /* 0x0000000106067836 */ /* 0x000fca0000000000 */
[----:B------:R-:W-:Y:S01]  /*0360*/  ISETP.NE.AND P0, PT, R6, RZ, PT ;  /* 0x000000ff0600720c */ /* 0x000fe20003f05270 */
[----:B--2---:R-:W-:-:S05]  /*0370*/  FMUL R17, R10, UR7 ;  /* 0x000000070a117c20 */ /* 0x004fca0008400000 */
[----:B------:R2:W-:Y:S07]  /*0380*/  STG.E desc[UR4][R8.64], R17 ;  /* 0x0000001108007986 */ /* 0x0005ee000c101904 */
[----:B------:R-:W-:Y:S05]  /*0390*/  @P0 BRA `(.L_x_266) ;  /* 0xfffffffc00dc0947 */ /* 0x000fea000383ffff */
.L_x_265:
[----:B------:R-:W-:Y:S05]  /*03a0*/  BSYNC.RECONVERGENT B0 ;  /* 0x0000000000007941 */ /* 0x000fea0003800200 */
.L_x_264:
[----:B------:R-:W-:Y:S05]  /*03b0*/  @!P1 EXIT ;  /* 0x000000000000994d */ /* 0x000fea0003800000 */
.L_x_267:
[----:B0-----:R-:W-:-:S04]  /*03c0*/  IMAD.WIDE R22, R7, 0x4, R2 ;  /* 0x0000000407167825 */ /* 0x001fc800078e0202 */
[C---:B--2---:R-:W-:Y:S02]  /*03d0*/  IMAD.WIDE R16, R0.reuse, 0x4, R22 ;  /* 0x0000000400107825 */ /* 0x044fe400078e0216 */
[----:B------:R-:W2:Y:S02]  /*03e0*/  LDG.E.CONSTANT R22, desc[UR4][R22.64] ;  /* 0x0000000416167981 */ /* 0x000ea4000c1e9900 */
[C---:B------:R-:W-:Y:S02]  /*03f0*/  IMAD.WIDE R18, R0.reuse, 0x4, R16 ;  /* 0x0000000400127825 */ /* 0x040fe400078e0210 */
[----:B------:R-:W3:Y:S02]  /*0400*/  LDG.E.CONSTANT R16, desc[UR4][R16.64] ;  /* 0x0000000410107981 */ /* 0x000ee4000c1e9900 */
[----:B------:R-:W-:Y:S02]  /*0410*/  IMAD.WIDE R20, R0, 0x4, R18 ;  /* 0x0000000400147825 */ /* 0x000fe400078e0212 */
[----:B------:R-:W5:Y:S04]  /*0420*/  LDG.E.CONSTANT R18, desc[UR4][R18.64] ;  /* 0x0000000412127981 */ /* 0x000f68000c1e9900 */
[----:B------:R-:W5:Y:S01]  /*0430*/  LDG.E.CONSTANT R20, desc[UR4][R20.64] ;  /* 0x0000000414147981 */ /* 0x000f62000c1e9900 */
[----:B----4-:R-:W-:-:S04]  /*0440*/  IMAD.WIDE R8, R7, 0x4, R4 ;  /* 0x0000000407087825 */ /* 0x010fc800078e0204 */
[----:B------:R-:W-:-:S04]  /*0450*/  IMAD.WIDE R10, R0, 0x4, R8 ;  /* 0x00000004000a7825 */ /* 0x000fc800078e0208 */
[----:B------:R-:W-:-:S04]  /*0460*/  IMAD.WIDE R12, R0, 0x4, R10 ;  /* 0x00000004000c7825 */ /* 0x000fc800078e020a */
[C---:B------:R-:W-:Y:S01]  /*0470*/  IMAD.WIDE R14, R0.reuse, 0x4, R12 ;  /* 0x00000004000e7825 */ /* 0x040fe200078e020c */
[----:B------:R-:W-:-:S04]  /*0480*/  LEA R7, R0, R7, 0x2 ;  /* 0x0000000700077211 */ /* 0x000fc800078e10ff */
[----:B------:R-:W-:Y:S01]  /*0490*/  ISETP.GE.AND P0, PT, R7, UR6, PT ;  /* 0x0000000607007c0c */ /* 0x000fe2000bf06270 */
[----:B--2---:R-:W-:Y:S01]  /*04a0*/  FMUL R29, R22, UR8 ;  /* 0x00000008161d7c20 */ /* 0x004fe20008400000 */
[----:B---3--:R-:W-:-:S04]  /*04b0*/  FMUL R25, R16, UR8 ;  /* 0x0000000810197c20 */ /* 0x008fc80008400000 */
[----:B------:R0:W-:Y:S01]  /*04c0*/  STG.E desc[UR4][R8.64], R29 ;  /* 0x0000001d08007986 */ /* 0x0001e2000c101904 */
[----:B-----5:R-:W-:-:S03]  /*04d0*/  FMUL R27, R18, UR8 ;  /* 0x00000008121b7c20 */ /* 0x020fc60008400000 */
[----:B------:R0:W-:Y:S01]  /*04e0*/  STG.E desc[UR4][R10.64], R25 ;  /* 0x000000190a007986 */ /* 0x0001e2000c101904 */
[----:B------:R-:W-:-:S03]  /*04f0*/  FMUL R23, R20, UR8 ;  /* 0x0000000814177c20 */ /* 0x000fc60008400000 */
[----:B------:R0:W-:Y:S04]  /*0500*/  STG.E desc[UR4][R12.64], R27 ;  /* 0x0000001b0c007986 */ /* 0x0001e8000c101904 */
[----:B------:R0:W-:Y:S01]  /*0510*/  STG.E desc[UR4][R14.64], R23 ;  /* 0x000000170e007986 */ /* 0x0001e2000c101904 */
[----:B------:R-:W-:Y:S05]  /*0520*/  @!P0 BRA `(.L_x_267) ;  /* 0xfffffffc00a48947 */ /* 0x000fea000383ffff */
[----:B------:R-:W-:Y:S05]  /*0530*/  EXIT ;  /* 0x000000000000794d */ /* 0x000fea0003800000 */
.L_x_268:
        /* <DEDUP_REMOVED lines=12> */
.L_x_406:


//--------------------- .text._Z6addSumiPPKfiPf   --------------------------
	.section	.text._Z6addSumiPPKfiPf,"ax",@progbits
	.align	128
        .global         _Z6addSumiPPKfiPf
        .type           _Z6addSumiPPKfiPf,@function
        .size           _Z6addSumiPPKfiPf,(.L_x_407 - _Z6addSumiPPKfiPf)
        .other          _Z6addSumiPPKfiPf,@"STO_CUDA_ENTRY STV_DEFAULT"
_Z6addSumiPPKfiPf:
.text._Z6addSumiPPKfiPf:
[----:B------:R-:W-:Y:S01]  /*0000*/  LDC R1, c[0x0][0x37c] ;  /* 0x0000df00ff017b82 */ /* 0x000fe20000000800 */
[----:B------:R-:W0:Y:S07]  /*0010*/  S2R R4, SR_CTAID.X ;  /* 0x0000000000047919 */ /* 0x000e2e0000002500 */
[----:B------:R-:W1:Y:S01]  /*0020*/  LDC R5, c[0x0][0x390] ;  /* 0x0000e400ff057b82 */ /* 0x000e620000000800 */
[----:B------:R-:W0:Y:S01]  /*0030*/  LDCU UR4, c[0x0][0x360] ;  /* 0x00006c00ff0477ac */ /* 0x000e220008000800 */
[----:B------:R-:W0:Y:S01]  /*0040*/  S2R R3, SR_TID.X ;  /* 0x0000000000037919 */ /* 0x000e220000002100 */
[----:B------:R-:W2:Y:S01]  /*0050*/  LDCU UR5, c[0x0][0x380] ;  /* 0x00007000ff0577ac */ /* 0x000ea20008000800 */
[----:B-1----:R-:W-:Y:S01]  /*0060*/  ISETP.GE.AND P0, PT, R5, 0x1, PT ;  /* 0x000000010500780c */ /* 0x002fe20003f06270 */
[----:B0-----:R-:W-:-:S05]  /*0070*/  IMAD R4, R4, UR4, R3 ;  /* 0x0000000404047c24 */ /* 0x001fca000f8e0203 */
[----:B--2---:R-:W-:-:S13]  /*0080*/  ISETP.GE.OR P0, PT, R4, UR5, !P0 ;  /* 0x0000000504007c0c */ /* 0x004fda000c706670 */
[----:B------:R-:W-:Y:S05]  /*0090*/  @P0 EXIT ;  /* 0x000000000000094d */ /* 0x000fea0003800000 */
[----:B------:R-:W0:Y:S01]  /*00a0*/  LDCU.64 UR6, c[0x0][0x388] ;  /* 0x00007100ff0677ac */ /* 0x000e220008000a00 */
[C---:B------:R-:W-:Y:S02]  /*00b0*/  LOP3.LUT R0, R5.reuse, 0xf, RZ, 0xc0, !PT ;  /* 0x0000000f05007812 */ /* 0x040fe400078ec0ff */
[----:B------:R-:W-:Y:S01]  /*00c0*/  LOP3.LUT R2, R5, 0x7, RZ, 0xc0, !PT ;  /* 0x0000000705027812 */ /* 0x000fe200078ec0ff */
[----:B------:R-:W1:Y:S01]  /*00d0*/  LDCU UR5, c[0x0][0x370] ;  /* 0x00006e00ff0577ac */ /* 0x000e620008000800 */
[----:B------:R-:W-:Y:S02]  /*00e0*/  IADD3 R3, PT, PT, R0, -0x1, RZ ;  /* 0xffffffff00037810 */ /* 0x000fe40007ffe0ff */
[----:B------:R-:W-:Y:S01]  /*00f0*/  IADD3 R6, PT, PT, R2, -0x1, RZ ;  /* 0xffffffff02067810 */ /* 0x000fe20007ffe0ff */
[----:B------:R-:W2:Y:S01]  /*0100*/  LDCU.64 UR8, c[0x0][0x358] ;  /* 0x00006b00ff0877ac */ /* 0x000ea20008000a00 */
[----:B------:R-:W-:Y:S02]  /*0110*/  ISETP.GE.U32.AND P2, PT, R3, 0x7, PT ;  /* 0x000000070300780c */ /* 0x000fe40003f46070 */
[----:B------:R-:W-:-:S02]  /*0120*/  LOP3.LUT R3, R5, 0x7ffffff0, RZ, 0xc0, !PT ;  /* 0x7ffffff005037812 */ /* 0x000fc400078ec0ff */
[----:B------:R-:W-:Y:S02]  /*0130*/  ISETP.GE.U32.AND P1, PT, R6, 0x3, PT ;  /* 0x000000030600780c */ /* 0x000fe40003f26070 */
[----:B------:R-:W-:Y:S02]  /*0140*/  LOP3.LUT R5, R5, 0x3, RZ, 0xc0, !PT ;  /* 0x0000000305057812 */ /* 0x000fe400078ec0ff */
[----:B------:R-:W-:Y:S01]  /*0150*/  IADD3 R6, PT, PT, -R3, RZ, RZ ;  /* 0x000000ff03067210 */ /* 0x000fe20007ffe1ff */
[----:B0-----:R-:W-:-:S04]  /*0160*/  UIADD3 UR6, UP0, UPT, UR6, 0x40, URZ ;  /* 0x0000004006067890 */ /* 0x001fc8000ff1e0ff */
[----:B------:R-:W-:Y:S02]  /*0170*/  UIADD3.X UR7, UPT, UPT, URZ, UR7, URZ, UP0, !UPT ;  /* 0x00000007ff077290 */ /* 0x000fe400087fe4ff */
[----:B-1----:R-:W-:-:S12]  /*0180*/  UIMAD UR4, UR4, UR5, URZ ;  /* 0x00000005040472a4 */ /* 0x002fd8000f8e02ff */
.L_x_274:
[----:B0-----:R-:W0:Y:S01]  /*0190*/  LDC.64 R12, c[0x0][0x398] ;  /* 0x0000e600ff0c7b82 */ /* 0x001e220000000a00 */
[----:B------:R-:W1:Y:S01]  /*01a0*/  LDCU UR5, c[0x0][0x390] ;  /* 0x00007200ff0577ac */ /* 0x000e620008000800 */
[----:B------:R-:W3:Y:S01]  /*01b0*/  LDCU UR10, c[0x0][0x380] ;  /* 0x00007000ff0a77ac */ /* 0x000ee20008000800 */
[----:B0-----:R-:W-:-:S05]  /*01c0*/  IMAD.WIDE R12, R4, 0x4, R12 ;  /* 0x00000004040c7825 */ /* 0x001fca00078e020c */
[----:B--2---:R0:W5:Y:S01]  /*01d0*/  LDG.E R25, desc[UR8][R12.64] ;  /* 0x000000080c197981 */ /* 0x004162000c1e1900 */
[----:B-1----:R-:W-:Y:S01]  /*01e0*/  UISETP.GE.U32.AND UP0, UPT, UR5, 0x10, UPT ;  /* 0x000000100500788c */ /* 0x002fe2000bf06070 */
[----:B------:R-:W-:Y:S01]  /*01f0*/  MOV R7, R4 ;  /* 0x0000000400077202 */ /* 0x000fe20000000f00 */
[----:B------:R-:W-:Y:S01]  /*0200*/  HFMA2 R24, -RZ, RZ, 0, 0 ;  /* 0x00000000ff187431 */ /* 0x000fe200000001ff */
[----:B------:R-:W-:-:S04]  /*0210*/  IADD3 R4, PT, PT, R4, UR4, RZ ;  /* 0x0000000404047c10 */ /* 0x000fc8000fffe0ff */
[----:B---3--:R-:W-:Y:S02]  /*0220*/  ISETP.GE.AND P0, PT, R4, UR10, PT ;  /* 0x0000000a04007c0c */ /* 0x008fe4000bf06270 */
[----:B0-----:R-:W-:Y:S11]  /*0230*/  BRA.U !UP0, `(.L_x_269) ;  /* 0x0000000508247547 */ /* 0x001ff6000b800000 */
[----:B------:R-:W-:Y:S02]  /*0240*/  MOV R14, UR6 ;  /* 0x00000006000e7c02 */ /* 0x000fe40008000f00 */
[----:B------:R-:W-:Y:S02]  /*0250*/  MOV R15, UR7 ;  /* 0x00000007000f7c02 */ /* 0x000fe40008000f00 */
[----:B------:R-:W-:-:S07]  /*0260*/  MOV R10, R6 ;  /* 0x00000006000a7202 */ /* 0x000fce0000000f00 */
.L_x_270:
[----:B------:R-:W2:Y:S04]  /*0270*/  LDG.E.64.CONSTANT R16, desc[UR8][R14.64+-0x40] ;  /* 0xffffc0080e107981 */ /* 0x000ea8000c1e9b00 */
[----:B------:R-:W3:Y:S04]  /*0280*/  LDG.E.64.CONSTANT R8, desc[UR8][R14.64+-0x38] ;  /* 0xffffc8080e087981 */ /* 0x000ee8000c1e9b00 */
[----:B------:R-:W4:Y:S04]  /*0290*/  LDG.E.64.CONSTANT R28, desc[UR8][R14.64+-0x30] ;  /* 0xffffd0080e1c7981 */ /* 0x000f28000c1e9b00 */
[----:B------:R-:W4:Y:S04]  /*02a0*/  LDG.E.64.CONSTANT R20, desc[UR8][R14.64+-0x28] ;  /* 0xffffd8080e147981 */ /* 0x000f28000c1e9b00 */
[----:B------:R-:W4:Y:S04]  /*02b0*/  LDG.E.64.CONSTANT R18, desc[UR8][R14.64+-0x20] ;  /* 0xffffe0080e127981 */ /* 0x000f28000c1e9b00 */
[----:B------:R-:W4:Y:S04]  /*02c0*/  LDG.E.64.CONSTANT R22, desc[UR8][R14.64] ;  /* 0x000000080e167981 */ /* 0x000f28000c1e9b00 */
[----:B------:R-:W4:Y:S01]  /*02d0*/  LDG.E.64.CONSTANT R26, desc[UR8][R14.64+-0x18] ;  /* 0xffffe8080e1a7981 */ /* 0x000f22000c1e9b00 */
[----:B--2---:R-:W-:-:S06]  /*02e0*/  IMAD.WIDE R16, R7, 0x4, R16 ;  /* 0x0000000407107825 */ /* 0x004fcc00078e0210 */
[----:B------:R-:W2:Y:S01]  /*02f0*/  LDG.E.CONSTANT R16, desc[UR8][R16.64] ;  /* 0x0000000810107981 */ /* 0x000ea2000c1e9900 */
[----:B---3--:R-:W-:-:S04]  /*0300*/  IMAD.WIDE R8, R7, 0x4, R8 ;  /* 0x0000000407087825 */ /* 0x008fc800078e0208 */
[C---:B----4-:R-:W-:Y:S02]  /*0310*/  IMAD.WIDE R28, R7.reuse, 0x4, R28 ;  /* 0x00000004071c7825 */ /* 0x050fe400078e021c */
[----:B------:R-:W3:Y:S02]  /*0320*/  LDG.E.CONSTANT R8, desc[UR8][R8.64] ;  /* 0x0000000808087981 */ /* 0x000ee4000c1e9900 */
[----:B------:R-:W-:-:S06]  /*0330*/  IMAD.WIDE R20, R7, 0x4, R20 ;  /* 0x0000000407147825 */ /* 0x000fcc00078e0214 */
[----:B------:R-:W4:Y:S04]  /*0340*/  LDG.E.CONSTANT R20, desc[UR8][R20.64] ;  /* 0x0000000814147981 */ /* 0x000f28000c1e9900 */
[----:B------:R-:W4:Y:S01]  /*0350*/  LDG.E.CONSTANT R9, desc[UR8][R28.64] ;  /* 0x000000081c097981 */ /* 0x000f22000c1e9900 */
[----:B------:R-:W-:-:S03]  /*0360*/  IMAD.WIDE R18, R7, 0x4, R18 ;  /* 0x0000000407127825 */ /* 0x000fc600078e0212 */
[----:B------:R-:W4:Y:S01]  /*0370*/  LDG.E.64.CONSTANT R28, desc[UR8][R14.64+0x8] ;  /* 0x000008080e1c7981 */ /* 0x000f22000c1e9b00 */
[----:B--2--5:R-:W-:-:S03]  /*0380*/  FADD R11, R16, R25 ;  /* 0x00000019100b7221 */ /* 0x024fc60000000000 */
[----:B------:R-:W2:Y:S04]  /*0390*/  LDG.E.64.CONSTANT R24, desc[UR8][R14.64+-0x10] ;  /* 0xfffff0080e187981 */ /* 0x000ea8000c1e9b00 */
[----:B------:R-:W2:Y:S01]  /*03a0*/  LDG.E.64.CONSTANT R16, desc[UR8][R14.64+-0x8] ;  /* 0xfffff8080e107981 */ /* 0x000ea2000c1e9b00 */
[----:B---3--:R-:W-:-:S04]  /*03b0*/  FADD R11, R11, R8 ;  /* 0x000000080b0b7221 */ /* 0x008fc80000000000 */
[----:B----4-:R-:W-:-:S04]  /*03c0*/  FADD R9, R11, R9 ;  /* 0x000000090b097221 */ /* 0x010fc80000000000 */
[----:B------:R-:W-:Y:S02]  /*03d0*/  FADD R8, R9, R20 ;  /* 0x0000001409087221 */ /* 0x000fe40000000000 */
[----:B------:R-:W3:Y:S04]  /*03e0*/  LDG.E.64.CONSTANT R20, desc[UR8][R14.64+0x10] ;  /* 0x000010080e147981 */ /* 0x000ee8000c1e9b00 */
[----:B------:R0:W4:Y:S04]  /*03f0*/  LDG.E.CONSTANT R9, desc[UR8][R18.64] ;  /* 0x0000000812097981 */ /* 0x000128000c1e9900 */
[----:B------:R-:W0:Y:S01]  /*0400*/  LDG.E.64.CONSTANT R18, desc[UR8][R14.64+0x18] ;  /* 0x000018080e127981 */ /* 0x000e22000c1e9b00 */
[----:B--2---:R-:W-:-:S04]  /*0410*/  IMAD.WIDE R24, R7, 0x4, R24 ;  /* 0x0000000407187825 */ /* 0x004fc800078e0218 */
[C---:B------:R-:W-:Y:S02]  /*0420*/  IMAD.WIDE R16, R7.reuse, 0x4, R16 ;  /* 0x0000000407107825 */ /* 0x040fe400078e0210 */
[----:B------:R-:W2:Y:S04]  /*0430*/  LDG.E.CONSTANT R25, desc[UR8][R24.64] ;  /* 0x0000000818197981 */ /* 0x000ea8000c1e9900 */
[----:B------:R1:W2:Y:S04]  /*0440*/  LDG.E.CONSTANT R24, desc[UR8][R16.64] ;  /* 0x0000000810187981 */ /* 0x0002a8000c1e9900 */
[----:B------:R-:W1:Y:S01]  /*0450*/  LDG.E.64.CONSTANT R16, desc[UR8][R14.64+0x20] ;  /* 0x000020080e107981 */ /* 0x000e62000c1e9b00 */
[----:B---3--:R-:W-:-:S04]  /*0460*/  IMAD.WIDE R20, R7, 0x4, R20 ;  /* 0x0000000407147825 */ /* 0x008fc800078e0214 */
[C---:B------:R-:W-:Y:S02]  /*0470*/  IMAD.WIDE R22, R7.reuse, 0x4, R22 ;  /* 0x0000000407167825 */ /* 0x040fe400078e0216 */
[----:B------:R-:W3:Y:S02]  /*0480*/  LDG.E.CONSTANT R21, desc[UR8][R20.64] ;  /* 0x0000000814157981 */ /* 0x000ee4000c1e9900 */
[C---:B0-----:R-:W-:Y:S02]  /*0490*/  IMAD.WIDE R18, R7.reuse, 0x4, R18 ;  /* 0x0000000407127825 */ /* 0x041fe400078e0212 */
[----:B------:R-:W3:Y:S02]  /*04a0*/  LDG.E.CONSTANT R23, desc[UR8][R22.64] ;  /* 0x0000000816177981 */ /* 0x000ee4000c1e9900 */
[C---:B------:R-:W-:Y:S02]  /*04b0*/  IMAD.WIDE R28, R7.reuse, 0x4, R28 ;  /* 0x00000004071c7825 */ /* 0x040fe400078e021c */
[----:B------:R0:W3:Y:S04]  /*04c0*/  LDG.E.CONSTANT R20, desc[UR8][R18.64] ;  /* 0x0000000812147981 */ /* 0x0000e8000c1e9900 */
[----:B------:R4:W3:Y:S04]  /*04d0*/  LDG.E.CONSTANT R22, desc[UR8][R28.64] ;  /* 0x000000081c167981 */ /* 0x0008e8000c1e9900 */
[----:B------:R-:W0:Y:S04]  /*04e0*/  LDG.E.64.CONSTANT R18, desc[UR8][R14.64+0x30] ;  /* 0x000030080e127981 */ /* 0x000e28000c1e9b00 */
[----:B------:R-:W4:Y:S01]  /*04f0*/  LDG.E.64.CONSTANT R28, desc[UR8][R14.64+0x38] ;  /* 0x000038080e1c7981 */ /* 0x000f22000c1e9b00 */
[----:B-1----:R-:W-:-:S05]  /*0500*/  IMAD.WIDE R16, R7, 0x4, R16 ;  /* 0x0000000407107825 */ /* 0x002fca00078e0210 */
[----:B------:R1:W3:Y:S04]  /*0510*/  LDG.E.CONSTANT R11, desc[UR8][R16.64] ;  /* 0x00000008100b7981 */ /* 0x0002e8000c1e9900 */
[----:B------:R-:W1:Y:S01]  /*0520*/  LDG.E.64.CONSTANT R16, desc[UR8][R14.64+0x28] ;  /* 0x000028080e107981 */ /* 0x000e62000c1e9b00 */
[----:B------:R-:W-:-:S06]  /*0530*/  IMAD.WIDE R26, R7, 0x4, R26 ;  /* 0x00000004071a7825 */ /* 0x000fcc00078e021a */
[----:B------:R-:W2:Y:S01]  /*0540*/  LDG.E.CONSTANT R26, desc[UR8][R26.64] ;  /* 0x000000081a1a7981 */ /* 0x000ea2000c1e9900 */
[----:B0-----:R-:W-:-:S04]  /*0550*/  IMAD.WIDE R18, R7, 0x4, R18 ;  /* 0x0000000407127825 */ /* 0x001fc800078e0212 */
[C---:B----4-:R-:W-:Y:S02]  /*0560*/  IMAD.WIDE R28, R7.reuse, 0x4, R28 ;  /* 0x00000004071c7825 */ /* 0x050fe400078e021c */
[----:B------:R-:W4:Y:S04]  /*0570*/  LDG.E.CONSTANT R18, desc[UR8][R18.64] ;  /* 0x0000000812127981 */ /* 0x000f28000c1e9900 */
[----:B------:R-:W4:Y:S01]  /*0580*/  LDG.E.CONSTANT R28, desc[UR8][R28.64] ;  /* 0x000000081c1c7981 */ /* 0x000f22000c1e9900 */
[----:B------:R-:W-:Y:S01]  /*0590*/  FADD R9, R8, R9 ;  /* 0x0000000908097221 */ /* 0x000fe20000000000 */
[----:B-1----:R-:W-:-:S05]  /*05a0*/  IMAD.WIDE R16, R7, 0x4, R16 ;  /* 0x0000000407107825 */ /* 0x002fca00078e0210 */
[----:B------:R-:W4:Y:S01]  /*05b0*/  LDG.E.CONSTANT R27, desc[UR8][R16.64] ;  /* 0x00000008101b7981 */ /* 0x000f22000c1e9900 */
[----:B--2---:R-:W-:-:S04]  /*05c0*/  FADD R26, R9, R26 ;  /* 0x0000001a091a7221 */ /* 0x004fc80000000000 */
[----:B------:R-:W-:-:S04]  /*05d0*/  FADD R25, R26, R25 ;  /* 0x000000191a197221 */ /* 0x000fc80000000000 */
[----:B------:R-:W-:-:S04]  /*05e0*/  FADD R24, R25, R24 ;  /* 0x0000001819187221 */ /* 0x000fc80000000000 */
[----:B---3--:R-:W-:-:S04]  /*05f0*/  FADD R23, R24, R23 ;  /* 0x0000001718177221 */ /* 0x008fc80000000000 */
[----:B------:R-:W-:Y:S01]  /*0600*/  FADD R22, R23, R22 ;  /* 0x0000001617167221 */ /* 0x000fe20000000000 */
[----:B------:R-:W-:-:S03]  /*0610*/  IADD3 R10, PT, PT, R10, 0x10, RZ ;  /* 0x000000100a0a7810 */ /* 0x000fc60007ffe0ff */
[----:B------:R-:W-:Y:S01]  /*0620*/  FADD R21, R22, R21 ;  /* 0x0000001516157221 */ /* 0x000fe20000000000 */
[----:B------:R-:W-:-:S03]  /*0630*/  ISETP.NE.AND P3, PT, R10, RZ, PT ;  /* 0x000000ff0a00720c */ /* 0x000fc60003f65270 */
[----:B------:R-:W-:-:S04]  /*0640*/  FADD R20, R21, R20 ;  /* 0x0000001415147221 */ /* 0x000fc80000000000 */
[----:B------:R-:W-:Y:S01]  /*0650*/  FADD R20, R20, R11 ;  /* 0x0000000b14147221 */ /* 0x000fe20000000000 */
[----:B------:R-:W-:-:S04]  /*0660*/  IADD3 R14, P4, PT, R14, 0x80, RZ ;  /* 0x000000800e0e7810 */ /* 0x000fc80007f9e0ff */
[----:B------:R-:W-:Y:S01]  /*0670*/  IADD3.X R15, PT, PT, RZ, R15, RZ, P4, !PT ;  /* 0x0000000fff0f7210 */ /* 0x000fe200027fe4ff */
[----:B----4-:R-:W-:-:S04]  /*0680*/  FADD R27, R20, R27 ;  /* 0x0000001b141b7221 */ /* 0x010fc80000000000 */
[----:B------:R-:W-:-:S04]  /*0690*/  FADD R27, R27, R18 ;  /* 0x000000121b1b7221 */ /* 0x000fc80000000000 */
[----:B------:R-:W-:Y:S01]  /*06a0*/  FADD R25, R27, R28 ;  /* 0x0000001c1b197221 */ /* 0x000fe20000000000 */
[----:B------:R-:W-:Y:S06]  /*06b0*/  @P3 BRA `(.L_x_270) ;  /* 0xfffffff800ec3947 */ /* 0x000fec000383ffff */
[----:B------:R-:W-:-:S07]  /*06c0*/  MOV R24, R3 ;  /* 0x0000000300187202 */ /* 0x000fce0000000f00 */
.L_x_269:
[----:B------:R-:W-:-:S13]  /*06d0*/  ISETP.NE.AND P3, PT, R0, RZ, PT ;  /* 0x000000ff0000720c */ /* 0x000fda0003f65270 */
[----:B------:R-:W-:Y:S05]  /*06e0*/  @!P3 BRA `(.L_x_271) ;  /* 0x000000040034b947 */ /* 0x000fea0003800000 */
[----:B------:R-:W-:Y:S01]  /*06f0*/  ISETP.NE.AND P3, PT, R2, RZ, PT ;  /* 0x000000ff0200720c */ /* 0x000fe20003f65270 */
[----:B------:R-:W-:-:S12]  /*0700*/  @!P2 BRA `(.L_x_272) ;  /* 0x00000000008ca947 */ /* 0x000fd80003800000 */
[----:B------:R-:W0:Y:S02]  /*0710*/  LDC.64 R28, c[0x0][0x388] ;  /* 0x0000e200ff1c7b82 */ /* 0x000e240000000a00 */
[----:B0-----:R-:W-:-:S05]  /*0720*/  IMAD.WIDE.U32 R28, R24, 0x8, R28 ;  /* 0x00000008181c7825 */ /* 0x001fca00078e001c */
[----:B------:R-:W2:Y:S04]  /*0730*/  LDG.E.64.CONSTANT R26, desc[UR8][R28.64] ;  /* 0x000000081c1a7981 */ /* 0x000ea8000c1e9b00 */
[----:B------:R-:W3:Y:S04]  /*0740*/  LDG.E.64.CONSTANT R22, desc[UR8][R28.64+0x8] ;  /* 0x000008081c167981 */ /* 0x000ee8000c1e9b00 */
[----:B------:R-:W4:Y:S04]  /*0750*/  LDG.E.64.CONSTANT R20, desc[UR8][R28.64+0x10] ;  /* 0x000010081c147981 */ /* 0x000f28000c1e9b00 */
[----:B------:R-:W4:Y:S04]  /*0760*/  LDG.E.64.CONSTANT R18, desc[UR8][R28.64+0x18] ;  /* 0x000018081c127981 */ /* 0x000f28000c1e9b00 */
[----:B------:R-:W4:Y:S04]  /*0770*/  LDG.E.64.CONSTANT R8, desc[UR8][R28.64+0x20] ;  /* 0x000020081c087981 */ /* 0x000f28000c1e9b00 */
[----:B------:R-:W4:Y:S04]  /*0780*/  LDG.E.64.CONSTANT R16, desc[UR8][R28.64+0x28] ;  /* 0x000028081c107981 */ /* 0x000f28000c1e9b00 */
[----:B------:R-:W4:Y:S04]  /*0790*/  LDG.E.64.CONSTANT R14, desc[UR8][R28.64+0x30] ;  /* 0x000030081c0e7981 */ /* 0x000f28000c1e9b00 */
[----:B------:R-:W4:Y:S01]  /*07a0*/  LDG.E.64.CONSTANT R10, desc[UR8][R28.64+0x38] ;  /* 0x000038081c0a7981 */ /* 0x000f22000c1e9b00 */
[----:B--2---:R-:W-:-:S04]  /*07b0*/  IMAD.WIDE R26, R7, 0x4, R26 ;  /* 0x00000004071a7825 */ /* 0x004fc800078e021a */
[C---:B---3--:R-:W-:Y:S02]  /*07c0*/  IMAD.WIDE R22, R7.reuse, 0x4, R22 ;  /* 0x0000000407167825 */ /* 0x048fe400078e0216 */
[----:B------:R-:W2:Y:S02]  /*07d0*/  LDG.E.CONSTANT R26, desc[UR8][R26.64] ;  /* 0x000000081a1a7981 */ /* 0x000ea4000c1e9900 */
[C---:B----4-:R-:W-:Y:S02]  /*07e0*/  IMAD.WIDE R20, R7.reuse, 0x4, R20 ;  /* 0x0000000407147825 */ /* 0x050fe400078e0214 */
[----:B------:R-:W3:Y:S02]  /*07f0*/  LDG.E.CONSTANT R22, desc[UR8][R22.64] ;  /* 0x0000000816167981 */ /* 0x000ee4000c1e9900 */
[C---:B------:R-:W-:Y:S02]  /*0800*/  IMAD.WIDE R18, R7.reuse, 0x4, R18 ;  /* 0x0000000407127825 */ /* 0x040fe400078e0212 */
[----:B------:R-:W4:Y:S02]  /*0810*/  LDG.E.CONSTANT R20, desc[UR8][R20.64] ;  /* 0x0000000814147981 */ /* 0x000f24000c1e9900 */
[----:B------:R-:W-:-:S02]  /*0820*/  IMAD.WIDE R8, R7, 0x4, R8 ;  /* 0x0000000407087825 */ /* 0x000fc400078e0208 */
[----:B------:R-:W4:Y:S02]  /*0830*/  LDG.E.CONSTANT R18, desc[UR8][R18.64] ;  /* 0x0000000812127981 */ /* 0x000f24000c1e9900 */
[C---:B------:R-:W-:Y:S02]  /*0840*/  IMAD.WIDE R16, R7.reuse, 0x4, R16 ;  /* 0x0000000407107825 */ /* 0x040fe400078e0210 */
[----:B------:R-:W4:Y:S02]  /*0850*/  LDG.E.CONSTANT R8, desc[UR8][R8.64] ;  /* 0x0000000808087981 */ /* 0x000f24000c1e9900 */
[C---:B------:R-:W-:Y:S02]  /*0860*/  IMAD.WIDE R14, R7.reuse, 0x4, R14 ;  /* 0x00000004070e7825 */ /* 0x040fe400078e020e */
[----:B------:R-:W4:Y:S02]  /*0870*/  LDG.E.CONSTANT R16, desc[UR8][R16.64] ;  /* 0x0000000810107981 */ /* 0x000f24000c1e9900 */
[----:B------:R-:W-:-:S02]  /*0880*/  IMAD.WIDE R10, R7, 0x4, R10 ;  /* 0x00000004070a7825 */ /* 0x000fc400078e020a */
[----:B------:R-:W4:Y:S04]  /*0890*/  LDG.E.CONSTANT R14, desc[UR8][R14.64] ;  /* 0x000000080e0e7981 */ /* 0x000f28000c1e9900 */
[----:B------:R-:W4:Y:S01]  /*08a0*/  LDG.E.CONSTANT R10, desc[UR8][R10.64] ;  /* 0x000000080a0a7981 */ /* 0x000f22000c1e9900 */
[----:B------:R-:W-:Y:S01]  /*08b0*/  IADD3 R24, PT, PT, R24, 0x8, RZ ;  /* 0x0000000818187810 */ /* 0x000fe20007ffe0ff */
[----:B--2--5:R-:W-:-:S04]  /*08c0*/  FADD R25, R25, R26 ;  /* 0x0000001a19197221 */ /* 0x024fc80000000000 */
[----:B---3--:R-:W-:-:S04]  /*08d0*/  FADD R25, R25, R22 ;  /* 0x0000001619197221 */ /* 0x008fc80000000000 */
[----:B----4-:R-:W-:-:S04]  /*08e0*/  FADD R25, R25, R20 ;  /* 0x0000001419197221 */ /* 0x010fc80000000000 */
[----:B------:R-:W-:-:S04]  /*08f0*/  FADD R25, R25, R18 ;  /* 0x0000001219197221 */ /* 0x000fc80000000000 */
[----:B------:R-:W-:-:S04]  /*0900*/  FADD R25, R25, R8 ;  /* 0x0000000819197221 */ /* 0x000fc80000000000 */
[----:B------:R-:W-:-:S04]  /*0910*/  FADD R25, R25, R16 ;  /* 0x0000001019197221 */ /* 0x000fc80000000000 */
[----:B------:R-:W-:-:S04]  /*0920*/  FADD R25, R25, R14 ;  /* 0x0000000e19197221 */ /* 0x000fc80000000000 */
[----:B------:R-:W-:-:S07]  /*0930*/  FADD R25, R25, R10 ;  /* 0x0000000a19197221 */ /* 0x000fce0000000000 */
.L_x_272:
        /* <DEDUP_REMOVED lines=8> */
[----:B------:R-:W4:Y:S01]  /*09c0*/  LDG.E.64.CONSTANT R10, desc[UR8][R18.64+0x18] ;  /* 0x00001808120a7981 */ /* 0x000f22000c1e9b00 */
[----:B--2---:R-:W-:-:S04]  /*09d0*/  IMAD.WIDE R14, R7, 0x4, R14 ;  /* 0x00000004070e7825 */ /* 0x004fc800078e020e */
[C---:B---3--:R-:W-:Y:S02]  /*09e0*/  IMAD.WIDE R16, R7.reuse, 0x4, R16 ;  /* 0x0000000407107825 */ /* 0x048fe400078e0210 */
[----:B------:R-:W2:Y:S02]  /*09f0*/  LDG.E.CONSTANT R14, desc[UR8][R14.64] ;  /* 0x000000080e0e7981 */ /* 0x000ea4000c1e9900 */
[C---:B----4-:R-:W-:Y:S02]  /*0a00*/  IMAD.WIDE R8, R7.reuse, 0x4, R8 ;  /* 0x0000000407087825 */ /* 0x050fe400078e0208 */
[----:B------:R-:W3:Y:S02]  /*0a10*/  LDG.E.CONSTANT R16, desc[UR8][R16.64] ;  /* 0x0000000810107981 */ /* 0x000ee4000c1e9900 */
[----:B------:R-:W-:Y:S02]  /*0a20*/  IMAD.WIDE R10, R7, 0x4, R10 ;  /* 0x00000004070a7825 */ /* 0x000fe400078e020a */
[----:B------:R-:W4:Y:S04]  /*0a30*/  LDG.E.CONSTANT R8, desc[UR8][R8.64] ;  /* 0x0000000808087981 */ /* 0x000f28000c1e9900 */
[----:B------:R-:W4:Y:S01]  /*0a40*/  LDG.E.CONSTANT R10, desc[UR8][R10.64] ;  /* 0x000000080a0a7981 */ /* 0x000f22000c1e9900 */
[----:B------:R-:W-:Y:S01]  /*0a50*/  IADD3 R24, PT, PT, R24, 0x4, RZ ;  /* 0x0000000418187810 */ /* 0x000fe20007ffe0ff */
[----:B--2--5:R-:W-:-:S04]  /*0a60*/  FADD R25, R25, R14 ;  /* 0x0000000e19197221 */ /* 0x024fc80000000000 */
[----:B---3--:R-:W-:-:S04]  /*0a70*/  FADD R25, R25, R16 ;  /* 0x0000001019197221 */ /* 0x008fc80000000000 */
[----:B----4-:R-:W-:-:S04]  /*0a80*/  FADD R25, R25, R8 ;  /* 0x0000000819197221 */ /* 0x010fc80000000000 */
[----:B------:R-:W-:-:S07]  /*0a90*/  FADD R25, R25, R10 ;  /* 0x0000000a19197221 */ /* 0x000fce0000000000 */
.L_x_273:
[----:B------:R-:W-:Y:S05]  /*0aa0*/  @!P3 BRA `(.L_x_271) ;  /* 0x000000000044b947 */ /* 0x000fea0003800000 */
[----:B------:R-:W0:Y:S02]  /*0ab0*/  LDC.64 R14, c[0x0][0x388] ;  /* 0x0000e200ff0e7b82 */ /* 0x000e240000000a00 */
[----:B0-----:R-:W-:-:S05]  /*0ac0*/  IMAD.WIDE.U32 R14, R24, 0x8, R14 ;  /* 0x00000008180e7825 */ /* 0x001fca00078e000e */
[----:B------:R-:W2:Y:S01]  /*0ad0*/  LDG.E.64.CONSTANT R8, desc[UR8][R14.64] ;  /* 0x000000080e087981 */ /* 0x000ea2000c1e9b00 */
[----:B------:R-:W-:Y:S01]  /*0ae0*/  ISETP.NE.AND P3, PT, R5, 0x1, PT ;  /* 0x000000010500780c */ /* 0x000fe20003f65270 */
[----:B--2---:R-:W-:-:S06]  /*0af0*/  IMAD.WIDE R8, R7, 0x4, R8 ;  /* 0x0000000407087825 */ /* 0x004fcc00078e0208 */
[----:B------:R-:W2:Y:S02]  /*0b00*/  LDG.E.CONSTANT R8, desc[UR8][R8.64] ;  /* 0x0000000808087981 */ /* 0x000ea4000c1e9900 */
[----:B--2--5:R-:W-:-:S04]  /*0b10*/  FADD R25, R25, R8 ;  /* 0x0000000819197221 */ /* 0x024fc80000000000 */
[----:B------:R-:W-:Y:S05]  /*0b20*/  @!P3 BRA `(.L_x_271) ;  /* 0x000000000024b947 */ /* 0x000fea0003800000 */
[----:B------:R-:W-:Y:S01]  /*0b30*/  ISETP.NE.AND P3, PT, R5, 0x2, PT ;  /* 0x000000020500780c */ /* 0x000fe20003f65270 */
[----:B------:R-:W2:-:S12]  /*0b40*/  LDG.E.64.CONSTANT R8, desc[UR8][R14.64+0x8] ;  /* 0x000008080e087981 */ /* 0x000e98000c1e9b00 */
[----:B------:R-:W3:Y:S01]  /*0b50*/  @P3 LDG.E.64.CONSTANT R10, desc[UR8][R14.64+0x10] ;  /* 0x000010080e0a3981 */ /* 0x000ee2000c1e9b00 */
[----:B--2---:R-:W-:-:S06]  /*0b60*/  IMAD.WIDE R8, R7, 0x4, R8 ;  /* 0x0000000407087825 */ /* 0x004fcc00078e0208 */
[----:B------:R-:W2:Y:S01]  /*0b70*/  LDG.E.CONSTANT R8, desc[UR8][R8.64] ;  /* 0x0000000808087981 */ /* 0x000ea2000c1e9900 */
[----:B---3--:R-:W-:-:S06]  /*0b80*/  @P3 IMAD.WIDE R10, R7, 0x4, R10 ;  /* 0x00000004070a3825 */ /* 0x008fcc00078e020a */
[----:B------:R-:W3:Y:S01]  /*0b90*/  @P3 LDG.E.CONSTANT R10, desc[UR8][R10.64] ;  /* 0x000000080a0a3981 */ /* 0x000ee2000c1e9900 */
[----:B--2---:R-:W-:-:S04]  /*0ba0*/  FADD R25, R25, R8 ;  /* 0x0000000819197221 */ /* 0x004fc80000000000 */
[----:B---3--:R-:W-:-:S07]  /*0bb0*/  @P3 FADD R25, R25, R10 ;  /* 0x0000000a19193221 */ /* 0x008fce0000000000 */
.L_x_271:
[----:B-----5:R0:W-:Y:S01]  /*0bc0*/  STG.E desc[UR8][R12.64], R25 ;  /* 0x000000190c007986 */ /* 0x0201e2000c101908 */
[----:B------:R-:W-:Y:S05]  /*0bd0*/  @!P0 BRA `(.L_x_274) ;  /* 0xfffffff4006c8947 */ /* 0x000fea000383ffff */
[----:B------:R-:W-:Y:S05]  /*0be0*/  EXIT ;  /* 0x000000000000794d */ /* 0x000fea0003800000 */
.L_x_275:
        /* <DEDUP_REMOVED lines=9> */
.L_x_407:


//--------------------- .text._Z9assignSumiPPKfiPf --------------------------
	.section	.text._Z9assignSumiPPKfiPf,"ax",@progbits
	.align	128
        .global         _Z9assignSumiPPKfiPf
        .type           _Z9assignSumiPPKfiPf,@function
        .size           _Z9assignSumiPPKfiPf,(.L_x_408 - _Z9assignSumiPPKfiPf)
        .other          _Z9assignSumiPPKfiPf,@"STO_CUDA_ENTRY STV_DEFAULT"
_Z9assignSumiPPKfiPf:
.text._Z9assignSumiPPKfiPf:
[----:B------:R-:W-:Y:S01]  /*0000*/  LDC R1, c[0x0][0x37c] ;  /* 0x0000df00ff017b82 */ /* 0x000fe20000000800 */
[----:B------:R-:W0:Y:S01]  /*0010*/  S2R R0, SR_CTAID.X ;  /* 0x0000000000007919 */ /* 0x000e220000002500 */
[----:B------:R-:W0:Y:S01]  /*0020*/  LDCU UR4, c[0x0][0x360] ;  /* 0x00006c00ff0477ac */ /* 0x000e220008000800 */
[----:B------:R-:W0:Y:S01]  /*0030*/  S2R R3, SR_TID.X ;  /* 0x0000000000037919 */ /* 0x000e220000002100 */
[----:B------:R-:W1:Y:S01]  /*0040*/  LDCU UR6, c[0x0][0x380] ;  /* 0x00007000ff0677ac */ /* 0x000e620008000800 */
[----:B------:R-:W2:Y:S01]  /*0050*/  LDCU UR5, c[0x0][0x370] ;  /* 0x00006e00ff0577ac */ /* 0x000ea20008000800 */
[----:B0-----:R-:W-:Y:S01]  /*0060*/  IMAD R0, R0, UR4, R3 ;  /* 0x0000000400007c24 */ /* 0x001fe2000f8e0203 */
[----:B--2---:R-:W-:-:S04]  /*0070*/  UIMAD UR4, UR4, UR5, URZ ;  /* 0x00000005040472a4 */ /* 0x004fc8000f8e02ff */
[----:B-1----:R-:W-:-:S13]  /*0080*/  ISETP.GE.AND P0, PT, R0, UR6, PT ;  /* 0x0000000600007c0c */ /* 0x002fda000bf06270 */
[----:B------:R-:W-:Y:S05]  /*0090*/  @P0 EXIT ;  /* 0x000000000000094d */ /* 0x000fea0003800000 */
[----:B------:R-:W0:Y:S01]  /*00a0*/  LDC R5, c[0x0][0x390] ;  /* 0x0000e400ff057b82 */ /* 0x000e220000000800 */
[----:B------:R-:W1:Y:S01]  /*00b0*/  LDCU.64 UR8, c[0x0][0x358] ;  /* 0x00006b00ff0877ac */ /* 0x000e620008000a00 */
[----:B0-----:R-:W-:-:S13]  /*00c0*/  ISETP.GT.AND P0, PT, R5, RZ, PT ;  /* 0x000000ff0500720c */ /* 0x001fda0003f04270 */
[----:B-1----:R-:W-:Y:S05]  /*00d0*/  @P0 BRA `(.L_x_276) ;  /* 0x00000000001c0947 */ /* 0x002fea0003800000 */
[----:B------:R-:W0:Y:S02]  /*00e0*/  LDC.64 R4, c[0x0][0x398] ;  /* 0x0000e600ff047b82 */ /* 0x000e240000000a00 */
.L_x_277:
[C---:B0-----:R-:W-:Y:S01]  /*00f0*/  IMAD.WIDE R2, R0.reuse, 0x4, R4 ;  /* 0x0000000400027825 */ /* 0x041fe200078e0204 */
[----:B------:R-:W-:-:S04]  /*0100*/  IADD3 R0, PT, PT, R0, UR4, RZ ;  /* 0x0000000400007c10 */ /* 0x000fc8000fffe0ff */
[----:B------:R1:W-:Y:S01]  /*0110*/  STG.E desc[UR8][R2.64], RZ ;  /* 0x000000ff02007986 */ /* 0x0003e2000c101908 */
[----:B------:R-:W-:-:S13]  /*0120*/  ISETP.GE.AND P0, PT, R0, UR6, PT ;  /* 0x0000000600007c0c */ /* 0x000fda000bf06270 */
[----:B-1----:R-:W-:Y:S05]  /*0130*/  @!P0 BRA `(.L_x_277) ;  /* 0xfffffffc00ec8947 */ /* 0x002fea000383ffff */
[----:B------:R-:W-:Y:S05]  /*0140*/  EXIT ;  /* 0x000000000000794d */ /* 0x000fea0003800000 */
.L_x_276:
[----:B------:R-:W0:Y:S01]  /*0150*/  LDCU.64 UR6, c[0x0][0x388] ;  /* 0x00007100ff0677ac */ /* 0x000e220008000a00 */
[C---:B------:R-:W-:Y:S02]  /*0160*/  LOP3.LUT R2, R5.reuse, 0xf, RZ, 0xc0, !PT ;  /* 0x0000000f05027812 */ /* 0x040fe400078ec0ff */
[----:B------:R-:W-:Y:S02]  /*0170*/  LOP3.LUT R3, R5, 0x7, RZ, 0xc0, !PT ;  /* 0x0000000705037812 */ /* 0x000fe400078ec0ff */
[----:B------:R-:W-:Y:S02]  /*0180*/  IADD3 R4, PT, PT, R2, -0x1, RZ ;  /* 0xffffffff02047810 */ /* 0x000fe40007ffe0ff */
[----:B------:R-:W-:Y:S02]  /*0190*/  IADD3 R6, PT, PT, R3, -0x1, RZ ;  /* 0xffffffff03067810 */ /* 0x000fe40007ffe0ff */
[----:B------:R-:W-:Y:S02]  /*01a0*/  ISETP.GE.U32.AND P1, PT, R4, 0x7, PT ;  /* 0x000000070400780c */ /* 0x000fe40003f26070 */
[----:B------:R-:W-:-:S02]  /*01b0*/  LOP3.LUT R4, R5, 0x7ffffff0, RZ, 0xc0, !PT ;  /* 0x7ffffff005047812 */ /* 0x000fc400078ec0ff */
[----:B------:R-:W-:Y:S02]  /*01c0*/  ISETP.GE.U32.AND P0, PT, R6, 0x3, PT ;  /* 0x000000030600780c */ /* 0x000fe40003f06070 */
[----:B------:R-:W-:Y:S02]  /*01d0*/  LOP3.LUT R5, R5, 0x3, RZ, 0xc0, !PT ;  /* 0x0000000305057812 */ /* 0x000fe400078ec0ff */
[----:B------:R-:W-:Y:S01]  /*01e0*/  IADD3 R6, PT, PT, -R4, RZ, RZ ;  /* 0x000000ff04067210 */ /* 0x000fe20007ffe1ff */
[----:B0-----:R-:W-:-:S04]  /*01f0*/  UIADD3 UR5, UP0, UPT, UR6, 0x40, URZ ;  /* 0x0000004006057890 */ /* 0x001fc8000ff1e0ff */
[----:B------:R-:W-:-:S12]  /*0200*/  UIADD3.X UR6, UPT, UPT, URZ, UR7, URZ, UP0, !UPT ;  /* 0x00000007ff067290 */ /* 0x000fd800087fe4ff */
.L_x_283:
[----:B------:R-:W0:Y:S01]  /*0210*/  LDCU UR7, c[0x0][0x390] ;  /* 0x00007200ff0777ac */ /* 0x000e220008000800 */
[----:B------:R-:W-:Y:S01]  /*0220*/  HFMA2 R24, -RZ, RZ, 0, 0 ;  /* 0x00000000ff187431 */ /* 0x000fe200000001ff */
[----:B------:R-:W-:Y:S01]  /*0230*/  MOV R7, RZ ;  /* 0x000000ff00077202 */ /* 0x000fe20000000f00 */
[----:B0-----:R-:W-:-:S09]  /*0240*/  UISETP.GE.U32.AND UP0, UPT, UR7, 0x10, UPT ;  /* 0x000000100700788c */ /* 0x001fd2000bf06070 */
[----:B------:R-:W-:Y:S05]  /*0250*/  BRA.U !UP0, `(.L_x_278) ;  /* 0x0000000508287547 */ /* 0x000fea000b800000 */
[----:B------:R-:W-:Y:S02]  /*0260*/  MOV R7, RZ ;  /* 0x000000ff00077202 */ /* 0x000fe40000000f00 */
[----:B------:R-:W-:Y:S02]  /*0270*/  MOV R12, UR5 ;  /* 0x00000005000c7c02 */ /* 0x000fe40008000f00 */
[----:B------:R-:W-:Y:S02]  /*0280*/  MOV R13, UR6 ;  /* 0x00000006000d7c02 */ /* 0x000fe40008000f00 */
[----:B------:R-:W-:-:S07]  /*0290*/  MOV R9, R6 ;  /* 0x0000000600097202 */ /* 0x000fce0000000f00 */
.L_x_279:
[----:B------:R-:W2:Y:S04]  /*02a0*/  LDG.E.64.CONSTANT R10, desc[UR8][R12.64+-0x40] ;  /* 0xffffc0080c0a7981 */ /* 0x000ea8000c1e9b00 */
[----:B------:R-:W3:Y:S04]  /*02b0*/  LDG.E.64.CONSTANT R20, desc[UR8][R12.64+-0x8] ;  /* 0xfffff8080c147981 */ /* 0x000ee8000c1e9b00 */
[----:B------:R-:W4:Y:S04]  /*02c0*/  LDG.E.64.CONSTANT R14, desc[UR8][R12.64] ;  /* 0x000000080c0e7981 */ /* 0x000f28000c1e9b00 */
[----:B------:R-:W5:Y:S04]  /*02d0*/  LDG.E.64.CONSTANT R16, desc[UR8][R12.64+-0x28] ;  /* 0xffffd8080c107981 */ /* 0x000f68000c1e9b00 */
[----:B------:R-:W5:Y:S04]  /*02e0*/  LDG.E.64.CONSTANT R28, desc[UR8][R12.64+-0x38] ;  /* 0xffffc8080c1c7981 */ /* 0x000f68000c1e9b00 */
[----:B------:R-:W5:Y:S04]  /*02f0*/  LDG.E.64.CONSTANT R22, desc[UR8][R12.64+-0x18] ;  /* 0xffffe8080c167981 */ /* 0x000f68000c1e9b00 */
[----:B------:R-:W5:Y:S04]  /*0300*/  LDG.E.64.CONSTANT R18, desc[UR8][R12.64+-0x10] ;  /* 0xfffff0080c127981 */ /* 0x000f68000c1e9b00 */
[----:B------:R-:W5:Y:S01]  /*0310*/  LDG.E.64.CONSTANT R26, desc[UR8][R12.64+-0x30] ;  /* 0xffffd0080c1a7981 */ /* 0x000f62000c1e9b00 */
[----:B--2---:R-:W-:-:S03]  /*0320*/  IMAD.WIDE R24, R0, 0x4, R10 ;  /* 0x0000000400187825 */ /* 0x004fc600078e020a */
[----:B------:R-:W2:Y:S04]  /*0330*/  LDG.E.64.CONSTANT R10, desc[UR8][R12.64+-0x20] ;  /* 0xffffe0080c0a7981 */ /* 0x000ea8000c1e9b00 */
[----:B------:R-:W2:Y:S01]  /*0340*/  LDG.E.CONSTANT R24, desc[UR8][R24.64] ;  /* 0x0000000818187981 */ /* 0x000ea2000c1e9900 */
[----:B---3--:R-:W-:-:S04]  /*0350*/  IMAD.WIDE R20, R0, 0x4, R20 ;  /* 0x0000000400147825 */ /* 0x008fc800078e0214 */
[C---:B----4-:R-:W-:Y:S02]  /*0360*/  IMAD.WIDE R14, R0.reuse, 0x4, R14 ;  /* 0x00000004000e7825 */ /* 0x050fe400078e020e */
[----:B------:R-:W3:Y:S02]  /*0370*/  LDG.E.CONSTANT R21, desc[UR8][R20.64] ;  /* 0x0000000814157981 */ /* 0x000ee4000c1e9900 */
[----:B-----5:R-:W-:-:S04]  /*0380*/  IMAD.WIDE R16, R0, 0x4, R16 ;  /* 0x0000000400107825 */ /* 0x020fc800078e0210 */
[C---:B------:R-:W-:Y:S01]  /*0390*/  IMAD.WIDE R28, R0.reuse, 0x4, R28 ;  /* 0x00000004001c7825 */ /* 0x040fe200078e021c */
[----:B------:R0:W4:Y:S04]  /*03a0*/  LDG.E.CONSTANT R25, desc[UR8][R16.64] ;  /* 0x0000000810197981 */ /* 0x000128000c1e9900 */
[----:B------:R1:W5:Y:S04]  /*03b0*/  LDG.E.CONSTANT R20, desc[UR8][R14.64] ;  /* 0x000000080e147981 */ /* 0x000368000c1e9900 */
[----:B------:R1:W3:Y:S04]  /*03c0*/  LDG.E.CONSTANT R8, desc[UR8][R28.64] ;  /* 0x000000081c087981 */ /* 0x0002e8000c1e9900 */
[----:B------:R-:W0:Y:S04]  /*03d0*/  LDG.E.64.CONSTANT R16, desc[UR8][R12.64+0x10] ;  /* 0x000010080c107981 */ /* 0x000e28000c1e9b00 */
[----:B------:R-:W1:Y:S04]  /*03e0*/  LDG.E.64.CONSTANT R14, desc[UR8][R12.64+0x20] ;  /* 0x000020080c0e7981 */ /* 0x000e68000c1e9b00 */
[----:B------:R-:W4:Y:S01]  /*03f0*/  LDG.E.64.CONSTANT R28, desc[UR8][R12.64+0x8] ;  /* 0x000008080c1c7981 */ /* 0x000f22000c1e9b00 */
[----:B--2---:R-:W-:-:S04]  /*0400*/  IMAD.WIDE R10, R0, 0x4, R10 ;  /* 0x00000004000a7825 */ /* 0x004fc800078e020a */
[----:B------:R-:W-:Y:S02]  /*0410*/  FADD R7, R24, R7 ;  /* 0x0000000718077221 */ /* 0x000fe40000000000 */
[----:B------:R2:W5:Y:S04]  /*0420*/  LDG.E.CONSTANT R24, desc[UR8][R10.64] ;  /* 0x000000080a187981 */ /* 0x000568000c1e9900 */
[----:B------:R-:W2:Y:S01]  /*0430*/  LDG.E.64.CONSTANT R10, desc[UR8][R12.64+0x18] ;  /* 0x000018080c0a7981 */ /* 0x000ea2000c1e9b00 */
[----:B------:R-:W-:-:S04]  /*0440*/  IMAD.WIDE R22, R0, 0x4, R22 ;  /* 0x0000000400167825 */ /* 0x000fc800078e0216 */
[C---:B------:R-:W-:Y:S02]  /*0450*/  IMAD.WIDE R18, R0.reuse, 0x4, R18 ;  /* 0x0000000400127825 */ /* 0x040fe400078e0212 */
[----:B------:R-:W5:Y:S02]  /*0460*/  LDG.E.CONSTANT R23, desc[UR8][R22.64] ;  /* 0x0000000816177981 */ /* 0x000f64000c1e9900 */
[C---:B0-----:R-:W-:Y:S02]  /*0470*/  IMAD.WIDE R16, R0.reuse, 0x4, R16 ;  /* 0x0000000400107825 */ /* 0x041fe400078e0210 */
[----:B------:R-:W5:Y:S02]  /*0480*/  LDG.E.CONSTANT R22, desc[UR8][R18.64] ;  /* 0x0000000812167981 */ /* 0x000f64000c1e9900 */
[----:B-1----:R-:W-:-:S04]  /*0490*/  IMAD.WIDE R14, R0, 0x4, R14 ;  /* 0x00000004000e7825 */ /* 0x002fc800078e020e */
[C---:B----4-:R-:W-:Y:S01]  /*04a0*/  IMAD.WIDE R28, R0.reuse, 0x4, R28 ;  /* 0x00000004001c7825 */ /* 0x050fe200078e021c */
[----:B------:R0:W4:Y:S04]  /*04b0*/  LDG.E.CONSTANT R18, desc[UR8][R16.64] ;  /* 0x0000000810127981 */ /* 0x000128000c1e9900 */
[----:B------:R1:W4:Y:S04]  /*04c0*/  LDG.E.CONSTANT R19, desc[UR8][R28.64] ;  /* 0x000000081c137981 */ /* 0x000328000c1e9900 */
[----:B------:R-:W0:Y:S04]  /*04d0*/  LDG.E.64.CONSTANT R16, desc[UR8][R12.64+0x30] ;  /* 0x000030080c107981 */ /* 0x000e28000c1e9b00 */
[----:B------:R-:W1:Y:S01]  /*04e0*/  LDG.E.64.CONSTANT R28, desc[UR8][R12.64+0x38] ;  /* 0x000038080c1c7981 */ /* 0x000e62000c1e9b00 */
[----:B--2---:R-:W-:-:S06]  /*04f0*/  IMAD.WIDE R10, R0, 0x4, R10 ;  /* 0x00000004000a7825 */ /* 0x004fcc00078e020a */
[----:B------:R-:W2:Y:S04]  /*0500*/  LDG.E.CONSTANT R11, desc[UR8][R10.64] ;  /* 0x000000080a0b7981 */ /* 0x000ea8000c1e9900 */
[----:B------:R5:W2:Y:S04]  /*0510*/  LDG.E.CONSTANT R10, desc[UR8][R14.64] ;  /* 0x000000080e0a7981 */ /* 0x000aa8000c1e9900 */
[----:B------:R-:W5:Y:S01]  /*0520*/  LDG.E.64.CONSTANT R14, desc[UR8][R12.64+0x28] ;  /* 0x000028080c0e7981 */ /* 0x000f62000c1e9b00 */
[----:B------:R-:W-:-:S06]  /*0530*/  IMAD.WIDE R26, R0, 0x4, R26 ;  /* 0x00000004001a7825 */ /* 0x000fcc00078e021a */
[----:B------:R-:W4:Y:S01]  /*0540*/  LDG.E.CONSTANT R26, desc[UR8][R26.64] ;  /* 0x000000081a1a7981 */ /* 0x000f22000c1e9900 */
[----:B0-----:R-:W-:-:S04]  /*0550*/  IMAD.WIDE R16, R0, 0x4, R16 ;  /* 0x0000000400107825 */ /* 0x001fc800078e0210 */
[C---:B-1----:R-:W-:Y:S02]  /*0560*/  IMAD.WIDE R28, R0.reuse, 0x4, R28 ;  /* 0x00000004001c7825 */ /* 0x042fe400078e021c */
[----:B------:R-:W2:Y:S04]  /*0570*/  LDG.E.CONSTANT R16, desc[UR8][R16.64] ;  /* 0x0000000810107981 */ /* 0x000ea8000c1e9900 */
[----:B------:R-:W2:Y:S01]  /*0580*/  LDG.E.CONSTANT R28, desc[UR8][R28.64] ;  /* 0x000000081c1c7981 */ /* 0x000ea2000c1e9900 */
[----:B---3--:R-:W-:Y:S01]  /*0590*/  FADD R7, R7, R8 ;  /* 0x0000000807077221 */ /* 0x008fe20000000000 */
[----:B-----5:R-:W-:-:S05]  /*05a0*/  IMAD.WIDE R14, R0, 0x4, R14 ;  /* 0x00000004000e7825 */ /* 0x020fca00078e020e */
[----:B------:R-:W3:Y:S01]  /*05b0*/  LDG.E.CONSTANT R27, desc[UR8][R14.64] ;  /* 0x000000080e1b7981 */ /* 0x000ee2000c1e9900 */
[----:B----4-:R-:W-:-:S04]  /*05c0*/  FADD R26, R7, R26 ;  /* 0x0000001a071a7221 */ /* 0x010fc80000000000 */
[----:B------:R-:W-:-:S04]  /*05d0*/  FADD R25, R26, R25 ;  /* 0x000000191a197221 */ /* 0x000fc80000000000 */
[----:B------:R-:W-:-:S04]  /*05e0*/  FADD R24, R25, R24 ;  /* 0x0000001819187221 */ /* 0x000fc80000000000 */
[----:B------:R-:W-:-:S04]  /*05f0*/  FADD R23, R24, R23 ;  /* 0x0000001718177221 */ /* 0x000fc80000000000 */
[----:B------:R-:W-:-:S04]  /*0600*/  FADD R22, R23, R22 ;  /* 0x0000001617167221 */ /* 0x000fc80000000000 */
[----:B------:R-:W-:-:S04]  /*0610*/  FADD R21, R22, R21 ;  /* 0x0000001516157221 */ /* 0x000fc80000000000 */
[----:B------:R-:W-:-:S04]  /*0620*/  FADD R20, R21, R20 ;  /* 0x0000001415147221 */ /* 0x000fc80000000000 */
[----:B------:R-:W-:Y:S01]  /*0630*/  FADD R19, R20, R19 ;  /* 0x0000001314137221 */ /* 0x000fe20000000000 */
[----:B------:R-:W-:-:S03]  /*0640*/  IADD3 R9, PT, PT, R9, 0x10, RZ ;  /* 0x0000001009097810 */ /* 0x000fc60007ffe0ff */
[----:B------:R-:W-:Y:S01]  /*0650*/  FADD R18, R19, R18 ;  /* 0x0000001213127221 */ /* 0x000fe20000000000 */
[----:B------:R-:W-:-:S03]  /*0660*/  ISETP.NE.AND P2, PT, R9, RZ, PT ;  /* 0x000000ff0900720c */ /* 0x000fc60003f45270 */
[----:B--2---:R-:W-:-:S04]  /*0670*/  FADD R11, R18, R11 ;  /* 0x0000000b120b7221 */ /* 0x004fc80000000000 */
[----:B------:R-:W-:Y:S01]  /*0680*/  FADD R10, R11, R10 ;  /* 0x0000000a0b0a7221 */ /* 0x000fe20000000000 */
[----:B------:R-:W-:-:S04]  /*0690*/  IADD3 R12, P3, PT, R12, 0x80, RZ ;  /* 0x000000800c0c7810 */ /* 0x000fc80007f7e0ff */
[----:B------:R-:W-:Y:S01]  /*06a0*/  IADD3.X R13, PT, PT, RZ, R13, RZ, P3, !PT ;  /* 0x0000000dff0d7210 */ /* 0x000fe20001ffe4ff */
[----:B---3--:R-:W-:-:S04]  /*06b0*/  FADD R27, R10, R27 ;  /* 0x0000001b0a1b7221 */ /* 0x008fc80000000000 */
[----:B------:R-:W-:-:S04]  /*06c0*/  FADD R27, R27, R16 ;  /* 0x000000101b1b7221 */ /* 0x000fc80000000000 */
[----:B------:R-:W-:Y:S01]  /*06d0*/  FADD R7, R27, R28 ;  /* 0x0000001c1b077221 */ /* 0x000fe20000000000 */
[----:B------:R-:W-:Y:S06]  /*06e0*/  @P2 BRA `(.L_x_279) ;  /* 0xfffffff800ec2947 */ /* 0x000fec000383ffff */
[----:B------:R-:W-:-:S07]  /*06f0*/  MOV R24, R4 ;  /* 0x0000000400187202 */ /* 0x000fce0000000f00 */
.L_x_278:
        /* <DEDUP_REMOVED lines=14> */
[----:B--2---:R-:W-:-:S04]  /*07e0*/  IMAD.WIDE R22, R0, 0x4, R22 ;  /* 0x0000000400167825 */ /* 0x004fc800078e0216 */
[C---:B---3--:R-:W-:Y:S02]  /*07f0*/  IMAD.WIDE R20, R0.reuse, 0x4, R20 ;  /* 0x0000000400147825 */ /* 0x048fe400078e0214 */
[----:B------:R-:W2:Y:S02]  /*0800*/  LDG.E.CONSTANT R22, desc[UR8][R22.64] ;  /* 0x0000000816167981 */ /* 0x000ea4000c1e9900 */
[C---:B----4-:R-:W-:Y:S02]  /*0810*/  IMAD.WIDE R8, R0.reuse, 0x4, R8 ;  /* 0x0000000400087825 */ /* 0x050fe400078e0208 */
[----:B------:R-:W3:Y:S02]  /*0820*/  LDG.E.CONSTANT R20, desc[UR8][R20.64] ;  /* 0x0000000814147981 */ /* 0x000ee4000c1e9900 */
[C---:B-----5:R-:W-:Y:S02]  /*0830*/  IMAD.WIDE R18, R0.reuse, 0x4, R18 ;  /* 0x0000000400127825 */ /* 0x060fe400078e0212 */
[----:B------:R-:W4:Y:S02]  /*0840*/  LDG.E.CONSTANT R8, desc[UR8][R8.64] ;  /* 0x0000000808087981 */ /* 0x000f24000c1e9900 */
[----:B------:R-:W-:-:S02]  /*0850*/  IMAD.WIDE R16, R0, 0x4, R16 ;  /* 0x0000000400107825 */ /* 0x000fc400078e0210 */
[----:B------:R-:W5:Y:S02]  /*0860*/  LDG.E.CONSTANT R18, desc[UR8][R18.64] ;  /* 0x0000000812127981 */ /* 0x000f64000c1e9900 */
[C---:B------:R-:W-:Y:S02]  /*0870*/  IMAD.WIDE R14, R0.reuse, 0x4, R14 ;  /* 0x00000004000e7825 */ /* 0x040fe400078e020e */
[----:B------:R-:W5:Y:S02]  /*0880*/  LDG.E.CONSTANT R16, desc[UR8][R16.64] ;  /* 0x0000000810107981 */ /* 0x000f64000c1e9900 */
[C---:B------:R-:W-:Y:S02]  /*0890*/  IMAD.WIDE R12, R0.reuse, 0x4, R12 ;  /* 0x00000004000c7825 */ /* 0x040fe400078e020c */
[----:B------:R-:W5:Y:S02]  /*08a0*/  LDG.E.CONSTANT R14, desc[UR8][R14.64] ;  /* 0x000000080e0e7981 */ /* 0x000f64000c1e9900 */
[----:B------:R-:W-:-:S02]  /*08b0*/  IMAD.WIDE R10, R0, 0x4, R10 ;  /* 0x00000004000a7825 */ /* 0x000fc400078e020a */
[----:B------:R-:W5:Y:S04]  /*08c0*/  LDG.E.CONSTANT R12, desc[UR8][R12.64] ;  /* 0x000000080c0c7981 */ /* 0x000f68000c1e9900 */
[----:B------:R-:W5:Y:S01]  /*08d0*/  LDG.E.CONSTANT R10, desc[UR8][R10.64] ;  /* 0x000000080a0a7981 */ /* 0x000f62000c1e9900 */
[----:B------:R-:W-:Y:S01]  /*08e0*/  IADD3 R24, PT, PT, R24, 0x8, RZ ;  /* 0x0000000818187810 */ /* 0x000fe20007ffe0ff */
[----:B--2---:R-:W-:-:S04]  /*08f0*/  FADD R7, R7, R22 ;  /* 0x0000001607077221 */ /* 0x004fc80000000000 */
[----:B---3--:R-:W-:-:S04]  /*0900*/  FADD R7, R7, R20 ;  /* 0x0000001407077221 */ /* 0x008fc80000000000 */
[----:B----4-:R-:W-:-:S04]  /*0910*/  FADD R7, R7, R8 ;  /* 0x0000000807077221 */ /* 0x010fc80000000000 */
[----:B-----5:R-:W-:-:S04]  /*0920*/  FADD R7, R7, R18 ;  /* 0x0000001207077221 */ /* 0x020fc80000000000 */
[----:B------:R-:W-:-:S04]  /*0930*/  FADD R7, R7, R16 ;  /* 0x0000001007077221 */ /* 0x000fc80000000000 */
[----:B------:R-:W-:-:S04]  /*0940*/  FADD R7, R7, R14 ;  /* 0x0000000e07077221 */ /* 0x000fc80000000000 */
[----:B------:R-:W-:-:S04]  /*0950*/  FADD R7, R7, R12 ;  /* 0x0000000c07077221 */ /* 0x000fc80000000000 */
[----:B------:R-:W-:-:S07]  /*0960*/  FADD R7, R7, R10 ;  /* 0x0000000a07077221 */ /* 0x000fce0000000000 */
.L_x_281:
        /* <DEDUP_REMOVED lines=8> */
[----:B------:R-:W5:Y:S01]  /*09f0*/  LDG.E.64.CONSTANT R10, desc[UR8][R12.64+0x18] ;  /* 0x000018080c0a7981 */ /* 0x000f62000c1e9b00 */
[----:B--2---:R-:W-:-:S04]  /*0a00*/  IMAD.WIDE R14, R0, 0x4, R14 ;  /* 0x00000004000e7825 */ /* 0x004fc800078e020e */
[C---:B---3--:R-:W-:Y:S02]  /*0a10*/  IMAD.WIDE R16, R0.reuse, 0x4, R16 ;  /* 0x0000000400107825 */ /* 0x048fe400078e0210 */
[----:B------:R-:W2:Y:S02]  /*0a20*/  LDG.E.CONSTANT R14, desc[UR8][R14.64] ;  /* 0x000000080e0e7981 */ /* 0x000ea4000c1e9900 */
[C---:B----4-:R-:W-:Y:S02]  /*0a30*/  IMAD.WIDE R8, R0.reuse, 0x4, R8 ;  /* 0x0000000400087825 */ /* 0x050fe400078e0208 */
[----:B------:R-:W3:Y:S02]  /*0a40*/  LDG.E.CONSTANT R16, desc[UR8][R16.64] ;  /* 0x0000000810107981 */ /* 0x000ee4000c1e9900 */
[----:B-----5:R-:W-:Y:S02]  /*0a50*/  IMAD.WIDE R10, R0, 0x4, R10 ;  /* 0x00000004000a7825 */ /* 0x020fe400078e020a */
[----:B------:R-:W4:Y:S04]  /*0a60*/  LDG.E.CONSTANT R8, desc[UR8][R8.64] ;  /* 0x0000000808087981 */ /* 0x000f28000c1e9900 */
[----:B------:R-:W5:Y:S01]  /*0a70*/  LDG.E.CONSTANT R10, desc[UR8][R10.64] ;  /* 0x000000080a0a7981 */ /* 0x000f62000c1e9900 */
[----:B------:R-:W-:Y:S01]  /*0a80*/  IADD3 R24, PT, PT, R24, 0x4, RZ ;  /* 0x0000000418187810 */ /* 0x000fe20007ffe0ff */
[----:B--2---:R-:W-:-:S04]  /*0a90*/  FADD R7, R7, R14 ;  /* 0x0000000e07077221 */ /* 0x004fc80000000000 */
[----:B---3--:R-:W-:-:S04]  /*0aa0*/  FADD R7, R7, R16 ;  /* 0x0000001007077221 */ /* 0x008fc80000000000 */
[----:B----4-:R-:W-:-:S04]  /*0ab0*/  FADD R7, R7, R8 ;  /* 0x0000000807077221 */ /* 0x010fc80000000000 */
[----:B-----5:R-:W-:-:S07]  /*0ac0*/  FADD R7, R7, R10 ;  /* 0x0000000a07077221 */ /* 0x020fce0000000000 */
.L_x_282:
[----:B------:R-:W-:Y:S05]  /*0ad0*/  @!P2 BRA `(.L_x_280) ;  /* 0x000000000044a947 */ /* 0x000fea0003800000 */
[----:B------:R-:W0:Y:S02]  /*0ae0*/  LDC.64 R12, c[0x0][0x388] ;  /* 0x0000e200ff0c7b82 */ /* 0x000e240000000a00 */
[----:B0-----:R-:W-:-:S05]  /*0af0*/  IMAD.WIDE.U32 R12, R24, 0x8, R12 ;  /* 0x00000008180c7825 */ /* 0x001fca00078e000c */
[----:B------:R-:W2:Y:S01]  /*0b00*/  LDG.E.64.CONSTANT R8, desc[UR8][R12.64] ;  /* 0x000000080c087981 */ /* 0x000ea2000c1e9b00 */
[----:B------:R-:W-:Y:S01]  /*0b10*/  ISETP.NE.AND P2, PT, R5, 0x1, PT ;  /* 0x000000010500780c */ /* 0x000fe20003f45270 */
[----:B--2---:R-:W-:-:S06]  /*0b20*/  IMAD.WIDE R8, R0, 0x4, R8 ;  /* 0x0000000400087825 */ /* 0x004fcc00078e0208 */
[----:B------:R-:W2:Y:S02]  /*0b30*/  LDG.E.CONSTANT R8, desc[UR8][R8.64] ;  /* 0x0000000808087981 */ /* 0x000ea4000c1e9900 */
[----:B--2---:R-:W-:-:S04]  /*0b40*/  FADD R7, R7, R8 ;  /* 0x0000000807077221 */ /* 0x004fc80000000000 */
        /* <DEDUP_REMOVED lines=10> */
.L_x_280:
[----:B------:R-:W0:Y:S01]  /*0bf0*/  LDC.64 R8, c[0x0][0x398] ;  /* 0x0000e600ff087b82 */ /* 0x000e220000000a00 */
[----:B------:R-:W1:Y:S01]  /*0c00*/  LDCU UR7, c[0x0][0x380] ;  /* 0x00007000ff0777ac */ /* 0x000e620008000800 */
[C---:B0-----:R-:W-:Y:S01]  /*0c10*/  IMAD.WIDE R8, R0.reuse, 0x4, R8 ;  /* 0x0000000400087825 */ /* 0x041fe200078e0208 */
[----:B------:R-:W-:-:S04]  /*0c20*/  IADD3 R0, PT, PT, R0, UR4, RZ ;  /* 0x0000000400007c10 */ /* 0x000fc8000fffe0ff */
[----:B------:R0:W-:Y:S01]  /*0c30*/  STG.E desc[UR8][R8.64], R7 ;  /* 0x0000000708007986 */ /* 0x0001e2000c101908 */
[----:B-1----:R-:W-:-:S13]  /*0c40*/  ISETP.GE.AND P2, PT, R0, UR7, PT ;  /* 0x0000000700007c0c */ /* 0x002fda000bf46270 */
[----:B0-----:R-:W-:Y:S05]  /*0c50*/  @!P2 BRA `(.L_x_283) ;  /* 0xfffffff4006ca947 */ /* 0x001fea000383ffff */
[----:B------:R-:W-:Y:S05]  /*0c60*/  EXIT ;  /* 0x000000000000794d */ /* 0x000fea0003800000 */
.L_x_284:
        /* <DEDUP_REMOVED lines=9> */
.L_x_408:


//--------------------- .text._Z18addScaledRowsSliceiifPKfPKiiPf --------------------------
	.section	.text._Z18addScaledRowsSliceiifPKfPKiiPf,"ax",@progbits
	.align	128
        .global         _Z18addScaledRowsSliceiifPKfPKiiPf
        .type           _Z18addScaledRowsSliceiifPKfPKiiPf,@function
        .size           _Z18addScaledRowsSliceiifPKfPKiiPf,(.L_x_409 - _Z18addScaledRowsSliceiifPKfPKiiPf)
        .other          _Z18addScaledRowsSliceiifPKfPKiiPf,@"STO_CUDA_ENTRY STV_DEFAULT"
_Z18addScaledRowsSliceiifPKfPKiiPf:
.text._Z18addScaledRowsSliceiifPKfPKiiPf:
        /* <DEDUP_REMOVED lines=24> */
[----:B0-----:R-:W0:Y:S01]  /*0180*/  MUFU.RCP R7, R7 ;  /* 0x0000000700077308 */ /* 0x001e220000001000 */
[----:B------:R-:W4:Y:S01]  /*0190*/  LDCU UR7, c[0x0][0x388] ;  /* 0x00007100ff0777ac */ /* 0x000f220008000800 */
[----:B0-----:R-:W-:-:S06]  /*01a0*/  VIADD R2, R7, 0xffffffe ;  /* 0x0ffffffe07027836 */ /* 0x001fcc0000000000 */
[----:B------:R0:W5:Y:S02]  /*01b0*/  F2I.FTZ.U32.TRUNC.NTZ R3, R2 ;  /* 0x0000000200037305 */ /* 0x000164000021f000 */
[----:B0-----:R-:W-:Y:S02]  /*01c0*/  HFMA2 R2, -RZ, RZ, 0, 0 ;  /* 0x00000000ff027431 */ /* 0x001fe400000001ff */
[----:B-----5:R-:W-:-:S04]  /*01d0*/  IMAD R11, R11, R3, RZ ;  /* 0x000000030b0b7224 */ /* 0x020fc800078e02ff */
        /* <DEDUP_REMOVED lines=14> */
[----:B-1234-:R-:W-:Y:S05]  /*02c0*/  @!P1 BRA `(.L_x_286) ;  /* 0x0000000000b89947 */ /* 0x01efea0003800000 */
        /* <DEDUP_REMOVED lines=14> */
[----:B------:R-:W-:-:S04]  /*03b0*/  IMAD R15, R15, R8, RZ ;  /* 0x000000080f0f7224 */ /* 0x000fc800078e02ff */
[----:B------:R-:W-:Y:S01]  /*03c0*/  IMAD.HI.U32 R12, R13, R15, R12 ;  /* 0x0000000f0d0c7227 */ /* 0x000fe200078e000c */
[----:B0-23--:R-:W-:-:S07]  /*03d0*/  LOP3.LUT R13, RZ, R9, RZ, 0x33, !PT ;  /* 0x00000009ff0d7212 */ /* 0x00dfce00078e33ff */
.L_x_287:
[----:B------:R-:W-:Y:S01]  /*03e0*/  IABS R11, R22 ;  /* 0x00000016000b7213 */ /* 0x000fe20000000000 */
[----:B------:R-:W-:-:S04]  /*03f0*/  IMAD.U32 R9, RZ, RZ, UR8 ;  /* 0x00000008ff097e24 */ /* 0x000fc8000f8e00ff */
[----:B------:R-:W-:Y:S01]  /*0400*/  IMAD.HI.U32 R10, R12, R11, RZ ;  /* 0x0000000b0c0a7227 */ /* 0x000fe200078e00ff */
[----:B------:R-:W-:-:S04]  /*0410*/  IABS R18, R9 ;  /* 0x0000000900127213 */ /* 0x000fc80000000000 */
        /* <DEDUP_REMOVED lines=10> */
[----:B0-----:R-:W-:Y:S01]  /*04c0*/  SEL R15, R13, R10, !P2 ;  /* 0x0000000a0d0f7207 */ /* 0x001fe20005000000 */
[----:B------:R-:W-:-:S04]  /*04d0*/  IMAD.WIDE R10, R22, 0x4, R4 ;  /* 0x00000004160a7825 */ /* 0x000fc800078e0204 */
[----:B------:R-:W-:Y:S02]  /*04e0*/  IMAD.MOV R17, RZ, RZ, -R15 ;  /* 0x000000ffff117224 */ /* 0x000fe400078e0a0f */
[----:B------:R-:W2:Y:S02]  /*04f0*/  LDG.E.CONSTANT R10, desc[UR4][R10.64] ;  /* 0x000000040a0a7981 */ /* 0x000ea4000c1e9900 */
[----:B------:R-:W-:-:S04]  /*0500*/  IMAD R17, R9, R17, R22 ;  /* 0x0000001109117224 */ /* 0x000fc800078e0216 */
[----:B------:R-:W-:-:S06]  /*0510*/  IMAD.WIDE R16, R17, 0x4, R6 ;  /* 0x0000000411107825 */ /* 0x000fcc00078e0206 */
[----:B------:R-:W3:Y:S01]  /*0520*/  LDG.E.CONSTANT R16, desc[UR4][R16.64] ;  /* 0x0000000410107981 */ /* 0x000ee2000c1e9900 */
[----:B------:R-:W-:-:S04]  /*0530*/  IADD3 R14, PT, PT, R14, 0x1, RZ ;  /* 0x000000010e0e7810 */ /* 0x000fc80007ffe0ff */
[----:B------:R-:W-:Y:S01]  /*0540*/  ISETP.NE.AND P1, PT, R14, RZ, PT ;  /* 0x000000ff0e00720c */ /* 0x000fe20003f25270 */
[----:B------:R-:W-:Y:S02]  /*0550*/  IMAD.IADD R22, R19, 0x1, R22 ;  /* 0x0000000113167824 */ /* 0x000fe400078e0216 */
[----:B---3--:R-:W-:Y:S02]  /*0560*/  IMAD R21, R15, UR6, R16 ;  /* 0x000000060f157c24 */ /* 0x008fe4000f8e0210 */
[----:B--2---:R-:W-:Y:S02]  /*0570*/  FMUL R15, R10, UR7 ;  /* 0x000000070a0f7c20 */ /* 0x004fe40008400000 */
[----:B------:R-:W-:-:S05]  /*0580*/  IMAD.WIDE R20, R21, 0x4, R2 ;  /* 0x0000000415147825 */ /* 0x000fca00078e0202 */
[----:B------:R0:W-:Y:S01]  /*0590*/  REDG.E.ADD.F32.FTZ.RN.STRONG.GPU desc[UR4][R20.64], R15 ;  /* 0x0000000f140079a6 */ /* 0x0001e2000c12f304 */
[----:B------:R-:W-:Y:S05]  /*05a0*/  @P1 BRA `(.L_x_287) ;  /* 0xfffffffc008c1947 */ /* 0x000fea000383ffff */
.L_x_286:
[----:B------:R-:W-:Y:S05]  /*05b0*/  BSYNC.RECONVERGENT B0 ;  /* 0x0000000000007941 */ /* 0x000fea0003800200 */
.L_x_285:
[----:B------:R-:W-:Y:S05]  /*05c0*/  @!P0 EXIT ;  /* 0x000000000000894d */ /* 0x000fea0003800000 */
[----:B0-----:R-:W-:Y:S01]  /*05d0*/  IABS R20, R9 ;  /* 0x0000000900147213 */ /* 0x001fe20000000000 */
[----:B------:R-:W0:Y:S01]  /*05e0*/  LDC R21, c[0x0][0x380] ;  /* 0x0000e000ff157b82 */ /* 0x000e220000000800 */
[----:B------:R-:W1:Y:S02]  /*05f0*/  LDCU UR6, c[0x0][0x3a0] ;  /* 0x00007400ff0677ac */ /* 0x000e640008000800 */
[----:B------:R-:W2:Y:S01]  /*0600*/  I2F.RP R10, R20 ;  /* 0x00000014000a7306 */ /* 0x000ea20000209400 */
[----:B------:R-:W3:Y:S04]  /*0610*/  LDCU UR7, c[0x0][0x388] ;  /* 0x00007100ff0777ac */ /* 0x000ee80008000800 */
[----:B------:R-:W4:Y:S08]  /*0620*/  LDC.64 R2, c[0x0][0x3a8] ;  /* 0x0000ea00ff027b82 */ /* 0x000f300000000a00 */
[----:B------:R-:W0:Y:S01]  /*0630*/  LDC.64 R4, c[0x0][0x390] ;  /* 0x0000e400ff047b82 */ /* 0x000e220000000a00 */
[----:B--2---:R-:W2:Y:S07]  /*0640*/  MUFU.RCP R10, R10 ;  /* 0x0000000a000a7308 */ /* 0x004eae0000001000 */
[----:B------:R-:W0:Y:S01]  /*0650*/  LDC.64 R6, c[0x0][0x398] ;  /* 0x0000e600ff067b82 */ /* 0x000e220000000a00 */
[----:B--2---:R-:W-:-:S04]  /*0660*/  IADD3 R8, PT, PT, R10, 0xffffffe, RZ ;  /* 0x0ffffffe0a087810 */ /* 0x004fc80007ffe0ff */
[----:B------:R2:W5:Y:S02]  /*0670*/  F2I.FTZ.U32.TRUNC.NTZ R9, R8 ;  /* 0x0000000800097305 */ /* 0x000564000021f000 */
[----:B--2---:R-:W-:Y:S01]  /*0680*/  MOV R8, RZ ;  /* 0x000000ff00087202 */ /* 0x004fe20000000f00 */
[----:B-----5:R-:W-:-:S04]  /*0690*/  IMAD.MOV R11, RZ, RZ, -R9 ;  /* 0x000000ffff0b7224 */ /* 0x020fc800078e0a09 */
[----:B------:R-:W-:-:S04]  /*06a0*/  IMAD R11, R11, R20, RZ ;  /* 0x000000140b0b7224 */ /* 0x000fc800078e02ff */
[----:B-1-34-:R-:W-:-:S07]  /*06b0*/  IMAD.HI.U32 R18, R9, R11, R8 ;  /* 0x0000000b09127227 */ /* 0x01afce00078e0008 */
.L_x_288:
[----:B------:R-:W-:Y:S02]  /*06c0*/  IABS R9, R22 ;  /* 0x0000001600097213 */ /* 0x000fe40000000000 */
[-C--:B0-----:R-:W-:Y:S02]  /*06d0*/  IABS R16, R21.reuse ;  /* 0x0000001500107213 */ /* 0x081fe40000000000 */
[----:B------:R-:W-:Y:S01]  /*06e0*/  LOP3.LUT R26, RZ, R21, RZ, 0x33, !PT ;  /* 0x00000015ff1a7212 */ /* 0x000fe200078e33ff */
        /* <DEDUP_REMOVED lines=9> */
[----:B------:R-:W-:Y:S02]  /*0780*/  @P0 IADD3 R18, PT, PT, R18, 0x1, RZ ;  /* 0x0000000112120810 */ /* 0x000fe40007ffe0ff */
[----:B------:R-:W-:-:S03]  /*0790*/  ISETP.NE.AND P0, PT, R21, RZ, PT ;  /* 0x000000ff1500720c */ /* 0x000fc60003f05270 */
[----:B------:R-:W-:-:S05]  /*07a0*/  @!P2 IMAD.MOV R18, RZ, RZ, -R18 ;  /* 0x000000ffff12a224 */ /* 0x000fca00078e0a12 */
[----:B-1----:R-:W-:-:S04]  /*07b0*/  SEL R14, R26, R18, !P0 ;  /* 0x000000121a0e7207 */ /* 0x002fc80004000000 */
[----:B------:R-:W-:-:S05]  /*07c0*/  IADD3 R29, PT, PT, -R14, RZ, RZ ;  /* 0x000000ff0e1d7210 */ /* 0x000fca0007ffe1ff */
[----:B------:R-:W-:-:S04]  /*07d0*/  IMAD R29, R21, R29, R22 ;  /* 0x0000001d151d7224 */ /* 0x000fc800078e0216 */
[----:B------:R-:W-:-:S04]  /*07e0*/  IMAD.WIDE R28, R29, 0x4, R6 ;  /* 0x000000041d1c7825 */ /* 0x000fc800078e0206 */
[----:B------:R-:W-:Y:S01]  /*07f0*/  IMAD.WIDE R8, R22, 0x4, R4 ;  /* 0x0000000416087825 */ /* 0x000fe200078e0204 */
[----:B------:R0:W2:Y:S04]  /*0800*/  LDG.E.CONSTANT R15, desc[UR4][R28.64] ;  /* 0x000000041c0f7981 */ /* 0x0000a8000c1e9900 */
[----:B------:R1:W3:Y:S01]  /*0810*/  LDG.E.CONSTANT R12, desc[UR4][R8.64] ;  /* 0x00000004080c7981 */ /* 0x0002e2000c1e9900 */
[----:B------:R-:W4:Y:S01]  /*0820*/  I2F.RP R13, R16 ;  /* 0x00000010000d7306 */ /* 0x000f220000209400 */
[----:B------:R-:W-:Y:S02]  /*0830*/  HFMA2 R10, -RZ, RZ, 0, 0 ;  /* 0x00000000ff0a7431 */ /* 0x000fe400000001ff */
[C---:B------:R-:W-:Y:S02]  /*0840*/  IMAD.IADD R24, R19.reuse, 0x1, R22 ;  /* 0x0000000113187824 */ /* 0x040fe400078e0216 */
[----:B0-----:R-:W-:-:S03]  /*0850*/  IMAD.WIDE R28, R19, 0x4, R8 ;  /* 0x00000004131c7825 */ /* 0x001fc600078e0208 */
[----:B------:R-:W-:Y:S01]  /*0860*/  IABS R20, R24 ;  /* 0x0000001800147213 */ /* 0x000fe20000000000 */
[----:B----4-:R-:W0:Y:S02]  /*0870*/  MUFU.RCP R13, R13 ;  /* 0x0000000d000d7308 */ /* 0x010e240000001000 */
[----:B0-----:R-:W-:-:S06]  /*0880*/  VIADD R11, R13, 0xffffffe ;  /* 0x0ffffffe0d0b7836 */ /* 0x001fcc0000000000 */
[----:B------:R-:W0:Y:S02]  /*0890*/  F2I.FTZ.U32.TRUNC.NTZ R11, R11 ;  /* 0x0000000b000b7305 */ /* 0x000e24000021f000 */
[----:B0-----:R-:W-:-:S05]  /*08a0*/  IADD3 R17, PT, PT, RZ, -R11, RZ ;  /* 0x8000000bff117210 */ /* 0x001fca0007ffe0ff */
[----:B------:R-:W-:-:S04]  /*08b0*/  IMAD R17, R17, R16, RZ ;  /* 0x0000001011117224 */ /* 0x000fc800078e02ff */
[----:B------:R-:W-:Y:S01]  /*08c0*/  IMAD.HI.U32 R18, R11, R17, R10 ;  /* 0x000000110b127227 */ /* 0x000fe200078e000a */
[----:B------:R-:W-:-:S03]  /*08d0*/  IADD3 R10, PT, PT, R19, R24, RZ ;  /* 0x00000018130a7210 */ /* 0x000fc60007ffe0ff */
[----:B------:R-:W-:Y:S01]  /*08e0*/  IMAD.MOV.U32 R17, RZ, RZ, R20 ;  /* 0x000000ffff117224 */ /* 0x000fe200078e0014 */
[----:B------:R-:W-:Y:S02]  /*08f0*/  MOV R20, R16 ;  /* 0x0000001000147202 */ /* 0x000fe40000000f00 */
[----:B------:R-:W-:Y:S01]  /*0900*/  IABS R23, R10 ;  /* 0x0000000a00177213 */ /* 0x000fe20000000000 */
[----:B------:R-:W-:-:S04]  /*0910*/  IMAD.HI.U32 R13, R18, R17, RZ ;  /* 0x00000011120d7227 */ /* 0x000fc800078e00ff */
[----:B------:R-:W-:-:S04]  /*0920*/  IMAD.MOV R11, RZ, RZ, -R13 ;  /* 0x000000ffff0b7224 */ /* 0x000fc800078e0a0d */
[----:B------:R-:W-:Y:S02]  /*0930*/  IMAD R17, R16, R11, R17 ;  /* 0x0000000b10117224 */ /* 0x000fe400078e0211 */
[----:B------:R-:W-:-:S03]  /*0940*/  IMAD.HI.U32 R11, R18, R23, RZ ;  /* 0x00000017120b7227 */ /* 0x000fc600078e00ff */
[----:B------:R-:W-:Y:S01]  /*0950*/  ISETP.GT.U32.AND P3, PT, R20, R17, PT ;  /* 0x000000111400720c */ /* 0x000fe20003f64070 */
[----:B------:R-:W-:-:S04]  /*0960*/  IMAD.MOV R22, RZ, RZ, -R11 ;  /* 0x000000ffff167224 */ /* 0x000fc800078e0a0b */
[----:B------:R-:W-:Y:S01]  /*0970*/  IMAD R23, R16, R22, R23 ;  /* 0x0000001610177224 */ /* 0x000fe200078e0217 */
[----:B------:R-:W-:-:S04]  /*0980*/  IADD3 R22, PT, PT, R19, R10, RZ ;  /* 0x0000000a13167210 */ /* 0x000fc80007ffe0ff */
[----:B------:R-:W-:Y:S02]  /*0990*/  ISETP.GT.U32.AND P1, PT, R20, R23, PT ;  /* 0x000000171400720c */ /* 0x000fe40003f24070 */
[----:B------:R-:W-:Y:S01]  /*09a0*/  IABS R25, R22 ;  /* 0x0000001600197213 */ /* 0x000fe20000000000 */
[----:B------:R-:W-:Y:S01]  /*09b0*/  @!P3 VIADD R13, R13, 0x1 ;  /* 0x000000010d0db836 */ /* 0x000fe20000000000 */
[----:B------:R-:W-:-:S04]  /*09c0*/  @!P3 IADD3 R17, PT, PT, R17, -R16, RZ ;  /* 0x800000101111b210 */ /* 0x000fc80007ffe0ff */
[----:B------:R-:W-:Y:S02]  /*09d0*/  ISETP.GE.U32.AND P2, PT, R17, R20, PT ;  /* 0x000000141100720c */ /* 0x000fe40003f46070 */
[----:B------:R-:W-:-:S03]  /*09e0*/  LOP3.LUT R17, R24, R21, RZ, 0x3c, !PT ;  /* 0x0000001518117212 */ /* 0x000fc600078e3cff */
[----:B------:R-:W-:Y:S01]  /*09f0*/  @!P1 IMAD.IADD R23, R23, 0x1, -R16 ;  /* 0x0000000117179824 */ /* 0x000fe200078e0a10 */
[----:B------:R-:W-:Y:S01]  /*0a00*/  ISETP.GE.AND P4, PT, R17, RZ, PT ;  /* 0x000000ff1100720c */ /* 0x000fe20003f86270 */
[----:B------:R-:W-:Y:S01]  /*0a10*/  @!P1 VIADD R11, R11, 0x1 ;  /* 0x000000010b0b9836 */ /* 0x000fe20000000000 */
[----:B------:R-:W-:-:S04]  /*0a20*/  LOP3.LUT R17, R10, R21, RZ, 0x3c, !PT ;  /* 0x000000150a117212 */ /* 0x000fc800078e3cff */
[----:B------:R-:W-:Y:S01]  /*0a30*/  ISETP.GE.AND P3, PT, R17, RZ, PT ;  /* 0x000000ff1100720c */ /* 0x000fe20003f66270 */
[----:B------:R-:W-:Y:S01]  /*0a40*/  IMAD.HI.U32 R17, R18, R25, RZ ;  /* 0x0000001912117227 */ /* 0x000fe200078e00ff */
[----:B------:R-:W-:Y:S02]  /*0a50*/  @P2 IADD3 R13, PT, PT, R13, 0x1, RZ ;  /* 0x000000010d0d2810 */ /* 0x000fe40007ffe0ff */
[----:B------:R-:W-:-:S03]  /*0a60*/  ISETP.GE.U32.AND P2, PT, R23, R20, PT ;  /* 0x000000141700720c */ /* 0x000fc60003f46070 */
[----:B------:R-:W-:-:S05]  /*0a70*/  @!P4 IMAD.MOV R13, RZ, RZ, -R13 ;  /* 0x000000ffff0dc224 */ /* 0x000fca00078e0a0d */
[----:B------:R-:W-:-:S04]  /*0a80*/  SEL R23, R26, R13, !P0 ;  /* 0x0000000d1a177207 */ /* 0x000fc80004000000 */
[----:B------:R-:W-:Y:S02]  /*0a90*/  IADD3 R13, PT, PT, -R23, RZ, RZ ;  /* 0x000000ff170d7210 */ /* 0x000fe40007ffe1ff */
[----:B------:R-:W-:-:S03]  /*0aa0*/  @P2 IADD3 R11, PT, PT, R11, 0x1, RZ ;  /* 0x000000010b0b2810 */ /* 0x000fc60007ffe0ff */
[----:B------:R-:W-:Y:S02]  /*0ab0*/  IMAD R13, R21, R13, R24 ;  /* 0x0000000d150d7224 */ /* 0x000fe400078e0218 */
[----:B------:R-:W-:Y:S02]  /*0ac0*/  IMAD.MOV R24, RZ, RZ, -R17 ;  /* 0x000000ffff187224 */ /* 0x000fe400078e0a11 */
[----:B------:R-:W-:Y:S02]  /*0ad0*/  @!P3 IMAD.MOV R11, RZ, RZ, -R11 ;  /* 0x000000ffff0bb224 */ /* 0x000fe400078e0a0b */
[----:B------:R-:W-:-:S03]  /*0ae0*/  IMAD R25, R16, R24, R25 ;  /* 0x0000001810197224 */ /* 0x000fc600078e0219 */
[----:B------:R-:W-:Y:S02]  /*0af0*/  SEL R27, R26, R11, !P0 ;  /* 0x0000000b1a1b7207 */ /* 0x000fe40004000000 */
[----:B------:R-:W-:-:S13]  /*0b00*/  ISETP.GT.U32.AND P5, PT, R20, R25, PT ;  /* 0x000000191400720c */ /* 0x000fda0003fa4070 */
[----:B------:R-:W-:Y:S01]  /*0b10*/  @!P5 IADD3 R25, PT, PT, R25, -R16, RZ ;  /* 0x800000101919d210 */ /* 0x000fe20007ffe0ff */
[----:B------:R-:W-:Y:S01]  /*0b20*/  @!P5 VIADD R17, R17, 0x1 ;  /* 0x000000011111d836 */ /* 0x000fe20000000000 */
[----:B------:R-:W-:Y:S02]  /*0b30*/  LOP3.LUT R16, R22, R21, RZ, 0x3c, !PT ;  /* 0x0000001516107212 */ /* 0x000fe400078e3cff */
[----:B------:R-:W-:Y:S02]  /*0b40*/  ISETP.GE.U32.AND P4, PT, R25, R20, PT ;  /* 0x000000141900720c */ /* 0x000fe40003f86070 */
[----:B------:R-:W-:-:S11]  /*0b50*/  ISETP.GE.AND P1, PT, R16, RZ, PT ;  /* 0x000000ff1000720c */ /* 0x000fd60003f26270 */
[----:B------:R-:W-:-:S04]  /*0b60*/  @P4 IADD3 R17, PT, PT, R17, 0x1, RZ ;  /* 0x0000000111114810 */ /* 0x000fc80007ffe0ff */
[----:B------:R-:W-:-:S04]  /*0b70*/  @!P1 IADD3 R17, PT, PT, -R17, RZ, RZ ;  /* 0x000000ff11119210 */ /* 0x000fc80007ffe1ff */
[----:B------:R-:W-:-:S04]  /*0b80*/  SEL R26, R26, R17, !P0 ;  /* 0x000000111a1a7207 */ /* 0x000fc80004000000 */
[----:B------:R-:W-:Y:S01]  /*0b90*/  IADD3 R17, PT, PT, -R26, RZ, RZ ;  /* 0x000000ff1a117210 */ /* 0x000fe20007ffe1ff */
[----:B-1----:R-:W-:-:S04]  /*0ba0*/  IMAD.WIDE R8, R19, 0x4, R28 ;  /* 0x0000000413087825 */ /* 0x002fc800078e021c */
[----:B------:R-:W-:Y:S02]  /*0bb0*/  IMAD R17, R21, R17, R22 ;  /* 0x0000001115117224 */ /* 0x000fe400078e0216 */
[----:B--2---:R-:W-:Y:S02]  /*0bc0*/  IMAD R25, R14, UR6, R15 ;  /* 0x000000060e197c24 */ /* 0x004fe4000f8e020f */
[----:B------:R-:W-:Y:S02]  /*0bd0*/  IMAD.MOV R15, RZ, RZ, -R27 ;  /* 0x000000ffff0f7224 */ /* 0x000fe400078e0a1b */
[----:B---3--:R-:W-:Y:S01]  /*0be0*/  FMUL R11, R12, UR7 ;  /* 0x000000070c0b7c20 */ /* 0x008fe20008400000 */
[----:B------:R-:W-:-:S04]  /*0bf0*/  IMAD.WIDE R24, R25, 0x4, R2 ;  /* 0x0000000419187825 */ /* 0x000fc800078e0202 */
[----:B------:R-:W-:Y:S01]  /*0c00*/  IMAD R15, R21, R15, R10 ;  /* 0x0000000f150f7224 */ /* 0x000fe200078e020a */
[----:B------:R0:W-:Y:S01]  /*0c10*/  REDG.E.ADD.F32.FTZ.RN.STRONG.GPU desc[UR4][R24.64], R11 ;  /* 0x0000000b180079a6 */ /* 0x0001e2000c12f304 */
[----:B------:R-:W-:-:S04]  /*0c20*/  IMAD.WIDE R12, R13, 0x4, R6 ;  /* 0x000000040d0c7825 */ /* 0x000fc800078e0206 */
[--C-:B------:R-:W-:Y:S02]  /*0c30*/  IMAD.WIDE R14, R15, 0x4, R6.reuse ;  /* 0x000000040f0e7825 */ /* 0x100fe400078e0206 */
[----:B------:R-:W2:Y:S04]  /*0c40*/  LDG.E.CONSTANT R12, desc[UR4][R12.64] ;  /* 0x000000040c0c7981 */ /* 0x000ea8000c1e9900 */
[----:B------:R-:W3:Y:S01]  /*0c50*/  LDG.E.CONSTANT R14, desc[UR4][R14.64] ;  /* 0x000000040e0e7981 */ /* 0x000ee2000c1e9900 */
[----:B0-----:R-:W-:-:S03]  /*0c60*/  IMAD.WIDE R10, R17, 0x4, R6 ;  /* 0x00000004110a7825 */ /* 0x001fc600078e0206 */
[----:B------:R-:W4:Y:S01]  /*0c70*/  LDG.E.CONSTANT R24, desc[UR4][R28.64] ;  /* 0x000000041c187981 */ /* 0x000f22000c1e9900 */
[----:B------:R-:W-:-:S03]  /*0c80*/  IMAD.WIDE R16, R19, 0x4, R8 ;  /* 0x0000000413107825 */ /* 0x000fc600078e0208 */
[----:B------:R-:W5:Y:S04]  /*0c90*/  LDG.E.CONSTANT R10, desc[UR4][R10.64] ;  /* 0x000000040a0a7981 */ /* 0x000f68000c1e9900 */
[----:B------:R-:W5:Y:S04]  /*0ca0*/  LDG.E.CONSTANT R8, desc[UR4][R8.64] ;  /* 0x0000000408087981 */ /* 0x000f68000c1e9900 */
[----:B------:R-:W5:Y:S01]  /*0cb0*/  LDG.E.CONSTANT R16, desc[UR4][R16.64] ;  /* 0x0000000410107981 */ /* 0x000f62000c1e9900 */
[----:B------:R-:W-:-:S04]  /*0cc0*/  IADD3 R22, PT, PT, R19, R22, RZ ;  /* 0x0000001613167210 */ /* 0x000fc80007ffe0ff */
[----:B------:R-:W-:Y:S01]  /*0cd0*/  ISETP.GE.AND P0, PT, R22, R0, PT ;  /* 0x000000001600720c */ /* 0x000fe20003f06270 */
[----:B--2---:R-:W-:Y:S02]  /*0ce0*/  IMAD R23, R23, UR6, R12 ;  /* 0x0000000617177c24 */ /* 0x004fe4000f8e020c */
[----:B---3--:R-:W-:Y:S02]  /*0cf0*/  IMAD R27, R27, UR6, R14 ;  /* 0x000000061b1b7c24 */ /* 0x008fe4000f8e020e */
[----:B------:R-:W-:-:S04]  /*0d00*/  IMAD.WIDE R12, R23, 0x4, R2 ;  /* 0x00000004170c7825 */ /* 0x000fc800078e0202 */
[----:B----4-:R-:W-:Y:S01]  /*0d10*/  FMUL R25, R24, UR7 ;  /* 0x0000000718197c20 */ /* 0x010fe20008400000 */
[----:B-----5:R-:W-:-:S04]  /*0d20*/  IMAD R26, R26, UR6, R10 ;  /* 0x000000061a1a7c24 */ /* 0x020fc8000f8e020a */
[----:B------:R1:W-:Y:S01]  /*0d30*/  REDG.E.ADD.F32.FTZ.RN.STRONG.GPU desc[UR4][R12.64], R25 ;  /* 0x000000190c0079a6 */ /* 0x0003e2000c12f304 */
[----:B------:R-:W-:-:S04]  /*0d40*/  IMAD.WIDE R14, R27, 0x4, R2 ;  /* 0x000000041b0e7825 */ /* 0x000fc800078e0202 */
[----:B------:R-:W-:Y:S01]  /*0d50*/  FMUL R29, R8, UR7 ;  /* 0x00000007081d7c20 */ /* 0x000fe20008400000 */
[----:B------:R-:W-:-:S04]  /*0d60*/  IMAD.WIDE R10, R26, 0x4, R2 ;  /* 0x000000041a0a7825 */ /* 0x000fc800078e0202 */
[----:B------:R-:W-:Y:S01]  /*0d70*/  FMUL R24, R16, UR7 ;  /* 0x0000000710187c20 */ /* 0x000fe20008400000 */
[----:B------:R1:W-:Y:S04]  /*0d80*/  REDG.E.ADD.F32.FTZ.RN.STRONG.GPU desc[UR4][R14.64], R29 ;  /* 0x0000001d0e0079a6 */ /* 0x0003e8000c12f304 */
[----:B------:R1:W-:Y:S01]  /*0d90*/  REDG.E.ADD.F32.FTZ.RN.STRONG.GPU desc[UR4][R10.64], R24 ;  /* 0x000000180a0079a6 */ /* 0x0003e2000c12f304 */
[----:B------:R-:W-:Y:S05]  /*0da0*/  @!P0 BRA `(.L_x_288) ;  /* 0xfffffff800448947 */ /* 0x000fea000383ffff */
[----:B------:R-:W-:Y:S05]  /*0db0*/  EXIT ;  /* 0x000000000000794d */ /* 0x000fea0003800000 */
.L_x_289:
        /* <DEDUP_REMOVED lines=12> */
.L_x_409:


//--------------------- .text._Z21addScaledColumnsSliceiifPKfPKiPf --------------------------
	.section	.text._Z21addScaledColumnsSliceiifPKfPKiPf,"ax",@progbits
	.align	128
        .global         _Z21addScaledColumnsSliceiifPKfPKiPf
        .type           _Z21addScaledColumnsSliceiifPKfPKiPf,@function
        .size           _Z21addScaledColumnsSliceiifPKfPKiPf,(.L_x_410 - _Z21addScaledColumnsSliceiifPKfPKiPf)
        .other          _Z21addScaledColumnsSliceiifPKfPKiPf,@"STO_CUDA_ENTRY STV_DEFAULT"
_Z21addScaledColumnsSliceiifPKfPKiPf:
.text._Z21addScaledColumnsSliceiifPKfPKiPf:
        /* <DEDUP_REMOVED lines=27> */
[----:B0-----:R-:W-:Y:S02]  /*01b0*/  HFMA2 R2, -RZ, RZ, 0, 0 ;  /* 0x00000000ff027431 */ /* 0x001fe400000001ff */
[----:B----4-:R-:W-:-:S04]  /*01c0*/  IMAD R11, R11, R3, RZ ;  /* 0x000000030b0b7224 */ /* 0x010fc800078e02ff */
        /* <DEDUP_REMOVED lines=32> */
.L_x_292:
        /* <DEDUP_REMOVED lines=16> */
[----:B------:R-:W-:Y:S02]  /*04d0*/  IMAD.WIDE R18, R15, 0x4, R6 ;  /* 0x000000040f127825 */ /* 0x000fe400078e0206 */
[----:B------:R-:W2:Y:S04]  /*04e0*/  LDG.E.CONSTANT R10, desc[UR4][R10.64] ;  /* 0x000000040a0a7981 */ /* 0x000ea8000c1e9900 */
[----:B------:R-:W3:Y:S01]  /*04f0*/  LDG.E.CONSTANT R18, desc[UR4][R18.64] ;  /* 0x0000000412127981 */ /* 0x000ee2000c1e9900 */
[----:B------:R-:W-:Y:S01]  /*0500*/  IMAD.MOV R16, RZ, RZ, -R15 ;  /* 0x000000ffff107224 */ /* 0x000fe200078e0a0f */
[----:B------:R-:W-:-:S03]  /*0510*/  IADD3 R14, PT, PT, R14, 0x1, RZ ;  /* 0x000000010e0e7810 */ /* 0x000fc60007ffe0ff */
[--C-:B------:R-:W-:Y:S01]  /*0520*/  IMAD R16, R9, R16, R26.reuse ;  /* 0x0000001009107224 */ /* 0x100fe200078e021a */
[----:B------:R-:W-:Y:S01]  /*0530*/  ISETP.NE.AND P1, PT, R14, RZ, PT ;  /* 0x000000ff0e00720c */ /* 0x000fe20003f25270 */
[----:B------:R-:W-:Y:S02]  /*0540*/  IMAD.IADD R26, R17, 0x1, R26 ;  /* 0x00000001111a7824 */ /* 0x000fe400078e021a */
[----:B--2---:R-:W-:Y:S01]  /*0550*/  FMUL R15, R10, UR6 ;  /* 0x000000060a0f7c20 */ /* 0x004fe20008400000 */
[----:B---3--:R-:W-:-:S04]  /*0560*/  IMAD R21, R18, R9, R16 ;  /* 0x0000000912157224 */ /* 0x008fc800078e0210 */
[----:B------:R-:W-:-:S05]  /*0570*/  IMAD.WIDE R20, R21, 0x4, R2 ;  /* 0x0000000415147825 */ /* 0x000fca00078e0202 */
[----:B------:R0:W-:Y:S01]  /*0580*/  REDG.E.ADD.F32.FTZ.RN.STRONG.GPU desc[UR4][R20.64], R15 ;  /* 0x0000000f140079a6 */ /* 0x0001e2000c12f304 */
[----:B------:R-:W-:Y:S05]  /*0590*/  @P1 BRA `(.L_x_292) ;  /* 0xfffffffc008c1947 */ /* 0x000fea000383ffff */
.L_x_291:
[----:B------:R-:W-:Y:S05]  /*05a0*/  BSYNC.RECONVERGENT B0 ;  /* 0x0000000000007941 */ /* 0x000fea0003800200 */
.L_x_290:
        /* <DEDUP_REMOVED lines=11> */
[----:B---3--:R-:W-:Y:S01]  /*0660*/  MOV R8, RZ ;  /* 0x000000ff00087202 */ /* 0x008fe20000000f00 */
[----:B-----5:R-:W-:-:S04]  /*0670*/  IMAD.MOV R11, RZ, RZ, -R9 ;  /* 0x000000ffff0b7224 */ /* 0x020fc800078e0a09 */
[----:B------:R-:W-:-:S04]  /*0680*/  IMAD R11, R11, R18, RZ ;  /* 0x000000120b0b7224 */ /* 0x000fc800078e02ff */
[----:B-12-4-:R-:W-:-:S07]  /*0690*/  IMAD.HI.U32 R16, R9, R11, R8 ;  /* 0x0000000b09107227 */ /* 0x016fce00078e0008 */
.L_x_293:
[----:B-1----:R-:W-:Y:S01]  /*06a0*/  IABS R9, R26 ;  /* 0x0000001a00097213 */ /* 0x002fe20000000000 */
[----:B0-----:R-:W-:Y:S01]  /*06b0*/  IMAD.WIDE R10, R26, 0x4, R4 ;  /* 0x000000041a0a7825 */ /* 0x001fe200078e0204 */
[-C--:B------:R-:W-:Y:S02]  /*06c0*/  IABS R24, R19.reuse ;  /* 0x0000001300187213 */ /* 0x080fe40000000000 */
[----:B------:R-:W-:Y:S01]  /*06d0*/  LOP3.LUT R23, RZ, R19, RZ, 0x33, !PT ;  /* 0x00000013ff177212 */ /* 0x000fe200078e33ff */
[----:B------:R-:W-:Y:S01]  /*06e0*/  IMAD.HI.U32 R16, R16, R9, RZ ;  /* 0x0000000910107227 */ /* 0x000fe200078e00ff */
[----:B------:R0:W2:Y:S03]  /*06f0*/  LDG.E.CONSTANT R13, desc[UR4][R10.64] ;  /* 0x000000040a0d7981 */ /* 0x0000a6000c1e9900 */
        /* <DEDUP_REMOVED lines=11> */
[----:B------:R-:W-:-:S05]  /*07b0*/  SEL R15, R23, R16, !P0 ;  /* 0x00000010170f7207 */ /* 0x000fca0004000000 */
[----:B------:R-:W-:-:S06]  /*07c0*/  IMAD.WIDE R28, R15, 0x4, R6 ;  /* 0x000000040f1c7825 */ /* 0x000fcc00078e0206 */
[----:B------:R1:W3:Y:S01]  /*07d0*/  LDG.E.CONSTANT R28, desc[UR4][R28.64] ;  /* 0x000000041c1c7981 */ /* 0x0002e2000c1e9900 */
[----:B------:R-:W4:Y:S08]  /*07e0*/  I2F.RP R12, R24 ;  /* 0x00000018000c7306 */ /* 0x000f300000209400 */
[----:B----4-:R-:W4:Y:S02]  /*07f0*/  MUFU.RCP R12, R12 ;  /* 0x0000000c000c7308 */ /* 0x010f240000001000 */
[----:B----4-:R-:W-:-:S06]  /*0800*/  IADD3 R8, PT, PT, R12, 0xffffffe, RZ ;  /* 0x0ffffffe0c087810 */ /* 0x010fcc0007ffe0ff */
[----:B------:R4:W5:Y:S01]  /*0810*/  F2I.FTZ.U32.TRUNC.NTZ R9, R8 ;  /* 0x0000000800097305 */ /* 0x000962000021f000 */
[----:B------:R-:W-:Y:S01]  /*0820*/  IADD3 R20, PT, PT, R17, R26, RZ ;  /* 0x0000001a11147210 */ /* 0x000fe20007ffe0ff */
[----:B----4-:R-:W-:-:S03]  /*0830*/  HFMA2 R8, -RZ, RZ, 0, 0 ;  /* 0x00000000ff087431 */ /* 0x010fc600000001ff */
[----:B------:R-:W-:Y:S01]  /*0840*/  IABS R14, R20 ;  /* 0x00000014000e7213 */ /* 0x000fe20000000000 */
[----:B-----5:R-:W-:-:S04]  /*0850*/  IMAD.MOV R21, RZ, RZ, -R9 ;  /* 0x000000ffff157224 */ /* 0x020fc800078e0a09 */
[----:B------:R-:W-:-:S04]  /*0860*/  IMAD R21, R21, R24, RZ ;  /* 0x0000001815157224 */ /* 0x000fc800078e02ff */
[----:B------:R-:W-:-:S04]  /*0870*/  IMAD.HI.U32 R16, R9, R21, R8 ;  /* 0x0000001509107227 */ /* 0x000fc800078e0008 */
[----:B------:R-:W-:-:S04]  /*0880*/  IMAD.MOV.U32 R9, RZ, RZ, R14 ;  /* 0x000000ffff097224 */ /* 0x000fc800078e000e */
[----:B------:R-:W-:-:S05]  /*0890*/  IMAD.HI.U32 R12, R16, R9, RZ ;  /* 0x00000009100c7227 */ /* 0x000fca00078e00ff */
[----:B------:R-:W-:Y:S02]  /*08a0*/  IADD3 R8, PT, PT, -R12, RZ, RZ ;  /* 0x000000ff0c087210 */ /* 0x000fe40007ffe1ff */
[----:B------:R-:W-:-:S03]  /*08b0*/  MOV R18, R24 ;  /* 0x0000001800127202 */ /* 0x000fc60000000f00 */
[----:B------:R-:W-:Y:S02]  /*08c0*/  IMAD R9, R24, R8, R9 ;  /* 0x0000000818097224 */ /* 0x000fe400078e0209 */
[----:B------:R-:W-:-:S03]  /*08d0*/  IMAD.IADD R22, R17, 0x1, R20 ;  /* 0x0000000111167824 */ /* 0x000fc600078e0214 */
[----:B------:R-:W-:Y:S02]  /*08e0*/  ISETP.GT.U32.AND P5, PT, R18, R9, PT ;  /* 0x000000091200720c */ /* 0x000fe40003fa4070 */
[----:B------:R-:W-:-:S05]  /*08f0*/  IABS R21, R22 ;  /* 0x0000001600157213 */ /* 0x000fca0000000000 */
[----:B------:R-:W-:-:S04]  /*0900*/  IMAD.HI.U32 R14, R16, R21, RZ ;  /* 0x00000015100e7227 */ /* 0x000fc800078e00ff */
[----:B------:R-:W-:Y:S02]  /*0910*/  IMAD.MOV R8, RZ, RZ, -R14 ;  /* 0x000000ffff087224 */ /* 0x000fe400078e0a0e */
[----:B------:R-:W-:Y:S02]  /*0920*/  @!P5 IMAD.IADD R9, R9, 0x1, -R24 ;  /* 0x000000010909d824 */ /* 0x000fe400078e0a18 */
[----:B------:R-:W-:-:S03]  /*0930*/  IMAD R21, R24, R8, R21 ;  /* 0x0000000818157224 */ /* 0x000fc600078e0215 */
[----:B------:R-:W-:Y:S02]  /*0940*/  ISETP.GE.U32.AND P4, PT, R9, R18, PT ;  /* 0x000000120900720c */ /* 0x000fe40003f86070 */
[----:B------:R-:W-:Y:S02]  /*0950*/  LOP3.LUT R8, R20, R19, RZ, 0x3c, !PT ;  /* 0x0000001314087212 */ /* 0x000fe400078e3cff */
[----:B------:R-:W-:Y:S02]  /*0960*/  ISETP.GT.U32.AND P3, PT, R18, R21, PT ;  /* 0x000000151200720c */ /* 0x000fe40003f64070 */
[----:B------:R-:W-:Y:S02]  /*0970*/  IADD3 R15, PT, PT, -R15, RZ, RZ ;  /* 0x000000ff0f0f7210 */ /* 0x000fe40007ffe1ff */
[----:B------:R-:W-:Y:S02]  /*0980*/  ISETP.GE.AND P1, PT, R8, RZ, PT ;  /* 0x000000ff0800720c */ /* 0x000fe40003f26270 */
[----:B------:R-:W-:Y:S01]  /*0990*/  @!P5 IADD3 R12, PT, PT, R12, 0x1, RZ ;  /* 0x000000010c0cd810 */ /* 0x000fe20007ffe0ff */
[----:B------:R-:W-:Y:S01]  /*09a0*/  IMAD R26, R19, R15, R26 ;  /* 0x0000000f131a7224 */ /* 0x000fe200078e021a */
[----:B------:R-:W-:Y:S01]  /*09b0*/  LOP3.LUT R9, R22, R19, RZ, 0x3c, !PT ;  /* 0x0000001316097212 */ /* 0x000fe200078e3cff */
[----:B0-----:R-:W-:-:S04]  /*09c0*/  IMAD.WIDE R10, R17, 0x4, R10 ;  /* 0x00000004110a7825 */ /* 0x001fc800078e020a */
[----:B------:R-:W-:Y:S01]  /*09d0*/  @P4 VIADD R12, R12, 0x1 ;  /* 0x000000010c0c4836 */ /* 0x000fe20000000000 */
[----:B------:R-:W-:Y:S01]  /*09e0*/  ISETP.GE.AND P5, PT, R9, RZ, PT ;  /* 0x000000ff0900720c */ /* 0x000fe20003fa6270 */
[----:B------:R-:W-:-:S05]  /*09f0*/  @!P3 IMAD.IADD R21, R21, 0x1, -R24 ;  /* 0x000000011515b824 */ /* 0x000fca00078e0a18 */
[----:B------:R-:W-:Y:S02]  /*0a00*/  ISETP.GE.U32.AND P2, PT, R21, R18, PT ;  /* 0x000000121500720c */ /* 0x000fe40003f46070 */
[----:B------:R0:W4:Y:S01]  /*0a10*/  LDG.E.CONSTANT R21, desc[UR4][R10.64] ;  /* 0x000000040a157981 */ /* 0x000122000c1e9900 */
[----:B------:R-:W-:-:S10]  /*0a20*/  @!P3 IADD3 R14, PT, PT, R14, 0x1, RZ ;  /* 0x000000010e0eb810 */ /* 0x000fd40007ffe0ff */
[----:B------:R-:W-:-:S04]  /*0a30*/  @P2 IADD3 R14, PT, PT, R14, 0x1, RZ ;  /* 0x000000010e0e2810 */ /* 0x000fc80007ffe0ff */
[----:B-1----:R-:W-:-:S04]  /*0a40*/  MOV R29, R14 ;  /* 0x0000000e001d7202 */ /* 0x002fc80000000f00 */
[----:B------:R-:W-:-:S04]  /*0a50*/  @!P5 IADD3 R29, PT, PT, -R29, RZ, RZ ;  /* 0x000000ff1d1dd210 */ /* 0x000fc80007ffe1ff */
[----:B------:R-:W-:Y:S01]  /*0a60*/  SEL R29, R23, R29, !P0 ;  /* 0x0000001d171d7207 */ /* 0x000fe20004000000 */
[----:B--2---:R-:W-:Y:S01]  /*0a70*/  FMUL R15, R13, UR6 ;  /* 0x000000060d0f7c20 */ /* 0x004fe20008400000 */
[----:B---3--:R-:W-:Y:S02]  /*0a80*/  IMAD R9, R28, R19, R26 ;  /* 0x000000131c097224 */ /* 0x008fe400078e021a */
[----:B------:R-:W-:Y:S02]  /*0a90*/  IMAD.MOV.U32 R28, RZ, RZ, R12 ;  /* 0x000000ffff1c7224 */ /* 0x000fe400078e000c */
[----:B------:R-:W-:-:S04]  /*0aa0*/  IMAD.WIDE R12, R17, 0x4, R10 ;  /* 0x00000004110c7825 */ /* 0x000fc800078e020a */
[----:B------:R-:W-:Y:S01]  /*0ab0*/  @!P1 IMAD.MOV R28, RZ, RZ, -R28 ;  /* 0x000000ffff1c9224 */ /* 0x000fe200078e0a1c */
[----:B------:R-:W2:Y:S01]  /*0ac0*/  LDG.E.CONSTANT R25, desc[UR4][R12.64] ;  /* 0x000000040c197981 */ /* 0x000ea2000c1e9900 */
[C---:B------:R-:W-:Y:S02]  /*0ad0*/  IMAD.IADD R26, R17.reuse, 0x1, R22 ;  /* 0x00000001111a7824 */ /* 0x040fe400078e0216 */
[----:B0-----:R-:W-:Y:S01]  /*0ae0*/  IMAD.WIDE R10, R17, 0x4, R12 ;  /* 0x00000004110a7825 */ /* 0x001fe200078e020c */
[----:B------:R-:W-:Y:S02]  /*0af0*/  SEL R27, R23, R28, !P0 ;  /* 0x0000001c171b7207 */ /* 0x000fe40004000000 */
[----:B------:R-:W-:-:S03]  /*0b00*/  IABS R28, R26 ;  /* 0x0000001a001c7213 */ /* 0x000fc60000000000 */
[----:B------:R0:W3:Y:S02]  /*0b10*/  LDG.E.CONSTANT R10, desc[UR4][R10.64] ;  /* 0x000000040a0a7981 */ /* 0x0000e4000c1e9900 */
[----:B0-----:R-:W-:-:S04]  /*0b20*/  IMAD.HI.U32 R11, R16, R28, RZ ;  /* 0x0000001c100b7227 */ /* 0x001fc800078e00ff */
[----:B------:R-:W-:-:S04]  /*0b30*/  IMAD.MOV R13, RZ, RZ, -R11 ;  /* 0x000000ffff0d7224 */ /* 0x000fc800078e0a0b */
[----:B------:R-:W-:-:S05]  /*0b40*/  IMAD R13, R24, R13, R28 ;  /* 0x0000000d180d7224 */ /* 0x000fca00078e021c */
[----:B------:R-:W-:-:S13]  /*0b50*/  ISETP.GT.U32.AND P2, PT, R18, R13, PT ;  /* 0x0000000d1200720c */ /* 0x000fda0003f44070 */
[----:B------:R-:W-:-:S04]  /*0b60*/  @!P2 IADD3 R13, PT, PT, R13, -R24, RZ ;  /* 0x800000180d0da210 */ /* 0x000fc80007ffe0ff */
[----:B------:R-:W-:Y:S02]  /*0b70*/  ISETP.GE.U32.AND P1, PT, R13, R18, PT ;  /* 0x000000120d00720c */ /* 0x000fe40003f26070 */
[----:B------:R-:W-:Y:S01]  /*0b80*/  LOP3.LUT R13, R26, R19, RZ, 0x3c, !PT ;  /* 0x000000131a0d7212 */ /* 0x000fe200078e3cff */
[----:B------:R-:W-:-:S03]  /*0b90*/  @!P2 VIADD R11, R11, 0x1 ;  /* 0x000000010b0ba836 */ /* 0x000fc60000000000 */
[----:B------:R-:W-:Y:S01]  /*0ba0*/  ISETP.GE.AND P3, PT, R13, RZ, PT ;  /* 0x000000ff0d00720c */ /* 0x000fe20003f66270 */
[----:B------:R-:W-:-:S05]  /*0bb0*/  IMAD.WIDE R8, R9, 0x4, R2 ;  /* 0x0000000409087825 */ /* 0x000fca00078e0202 */
[----:B------:R0:W-:Y:S01]  /*0bc0*/  REDG.E.ADD.F32.FTZ.RN.STRONG.GPU desc[UR4][R8.64], R15 ;  /* 0x0000000f080079a6 */ /* 0x0001e2000c12f304 */
[----:B------:R-:W-:-:S06]  /*0bd0*/  @P1 IADD3 R11, PT, PT, R11, 0x1, RZ ;  /* 0x000000010b0b1810 */ /* 0x000fcc0007ffe0ff */
[----:B------:R-:W-:Y:S02]  /*0be0*/  @!P3 IMAD.MOV R11, RZ, RZ, -R11 ;  /* 0x000000ffff0bb224 */ /* 0x000fe400078e0a0b */
[----:B0-----:R-:W-:-:S03]  /*0bf0*/  IMAD.WIDE R8, R29, 0x4, R6 ;  /* 0x000000041d087825 */ /* 0x001fc600078e0206 */
[----:B------:R-:W-:Y:S01]  /*0c00*/  SEL R11, R23, R11, !P0 ;  /* 0x0000000b170b7207 */ /* 0x000fe20004000000 */
[--C-:B------:R-:W-:Y:S01]  /*0c10*/  IMAD.WIDE R14, R27, 0x4, R6.reuse ;  /* 0x000000041b0e7825 */ /* 0x100fe200078e0206 */
[----:B------:R0:W5:Y:S05]  /*0c20*/  LDG.E.CONSTANT R12, desc[UR4][R8.64] ;  /* 0x00000004080c7981 */ /* 0x00016a000c1e9900 */
[----:B------:R1:W5:Y:S01]  /*0c30*/  LDG.E.CONSTANT R14, desc[UR4][R14.64] ;  /* 0x000000040e0e7981 */ /* 0x000362000c1e9900 */
[----:B0-----:R-:W-:-:S06]  /*0c40*/  IMAD.WIDE R8, R11, 0x4, R6 ;  /* 0x000000040b087825 */ /* 0x001fcc00078e0206 */
[----:B------:R-:W5:Y:S01]  /*0c50*/  LDG.E.CONSTANT R8, desc[UR4][R8.64] ;  /* 0x0000000408087981 */ /* 0x000f62000c1e9900 */
[----:B-1----:R-:W-:Y:S02]  /*0c60*/  IADD3 R15, PT, PT, -R11, RZ, RZ ;  /* 0x000000ff0b0f7210 */ /* 0x002fe40007ffe1ff */
[----:B------:R-:W-:Y:S01]  /*0c70*/  IADD3 R27, PT, PT, -R27, RZ, RZ ;  /* 0x000000ff1b1b7210 */ /* 0x000fe20007ffe1ff */
[----:B------:R-:W-:Y:S02]  /*0c80*/  IMAD.MOV R29, RZ, RZ, -R29 ;  /* 0x000000ffff1d7224 */ /* 0x000fe400078e0a1d */
[----:B------:R-:W-:Y:S01]  /*0c90*/  IMAD R15, R19, R15, R26 ;  /* 0x0000000f130f7224 */ /* 0x000fe200078e021a */
[----:B------:R-:W-:Y:S01]  /*0ca0*/  IADD3 R26, PT, PT, R17, R26, RZ ;  /* 0x0000001a111a7210 */ /* 0x000fe20007ffe0ff */
[C---:B------:R-:W-:Y:S02]  /*0cb0*/  IMAD R20, R19.reuse, R27, R20 ;  /* 0x0000001b13147224 */ /* 0x040fe400078e0214 */
[----:B------:R-:W-:Y:S01]  /*0cc0*/  IMAD R22, R19, R29, R22 ;  /* 0x0000001d13167224 */ /* 0x000fe200078e0216 */
[----:B------:R-:W-:Y:S01]  /*0cd0*/  ISETP.GE.AND P0, PT, R26, R0, PT ;  /* 0x000000001a00720c */ /* 0x000fe20003f06270 */
[----:B----4-:R-:W-:Y:S01]  /*0ce0*/  FMUL R21, R21, UR6 ;  /* 0x0000000615157c20 */ /* 0x010fe20008400000 */
[----:B--2---:R-:W-:Y:S01]  /*0cf0*/  FMUL R25, R25, UR6 ;  /* 0x0000000619197c20 */ /* 0x004fe20008400000 */
[----:B---3--:R-:W-:Y:S01]  /*0d00*/  FMUL R23, R10, UR6 ;  /* 0x000000060a177c20 */ /* 0x008fe20008400000 */
[----:B-----5:R-:W-:-:S02]  /*0d10*/  IMAD R13, R12, R19, R22 ;  /* 0x000000130c0d7224 */ /* 0x020fc400078e0216 */
[-C--:B------:R-:W-:Y:S02]  /*0d20*/  IMAD R11, R14, R19.reuse, R20 ;  /* 0x000000130e0b7224 */ /* 0x080fe400078e0214 */
[----:B------:R-:W-:Y:S02]  /*0d30*/  IMAD R15, R8, R19, R15 ;  /* 0x00000013080f7224 */ /* 0x000fe400078e020f */
[----:B------:R-:W-:-:S04]  /*0d40*/  IMAD.WIDE R8, R11, 0x4, R2 ;  /* 0x000000040b087825 */ /* 0x000fc800078e0202 */
[--C-:B------:R-:W-:Y:S01]  /*0d50*/  IMAD.WIDE R10, R13, 0x4, R2.reuse ;  /* 0x000000040d0a7825 */ /* 0x100fe200078e0202 */
[----:B------:R1:W-:Y:S03]  /*0d60*/  REDG.E.ADD.F32.FTZ.RN.STRONG.GPU desc[UR4][R8.64], R21 ;  /* 0x00000015080079a6 */ /* 0x0003e6000c12f304 */
[----:B------:R-:W-:Y:S01]  /*0d70*/  IMAD.WIDE R12, R15, 0x4, R2 ;  /* 0x000000040f0c7825 */ /* 0x000fe200078e0202 */
[----:B------:R1:W-:Y:S04]  /*0d80*/  REDG.E.ADD.F32.FTZ.RN.STRONG.GPU desc[UR4][R10.64], R25 ;  /* 0x000000190a0079a6 */ /* 0x0003e8000c12f304 */
[----:B------:R1:W-:Y:S01]  /*0d90*/  REDG.E.ADD.F32.FTZ.RN.STRONG.GPU desc[UR4][R12.64], R23 ;  /* 0x000000170c0079a6 */ /* 0x0003e2000c12f304 */
[----:B------:R-:W-:Y:S05]  /*0da0*/  @!P0 BRA `(.L_x_293) ;  /* 0xfffffff8003c8947 */ /* 0x000fea000383ffff */
[----:B------:R-:W-:Y:S05]  /*0db0*/  EXIT ;  /* 0x000000000000794d */ /* 0x000fea0003800000 */
.L_x_294:
        /* <DEDUP_REMOVED lines=12> */
.L_x_410:


//--------------------- .text._Z24addScaledHadamardProductiPKfS0_ffPf --------------------------
	.section	.text._Z24addScaledHadamardProductiPKfS0_ffPf,"ax",@progbits
	.align	128
        .global         _Z24addScaledHadamardProductiPKfS0_ffPf
        .type           _Z24addScaledHadamardProductiPKfS0_ffPf,@function
        .size           _Z24addScaledHadamardProductiPKfS0_ffPf,(.L_x_411 - _Z24addScaledHadamardProductiPKfS0_ffPf)
        .other          _Z24addScaledHadamardProductiPKfS0_ffPf,@"STO_CUDA_ENTRY STV_DEFAULT"
_Z24addScaledHadamardProductiPKfS0_ffPf:
.text._Z24addScaledHadamardProductiPKfS0_ffPf:
        /* <DEDUP_REMOVED lines=15> */
[C---:B------:R-:W-:Y:S01]  /*00f0*/  ISETP.GE.AND P0, PT, R2.reuse, UR6, PT ;  /* 0x0000000602007c0c */ /* 0x040fe2000bf06270 */
[----:B------:R-:W2:Y:S01]  /*0100*/  LDCU.64 UR4, c[0x0][0x358] ;  /* 0x00006b00ff0477ac */ /* 0x000ea20008000a00 */
[----:B------:R-:W-:Y:S02]  /*0110*/  VIMNMX R7, PT, PT, R2, UR6, !PT ;  /* 0x0000000602077c48 */ /* 0x000fe4000ffe0100 */
[----:B------:R-:W-:Y:S01]  /*0120*/  SEL R6, RZ, 0x1, P0 ;  /* 0x00000001ff067807 */ /* 0x000fe20000000000 */
[----:B------:R-:W3:Y:S01]  /*0130*/  LDCU.64 UR8, c[0x0][0x398] ;  /* 0x00007300ff0877ac */ /* 0x000ee20008000a00 */
        /* <DEDUP_REMOVED lines=28> */
.L_x_297:
[----:B-1----:R-:W-:-:S04]  /*0300*/  IMAD.WIDE R12, R3, 0x4, R6 ;  /* 0x00000004030c7825 */ /* 0x002fc800078e0206 */
[C---:B0-----:R-:W-:Y:S02]  /*0310*/  IMAD.WIDE R10, R3.reuse, 0x4, R4 ;  /* 0x00000004030a7825 */ /* 0x041fe400078e0204 */
[----:B---3--:R-:W3:Y:S02]  /*0320*/  LDG.E.CONSTANT R12, desc[UR4][R12.64] ;  /* 0x000000040c0c7981 */ /* 0x008ee4000c1e9900 */
[----:B--2---:R-:W-:Y:S02]  /*0330*/  IMAD.WIDE R14, R3, 0x4, R8 ;  /* 0x00000004030e7825 */ /* 0x004fe400078e0208 */
[----:B------:R-:W2:Y:S04]  /*0340*/  LDG.E.CONSTANT R10, desc[UR4][R10.64] ;  /* 0x000000040a0a7981 */ /* 0x000ea8000c1e9900 */
[----:B------:R-:W4:Y:S01]  /*0350*/  LDG.E R16, desc[UR4][R14.64] ;  /* 0x000000040e107981 */ /* 0x000f22000c1e1900 */
[----:B------:R-:W-:-:S02]  /*0360*/  IADD3 R2, PT, PT, R2, 0x1, RZ ;  /* 0x0000000102027810 */ /* 0x000fc40007ffe0ff */
[----:B------:R-:W-:Y:S02]  /*0370*/  IADD3 R3, PT, PT, R0, R3, RZ ;  /* 0x0000000300037210 */ /* 0x000fe40007ffe0ff */
[----:B------:R-:W-:Y:S01]  /*0380*/  ISETP.NE.AND P0, PT, R2, RZ, PT ;  /* 0x000000ff0200720c */ /* 0x000fe20003f05270 */
[----:B---3--:R-:W-:-:S04]  /*0390*/  FMUL R17, R12, UR9 ;  /* 0x000000090c117c20 */ /* 0x008fc80008400000 */
[----:B--2---:R-:W-:-:S04]  /*03a0*/  FMUL R17, R17, R10 ;  /* 0x0000000a11117220 */ /* 0x004fc80000400000 */
[----:B----4-:R-:W-:-:S05]  /*03b0*/  FFMA R17, R16, UR8, R17 ;  /* 0x0000000810117c23 */ /* 0x010fca0008000011 */
[----:B------:R3:W-:Y:S01]  /*03c0*/  STG.E desc[UR4][R14.64], R17 ;  /* 0x000000110e007986 */ /* 0x0007e2000c101904 */
[----:B------:R-:W-:Y:S05]  /*03d0*/  @P0 BRA `(.L_x_297) ;  /* 0xfffffffc00c80947 */ /* 0x000fea000383ffff */
.L_x_296:
[----:B------:R-:W-:Y:S05]  /*03e0*/  BSYNC.RECONVERGENT B0 ;  /* 0x0000000000007941 */ /* 0x000fea0003800200 */
.L_x_295:
[----:B------:R-:W-:Y:S05]  /*03f0*/  @!P1 EXIT ;  /* 0x000000000000994d */ /* 0x000fea0003800000 */
.L_x_298:
[----:B0-----:R-:W0:Y:S08]  /*0400*/  LDC.64 R4, c[0x0][0x388] ;  /* 0x0000e200ff047b82 */ /* 0x001e300000000a00 */
[----:B------:R-:W1:Y:S08]  /*0410*/  LDC.64 R8, c[0x0][0x390] ;  /* 0x0000e400ff087b82 */ /* 0x000e700000000a00 */
[----:B------:R-:W2:Y:S01]  /*0420*/  LDC.64 R12, c[0x0][0x3a0] ;  /* 0x0000e800ff0c7b82 */ /* 0x000ea20000000a00 */
[----:B0-----:R-:W-:-:S05]  /*0430*/  IMAD.WIDE R6, R3, 0x4, R4 ;  /* 0x0000000403067825 */ /* 0x001fca00078e0204 */
[----:B------:R-:W4:Y:S01]  /*0440*/  LDG.E.CONSTANT R4, desc[UR4][R6.64] ;  /* 0x0000000406047981 */ /* 0x000f22000c1e9900 */
[----:B-1----:R-:W-:-:S05]  /*0450*/  IMAD.WIDE R10, R3, 0x4, R8 ;  /* 0x00000004030a7825 */ /* 0x002fca00078e0208 */
[----:B------:R-:W5:Y:S01]  /*0460*/  LDG.E.CONSTANT R5, desc[UR4][R10.64] ;  /* 0x000000040a057981 */ /* 0x000f62000c1e9900 */
[----:B--2---:R-:W-:-:S05]  /*0470*/  IMAD.WIDE R12, R3, 0x4, R12 ;  /* 0x00000004030c7825 */ /* 0x004fca00078e020c */
[----:B------:R-:W2:Y:S01]  /*0480*/  LDG.E R2, desc[UR4][R12.64] ;  /* 0x000000040c027981 */ /* 0x000ea2000c1e1900 */
[----:B------:R-:W-:-:S04]  /*0490*/  IMAD.WIDE R8, R0, 0x4, R6 ;  /* 0x0000000400087825 */ /* 0x000fc800078e0206 */
[----:B---3--:R-:W-:Y:S01]  /*04a0*/  IMAD.WIDE R14, R0, 0x4, R10 ;  /* 0x00000004000e7825 */ /* 0x008fe200078e020a */
[----:B------:R-:W3:Y:S04]  /*04b0*/  LDG.E.CONSTANT R16, desc[UR4][R8.64] ;  /* 0x0000000408107981 */ /* 0x000ee8000c1e9900 */
[----:B------:R-:W3:Y:S01]  /*04c0*/  LDG.E.CONSTANT R19, desc[UR4][R14.64] ;  /* 0x000000040e137981 */ /* 0x000ee2000c1e9900 */
[----:B----4-:R-:W-:-:S04]  /*04d0*/  FMUL R4, R4, UR11 ;  /* 0x0000000b04047c20 */ /* 0x010fc80008400000 */
[----:B-----5:R-:W-:-:S04]  /*04e0*/  FMUL R5, R4, R5 ;  /* 0x0000000504057220 */ /* 0x020fc80000400000 */
[----:B--2---:R-:W-:Y:S01]  /*04f0*/  FFMA R17, R2, UR10, R5 ;  /* 0x0000000a02117c23 */ /* 0x004fe20008000005 */
[----:B------:R-:W-:-:S04]  /*0500*/  IMAD.WIDE R4, R0, 0x4, R12 ;  /* 0x0000000400047825 */ /* 0x000fc800078e020c */
[----:B------:R0:W-:Y:S04]  /*0510*/  STG.E desc[UR4][R12.64], R17 ;  /* 0x000000110c007986 */ /* 0x0001e8000c101904 */
[----:B------:R-:W2:Y:S01]  /*0520*/  LDG.E R2, desc[UR4][R4.64] ;  /* 0x0000000404027981 */ /* 0x000ea2000c1e1900 */
[----:B---3--:R-:W-:Y:S01]  /*0530*/  FMUL R16, R16, UR11 ;  /* 0x0000000b10107c20 */ /* 0x008fe20008400000 */
[----:B------:R-:W-:-:S04]  /*0540*/  IMAD.WIDE R6, R0, 0x4, R8 ;  /* 0x0000000400067825 */ /* 0x000fc800078e0208 */
[----:B------:R-:W-:Y:S01]  /*0550*/  FMUL R19, R16, R19 ;  /* 0x0000001310137220 */ /* 0x000fe20000400000 */
[C---:B------:R-:W-:Y:S01]  /*0560*/  IMAD.WIDE R10, R0.reuse, 0x4, R14 ;  /* 0x00000004000a7825 */ /* 0x040fe200078e020e */
[----:B------:R-:W3:Y:S03]  /*0570*/  LDG.E.CONSTANT R16, desc[UR4][R6.64] ;  /* 0x0000000406107981 */ /* 0x000ee6000c1e9900 */
[----:B------:R-:W-:Y:S01]  /*0580*/  IMAD.WIDE R8, R0, 0x4, R4 ;  /* 0x0000000400087825 */ /* 0x000fe200078e0204 */
[----:B------:R-:W4:Y:S03]  /*0590*/  LDG.E.CONSTANT R21, desc[UR4][R10.64] ;  /* 0x000000040a157981 */ /* 0x000f26000c1e9900 */
[----:B--2---:R-:W-:-:S05]  /*05a0*/  FFMA R19, R2, UR10, R19 ;  /* 0x0000000a02137c23 */ /* 0x004fca0008000013 */
[----:B------:R1:W-:Y:S04]  /*05b0*/  STG.E desc[UR4][R4.64], R19 ;  /* 0x0000001304007986 */ /* 0x0003e8000c101904 */
[----:B------:R-:W2:Y:S01]  /*05c0*/  LDG.E R2, desc[UR4][R8.64] ;  /* 0x0000000408027981 */ /* 0x000ea2000c1e1900 */
[----:B---3--:R-:W-:Y:S01]  /*05d0*/  FMUL R16, R16, UR11 ;  /* 0x0000000b10107c20 */ /* 0x008fe20008400000 */
[----:B0-----:R-:W-:-:S04]  /*05e0*/  IMAD.WIDE R12, R0, 0x4, R6 ;  /* 0x00000004000c7825 */ /* 0x001fc800078e0206 */
[----:B----4-:R-:W-:Y:S01]  /*05f0*/  FMUL R21, R16, R21 ;  /* 0x0000001510157220 */ /* 0x010fe20000400000 */
[C---:B------:R-:W-:Y:S01]  /*0600*/  IMAD.WIDE R14, R0.reuse, 0x4, R10 ;  /* 0x00000004000e7825 */ /* 0x040fe200078e020a */
[----:B------:R-:W1:Y:S03]  /*0610*/  LDG.E.CONSTANT R12, desc[UR4][R12.64] ;  /* 0x000000040c0c7981 */ /* 0x000e66000c1e9900 */
[----:B------:R-:W-:Y:S02]  /*0620*/  IMAD.WIDE R6, R0, 0x4, R8 ;  /* 0x0000000400067825 */ /* 0x000fe400078e0208 */
[----:B------:R-:W3:Y:S02]  /*0630*/  LDG.E.CONSTANT R15, desc[UR4][R14.64] ;  /* 0x000000040e0f7981 */ /* 0x000ee4000c1e9900 */
[----:B--2---:R-:W-:-:S05]  /*0640*/  FFMA R21, R2, UR10, R21 ;  /* 0x0000000a02157c23 */ /* 0x004fca0008000015 */
[----:B------:R0:W-:Y:S04]  /*0650*/  STG.E desc[UR4][R8.64], R21 ;  /* 0x0000001508007986 */ /* 0x0001e8000c101904 */
[----:B------:R-:W2:Y:S01]  /*0660*/  LDG.E R2, desc[UR4][R6.64] ;  /* 0x0000000406027981 */ /* 0x000ea2000c1e1900 */
[----:B-1----:R-:W-:-:S04]  /*0670*/  FMUL R4, R12, UR11 ;  /* 0x0000000b0c047c20 */ /* 0x002fc80008400000 */
[----:B---3--:R-:W-:Y:S01]  /*0680*/  FMUL R5, R4, R15 ;  /* 0x0000000f04057220 */ /* 0x008fe20000400000 */
[----:B------:R-:W-:-:S04]  /*0690*/  LEA R3, R0, R3, 0x2 ;  /* 0x0000000300037211 */ /* 0x000fc800078e10ff */
[----:B------:R-:W-:Y:S01]  /*06a0*/  ISETP.GE.AND P0, PT, R3, UR6, PT ;  /* 0x0000000603007c0c */ /* 0x000fe2000bf06270 */
[----:B--2---:R-:W-:-:S05]  /*06b0*/  FFMA R5, R2, UR10, R5 ;  /* 0x0000000a02057c23 */ /* 0x004fca0008000005 */
[----:B------:R0:W-:Y:S07]  /*06c0*/  STG.E desc[UR4][R6.64], R5 ;  /* 0x0000000506007986 */ /* 0x0001ee000c101904 */
[----:B------:R-:W-:Y:S05]  /*06d0*/  @!P0 BRA `(.L_x_298) ;  /* 0xfffffffc00488947 */ /* 0x000fea000383ffff */
[----:B------:R-:W-:Y:S05]  /*06e0*/  EXIT ;  /* 0x000000000000794d */ /* 0x000fea0003800000 */
.L_x_299:
        /* <DEDUP_REMOVED lines=9> */
.L_x_411:


//--------------------- .text._Z18addHadamardProductiPKfS0_S0_fPf --------------------------
	.section	.text._Z18addHadamardProductiPKfS0_S0_fPf,"ax",@progbits
	.align	128
        .global         _Z18addHadamardProductiPKfS0_S0_fPf
        .type           _Z18addHadamardProductiPKfS0_S0_fPf,@function
        .size           _Z18addHadamardProductiPKfS0_S0_fPf,(.L_x_412 - _Z18addHadamardProductiPKfS0_S0_fPf)
        .other          _Z18addHadamardProductiPKfS0_S0_fPf,@"STO_CUDA_ENTRY STV_DEFAULT"
_Z18addHadamardProductiPKfS0_S0_fPf:
.text._Z18addHadamardProductiPKfS0_S0_fPf:
        /* <DEDUP_REMOVED lines=47> */
[----:B------:R-:W2:Y:S08]  /*02f0*/  LDC.64 R8, c[0x0][0x390] ;  /* 0x0000e400ff087b82 */ /* 0x000eb00000000a00 */
[----:B------:R-:W3:Y:S02]  /*0300*/  LDC.64 R10, c[0x0][0x398] ;  /* 0x0000e600ff0a7b82 */ /* 0x000ee40000000a00 */
.L_x_302:
[----:B--2---:R-:W-:-:S04]  /*0310*/  IMAD.WIDE R16, R3, 0x4, R8 ;  /* 0x0000000403107825 */ /* 0x004fc800078e0208 */
[C---:B-1----:R-:W-:Y:S02]  /*0320*/  IMAD.WIDE R18, R3.reuse, 0x4, R6 ;  /* 0x0000000403127825 */ /* 0x042fe400078e0206 */
[----:B------:R-:W2:Y:S02]  /*0330*/  LDG.E.CONSTANT R17, desc[UR4][R16.64] ;  /* 0x0000000410117981 */ /* 0x000ea4000c1e9900 */
[C---:B0---4-:R-:W-:Y:S02]  /*0340*/  IMAD.WIDE R12, R3.reuse, 0x4, R4 ;  /* 0x00000004030c7825 */ /* 0x051fe400078e0204 */
[----:B------:R-:W2:Y:S02]  /*0350*/  LDG.E.CONSTANT R18, desc[UR4][R18.64] ;  /* 0x0000000412127981 */ /* 0x000ea4000c1e9900 */
[----:B---3--:R-:W-:Y:S02]  /*0360*/  IMAD.WIDE R14, R3, 0x4, R10 ;  /* 0x00000004030e7825 */ /* 0x008fe400078e020a */
[----:B------:R-:W3:Y:S04]  /*0370*/  LDG.E R21, desc[UR4][R12.64] ;  /* 0x000000040c157981 */ /* 0x000ee8000c1e1900 */
[----:B------:R-:W4:Y:S01]  /*0380*/  LDG.E.CONSTANT R15, desc[UR4][R14.64] ;  /* 0x000000040e0f7981 */ /* 0x000f22000c1e9900 */
[----:B------:R-:W-:-:S04]  /*0390*/  IADD3 R2, PT, PT, R2, 0x1, RZ ;  /* 0x0000000102027810 */ /* 0x000fc80007ffe0ff */
[----:B------:R-:W-:Y:S02]  /*03a0*/  ISETP.NE.AND P0, PT, R2, RZ, PT ;  /* 0x000000ff0200720c */ /* 0x000fe40003f05270 */
[----:B------:R-:W-:Y:S01]  /*03b0*/  IADD3 R3, PT, PT, R0, R3, RZ ;  /* 0x0000000300037210 */ /* 0x000fe20007ffe0ff */
[----:B--2---:R-:W-:Y:S01]  /*03c0*/  FMUL R20, R18, R17 ;  /* 0x0000001112147220 */ /* 0x004fe20000400000 */
[----:B---3--:R-:W-:-:S04]  /*03d0*/  FMUL R21, R21, UR7 ;  /* 0x0000000715157c20 */ /* 0x008fc80008400000 */
[----:B----4-:R-:W-:-:S05]  /*03e0*/  FFMA R21, R20, R15, R21 ;  /* 0x0000000f14157223 */ /* 0x010fca0000000015 */
[----:B------:R4:W-:Y:S01]  /*03f0*/  STG.E desc[UR4][R12.64], R21 ;  /* 0x000000150c007986 */ /* 0x0009e2000c101904 */
[----:B------:R-:W-:Y:S05]  /*0400*/  @P0 BRA `(.L_x_302) ;  /* 0xfffffffc00c00947 */ /* 0x000fea000383ffff */
.L_x_301:
[----:B------:R-:W-:Y:S05]  /*0410*/  BSYNC.RECONVERGENT B0 ;  /* 0x0000000000007941 */ /* 0x000fea0003800200 */
.L_x_300:
[----:B------:R-:W-:Y:S05]  /*0420*/  @!P1 EXIT ;  /* 0x000000000000994d */ /* 0x000fea0003800000 */
.L_x_303:
[----:B0-----:R-:W0:Y:S08]  /*0430*/  LDC.64 R10, c[0x0][0x388] ;  /* 0x0000e200ff0a7b82 */ /* 0x001e300000000a00 */
[----:B------:R-:W1:Y:S08]  /*0440*/  LDC.64 R14, c[0x0][0x390] ;  /* 0x0000e400ff0e7b82 */ /* 0x000e700000000a00 */
[----:B----4-:R-:W2:Y:S08]  /*0450*/  LDC.64 R12, c[0x0][0x3a8] ;  /* 0x0000ea00ff0c7b82 */ /* 0x010eb00000000a00 */
[----:B------:R-:W3:Y:S01]  /*0460*/  LDC.64 R16, c[0x0][0x398] ;  /* 0x0000e600ff107b82 */ /* 0x000ee20000000a00 */
[----:B0-----:R-:W-:-:S05]  /*0470*/  IMAD.WIDE R10, R3, 0x4, R10 ;  /* 0x00000004030a7825 */ /* 0x001fca00078e020a */
[----:B------:R0:W4:Y:S01]  /*0480*/  LDG.E.CONSTANT R4, desc[UR4][R10.64] ;  /* 0x000000040a047981 */ /* 0x000122000c1e9900 */
[----:B-1----:R-:W-:-:S05]  /*0490*/  IMAD.WIDE R14, R3, 0x4, R14 ;  /* 0x00000004030e7825 */ /* 0x002fca00078e020e */
[----:B------:R-:W4:Y:S01]  /*04a0*/  LDG.E.CONSTANT R5, desc[UR4][R14.64] ;  /* 0x000000040e057981 */ /* 0x000f22000c1e9900 */
[----:B--2---:R-:W-:-:S05]  /*04b0*/  IMAD.WIDE R12, R3, 0x4, R12 ;  /* 0x00000004030c7825 */ /* 0x004fca00078e020c */
[----:B------:R-:W2:Y:S01]  /*04c0*/  LDG.E R2, desc[UR4][R12.64] ;  /* 0x000000040c027981 */ /* 0x000ea2000c1e1900 */
[----:B---3--:R-:W-:-:S05]  /*04d0*/  IMAD.WIDE R16, R3, 0x4, R16 ;  /* 0x0000000403107825 */ /* 0x008fca00078e0210 */
[----:B------:R-:W3:Y:S01]  /*04e0*/  LDG.E.CONSTANT R19, desc[UR4][R16.64] ;  /* 0x0000000410137981 */ /* 0x000ee2000c1e9900 */
[----:B------:R-:W-:-:S04]  /*04f0*/  IMAD.WIDE R6, R0, 0x4, R10 ;  /* 0x0000000400067825 */ /* 0x000fc800078e020a */
[----:B------:R-:W-:-:S04]  /*0500*/  IMAD.WIDE R8, R0, 0x4, R14 ;  /* 0x0000000400087825 */ /* 0x000fc800078e020e */
[----:B0-----:R-:W-:Y:S01]  /*0510*/  IMAD.WIDE R10, R0, 0x4, R16 ;  /* 0x00000004000a7825 */ /* 0x001fe200078e0210 */
[----:B------:R-:W5:Y:S04]  /*0520*/  LDG.E.CONSTANT R15, desc[UR4][R8.64] ;  /* 0x00000004080f7981 */ /* 0x000f68000c1e9900 */
[----:B------:R-:W5:Y:S01]  /*0530*/  LDG.E.CONSTANT R17, desc[UR4][R10.64] ;  /* 0x000000040a117981 */ /* 0x000f62000c1e9900 */
[----:B----4-:R-:W-:Y:S01]  /*0540*/  FMUL R5, R4, R5 ;  /* 0x0000000504057220 */ /* 0x010fe20000400000 */
[----:B--2---:R-:W-:-:S04]  /*0550*/  FMUL R2, R2, UR8 ;  /* 0x0000000802027c20 */ /* 0x004fc80008400000 */
[----:B---3--:R-:W-:Y:S01]  /*0560*/  FFMA R19, R5, R19, R2 ;  /* 0x0000001305137223 */ /* 0x008fe20000000002 */
[C---:B------:R-:W-:Y:S01]  /*0570*/  IMAD.WIDE R4, R0.reuse, 0x4, R12 ;  /* 0x0000000400047825 */ /* 0x040fe200078e020c */
[----:B------:R-:W5:Y:S04]  /*0580*/  LDG.E.CONSTANT R2, desc[UR4][R6.64] ;  /* 0x0000000406027981 */ /* 0x000f68000c1e9900 */
[----:B------:R0:W-:Y:S04]  /*0590*/  STG.E desc[UR4][R12.64], R19 ;  /* 0x000000130c007986 */ /* 0x0001e8000c101904 */
[----:B------:R-:W2:Y:S01]  /*05a0*/  LDG.E R14, desc[UR4][R4.64] ;  /* 0x00000004040e7981 */ /* 0x000ea2000c1e1900 */
[----:B0-----:R-:W-:-:S04]  /*05b0*/  IMAD.WIDE R12, R0, 0x4, R4 ;  /* 0x00000004000c7825 */ /* 0x001fc800078e0204 */
[----:B-----5:R-:W-:Y:S01]  /*05c0*/  FMUL R2, R2, R15 ;  /* 0x0000000f02027220 */ /* 0x020fe20000400000 */
[----:B--2---:R-:W-:-:S04]  /*05d0*/  FMUL R15, R14, UR8 ;  /* 0x000000080e0f7c20 */ /* 0x004fc80008400000 */
[----:B------:R-:W-:Y:S01]  /*05e0*/  FFMA R21, R2, R17, R15 ;  /* 0x0000001102157223 */ /* 0x000fe2000000000f */
[----:B------:R-:W-:-:S04]  /*05f0*/  IMAD.WIDE R16, R0, 0x4, R6 ;  /* 0x0000000400107825 */ /* 0x000fc800078e0206 */
[C---:B------:R-:W-:Y:S01]  /*0600*/  IMAD.WIDE R14, R0.reuse, 0x4, R8 ;  /* 0x00000004000e7825 */ /* 0x040fe200078e0208 */
[----:B------:R0:W-:Y:S03]  /*0610*/  STG.E desc[UR4][R4.64], R21 ;  /* 0x0000001504007986 */ /* 0x0001e6000c101904 */
[C---:B------:R-:W-:Y:S01]  /*0620*/  IMAD.WIDE R6, R0.reuse, 0x4, R10 ;  /* 0x0000000400067825 */ /* 0x040fe200078e020a */
[----:B------:R-:W2:Y:S04]  /*0630*/  LDG.E.CONSTANT R2, desc[UR4][R16.64] ;  /* 0x0000000410027981 */ /* 0x000ea8000c1e9900 */
[----:B------:R1:W2:Y:S04]  /*0640*/  LDG.E.CONSTANT R9, desc[UR4][R14.64] ;  /* 0x000000040e097981 */ /* 0x0002a8000c1e9900 */
[----:B------:R-:W3:Y:S04]  /*0650*/  LDG.E R8, desc[UR4][R12.64] ;  /* 0x000000040c087981 */ /* 0x000ee8000c1e1900 */
[----:B------:R-:W4:Y:S01]  /*0660*/  LDG.E.CONSTANT R19, desc[UR4][R6.64] ;  /* 0x0000000406137981 */ /* 0x000f22000c1e9900 */
[----:B------:R-:W-:-:S04]  /*0670*/  IMAD.WIDE R10, R0, 0x4, R14 ;  /* 0x00000004000a7825 */ /* 0x000fc800078e020e */
[C---:B0-----:R-:W-:Y:S02]  /*0680*/  IMAD.WIDE R4, R0.reuse, 0x4, R12 ;  /* 0x0000000400047825 */ /* 0x041fe400078e020c */
[----:B------:R-:W5:Y:S02]  /*0690*/  LDG.E.CONSTANT R11, desc[UR4][R10.64] ;  /* 0x000000040a0b7981 */ /* 0x000f64000c1e9900 */
[----:B-1----:R-:W-:-:S06]  /*06a0*/  IMAD.WIDE R14, R0, 0x4, R6 ;  /* 0x00000004000e7825 */ /* 0x002fcc00078e0206 */
[----:B------:R-:W5:Y:S01]  /*06b0*/  LDG.E.CONSTANT R15, desc[UR4][R14.64] ;  /* 0x000000040e0f7981 */ /* 0x000f62000c1e9900 */
[----:B--2---:R-:W-:Y:S01]  /*06c0*/  FMUL R2, R2, R9 ;  /* 0x0000000902027220 */ /* 0x004fe20000400000 */
[----:B---3--:R-:W-:Y:S01]  /*06d0*/  FMUL R23, R8, UR8 ;  /* 0x0000000808177c20 */ /* 0x008fe20008400000 */
[----:B------:R-:W-:-:S04]  /*06e0*/  IMAD.WIDE R8, R0, 0x4, R16 ;  /* 0x0000000400087825 */ /* 0x000fc800078e0210 */
[----:B----4-:R-:W-:Y:S02]  /*06f0*/  FFMA R19, R2, R19, R23 ;  /* 0x0000001302137223 */ /* 0x010fe40000000017 */
[----:B------:R-:W5:Y:S04]  /*0700*/  LDG.E.CONSTANT R8, desc[UR4][R8.64] ;  /* 0x0000000408087981 */ /* 0x000f68000c1e9900 */
[----:B------:R0:W-:Y:S04]  /*0710*/  STG.E desc[UR4][R12.64], R19 ;  /* 0x000000130c007986 */ /* 0x0001e8000c101904 */
[----:B------:R-:W2:Y:S01]  /*0720*/  LDG.E R6, desc[UR4][R4.64] ;  /* 0x0000000404067981 */ /* 0x000ea2000c1e1900 */
[----:B------:R-:W-:-:S04]  /*0730*/  LEA R3, R0, R3, 0x2 ;  /* 0x0000000300037211 */ /* 0x000fc800078e10ff */
[----:B------:R-:W-:Y:S01]  /*0740*/  ISETP.GE.AND P0, PT, R3, UR6, PT ;  /* 0x0000000603007c0c */ /* 0x000fe2000bf06270 */
[----:B-----5:R-:W-:Y:S01]  /*0750*/  FMUL R2, R8, R11 ;  /* 0x0000000b08027220 */ /* 0x020fe20000400000 */
[----:B--2---:R-:W-:-:S04]  /*0760*/  FMUL R7, R6, UR8 ;  /* 0x0000000806077c20 */ /* 0x004fc80008400000 */
[----:B------:R-:W-:-:S05]  /*0770*/  FFMA R7, R2, R15, R7 ;  /* 0x0000000f02077223 */ /* 0x000fca0000000007 */
[----:B------:R0:W-:Y:S02]  /*0780*/  STG.E desc[UR4][R4.64], R7 ;  /* 0x0000000704007986 */ /* 0x0001e4000c101904 */
[----:B------:R-:W-:Y:S05]  /*0790*/  @!P0 BRA `(.L_x_303) ;  /* 0xfffffffc00248947 */ /* 0x000fea000383ffff */
[----:B------:R-:W-:Y:S05]  /*07a0*/  EXIT ;  /* 0x000000000000794d */ /* 0x000fea0003800000 */
.L_x_304:
        /* <DEDUP_REMOVED lines=13> */
.L_x_412:


//--------------------- .text._Z18addHadamardProductiPKfS0_fPf --------------------------
	.section	.text._Z18addHadamardProductiPKfS0_fPf,"ax",@progbits
	.align	128
        .global         _Z18addHadamardProductiPKfS0_fPf
        .type           _Z18addHadamardProductiPKfS0_fPf,@function
        .size           _Z18addHadamardProductiPKfS0_fPf,(.L_x_413 - _Z18addHadamardProductiPKfS0_fPf)
        .other          _Z18addHadamardProductiPKfS0_fPf,@"STO_CUDA_ENTRY STV_DEFAULT"
_Z18addHadamardProductiPKfS0_fPf:
.text._Z18addHadamardProductiPKfS0_fPf:
        /* <DEDUP_REMOVED lines=48> */
.L_x_307:
[----:B0--3--:R-:W-:-:S04]  /*0300*/  IMAD.WIDE R10, R3, 0x4, R4 ;  /* 0x00000004030a7825 */ /* 0x009fc800078e0204 */
[C---:B-1----:R-:W-:Y:S01]  /*0310*/  IMAD.WIDE R12, R3.reuse, 0x4, R6 ;  /* 0x00000004030c7825 */ /* 0x042fe200078e0206 */
[----:B------:R-:W3:Y:S03]  /*0320*/  LDG.E R16, desc[UR4][R10.64] ;  /* 0x000000040a107981 */ /* 0x000ee6000c1e1900 */
[----:B--2---:R-:W-:Y:S02]  /*0330*/  IMAD.WIDE R14, R3, 0x4, R8 ;  /* 0x00000004030e7825 */ /* 0x004fe400078e0208 */
[----:B------:R-:W2:Y:S04]  /*0340*/  LDG.E.CONSTANT R13, desc[UR4][R12.64] ;  /* 0x000000040c0d7981 */ /* 0x000ea8000c1e9900 */
[----:B------:R-:W2:Y:S01]  /*0350*/  LDG.E.CONSTANT R14, desc[UR4][R14.64] ;  /* 0x000000040e0e7981 */ /* 0x000ea2000c1e9900 */
[----:B------:R-:W-:-:S04]  /*0360*/  IADD3 R2, PT, PT, R2, 0x1, RZ ;  /* 0x0000000102027810 */ /* 0x000fc80007ffe0ff */
[----:B------:R-:W-:Y:S02]  /*0370*/  ISETP.NE.AND P0, PT, R2, RZ, PT ;  /* 0x000000ff0200720c */ /* 0x000fe40003f05270 */
[----:B------:R-:W-:Y:S01]  /*0380*/  IADD3 R3, PT, PT, R0, R3, RZ ;  /* 0x0000000300037210 */ /* 0x000fe20007ffe0ff */
[----:B---3--:R-:W-:-:S04]  /*0390*/  FMUL R17, R16, UR7 ;  /* 0x0000000710117c20 */ /* 0x008fc80008400000 */
[----:B--2---:R-:W-:-:S05]  /*03a0*/  FFMA R17, R14, R13, R17 ;  /* 0x0000000d0e117223 */ /* 0x004fca0000000011 */
[----:B------:R3:W-:Y:S01]  /*03b0*/  STG.E desc[UR4][R10.64], R17 ;  /* 0x000000110a007986 */ /* 0x0007e2000c101904 */
[----:B------:R-:W-:Y:S05]  /*03c0*/  @P0 BRA `(.L_x_307) ;  /* 0xfffffffc00cc0947 */ /* 0x000fea000383ffff */
.L_x_306:
[----:B------:R-:W-:Y:S05]  /*03d0*/  BSYNC.RECONVERGENT B0 ;  /* 0x0000000000007941 */ /* 0x000fea0003800200 */
.L_x_305:
[----:B------:R-:W-:Y:S05]  /*03e0*/  @!P1 EXIT ;  /* 0x000000000000994d */ /* 0x000fea0003800000 */
.L_x_308:
[----:B0-----:R-:W3:Y:S08]  /*03f0*/  LDC.64 R6, c[0x0][0x3a0] ;  /* 0x0000e800ff067b82 */ /* 0x001ef00000000a00 */
[----:B------:R-:W0:Y:S08]  /*0400*/  LDC.64 R4, c[0x0][0x388] ;  /* 0x0000e200ff047b82 */ /* 0x000e300000000a00 */
[----:B------:R-:W1:Y:S01]  /*0410*/  LDC.64 R8, c[0x0][0x390] ;  /* 0x0000e400ff087b82 */ /* 0x000e620000000a00 */
[----:B---3--:R-:W-:-:S05]  /*0420*/  IMAD.WIDE R16, R3, 0x4, R6 ;  /* 0x0000000403107825 */ /* 0x008fca00078e0206 */
[----:B------:R-:W2:Y:S01]  /*0430*/  LDG.E R2, desc[UR4][R16.64] ;  /* 0x0000000410027981 */ /* 0x000ea2000c1e1900 */
[----:B0-----:R-:W-:-:S05]  /*0440*/  IMAD.WIDE R6, R3, 0x4, R4 ;  /* 0x0000000403067825 */ /* 0x001fca00078e0204 */
[----:B------:R-:W3:Y:S01]  /*0450*/  LDG.E.CONSTANT R19, desc[UR4][R6.64] ;  /* 0x0000000406137981 */ /* 0x000ee2000c1e9900 */
[----:B-1----:R-:W-:-:S05]  /*0460*/  IMAD.WIDE R12, R3, 0x4, R8 ;  /* 0x00000004030c7825 */ /* 0x002fca00078e0208 */
[----:B------:R-:W3:Y:S01]  /*0470*/  LDG.E.CONSTANT R4, desc[UR4][R12.64] ;  /* 0x000000040c047981 */ /* 0x000ee2000c1e9900 */
[----:B------:R-:W-:-:S04]  /*0480*/  IMAD.WIDE R8, R0, 0x4, R6 ;  /* 0x0000000400087825 */ /* 0x000fc800078e0206 */
[----:B------:R-:W-:-:S05]  /*0490*/  IMAD.WIDE R10, R0, 0x4, R12 ;  /* 0x00000004000a7825 */ /* 0x000fca00078e020c */
[----:B------:R-:W4:Y:S01]  /*04a0*/  LDG.E.CONSTANT R15, desc[UR4][R10.64] ;  /* 0x000000040a0f7981 */ /* 0x000f22000c1e9900 */
[----:B--2---:R-:W-:-:S04]  /*04b0*/  FMUL R2, R2, UR8 ;  /* 0x0000000802027c20 */ /* 0x004fc80008400000 */
[----:B---3--:R-:W-:Y:S01]  /*04c0*/  FFMA R19, R19, R4, R2 ;  /* 0x0000000413137223 */ /* 0x008fe20000000002 */
[C---:B------:R-:W-:Y:S01]  /*04d0*/  IMAD.WIDE R4, R0.reuse, 0x4, R16 ;  /* 0x0000000400047825 */ /* 0x040fe200078e0210 */
[----:B------:R-:W4:Y:S04]  /*04e0*/  LDG.E.CONSTANT R2, desc[UR4][R8.64] ;  /* 0x0000000408027981 */ /* 0x000f28000c1e9900 */
[----:B------:R0:W-:Y:S04]  /*04f0*/  STG.E desc[UR4][R16.64], R19 ;  /* 0x0000001310007986 */ /* 0x0001e8000c101904 */
[----:B------:R-:W2:Y:S01]  /*0500*/  LDG.E R14, desc[UR4][R4.64] ;  /* 0x00000004040e7981 */ /* 0x000ea2000c1e1900 */
[----:B------:R-:W-:-:S04]  /*0510*/  IMAD.WIDE R12, R0, 0x4, R8 ;  /* 0x00000004000c7825 */ /* 0x000fc800078e0208 */
[----:B--2---:R-:W-:-:S04]  /*0520*/  FMUL R7, R14, UR8 ;  /* 0x000000080e077c20 */ /* 0x004fc80008400000 */
[----:B----4-:R-:W-:Y:S01]  /*0530*/  FFMA R21, R2, R15, R7 ;  /* 0x0000000f02157223 */ /* 0x010fe20000000007 */
[C---:B------:R-:W-:Y:S01]  /*0540*/  IMAD.WIDE R6, R0.reuse, 0x4, R4 ;  /* 0x0000000400067825 */ /* 0x040fe200078e0204 */
[----:B------:R-:W2:Y:S03]  /*0550*/  LDG.E.CONSTANT R2, desc[UR4][R12.64] ;  /* 0x000000040c027981 */ /* 0x000ea6000c1e9900 */
[C---:B------:R-:W-:Y:S01]  /*0560*/  IMAD.WIDE R14, R0.reuse, 0x4, R10 ;  /* 0x00000004000e7825 */ /* 0x040fe200078e020a */
[----:B------:R1:W-:Y:S04]  /*0570*/  STG.E desc[UR4][R4.64], R21 ;  /* 0x0000001504007986 */ /* 0x0003e8000c101904 */
[----:B0-----:R-:W3:Y:S04]  /*0580*/  LDG.E R16, desc[UR4][R6.64] ;  /* 0x0000000406107981 */ /* 0x001ee8000c1e1900 */
[----:B------:R-:W2:Y:S01]  /*0590*/  LDG.E.CONSTANT R17, desc[UR4][R14.64] ;  /* 0x000000040e117981 */ /* 0x000ea2000c1e9900 */
[----:B------:R-:W-:-:S06]  /*05a0*/  IMAD.WIDE R10, R0, 0x4, R14 ;  /* 0x00000004000a7825 */ /* 0x000fcc00078e020e */
[----:B------:R-:W4:Y:S01]  /*05b0*/  LDG.E.CONSTANT R11, desc[UR4][R10.64] ;  /* 0x000000040a0b7981 */ /* 0x000f22000c1e9900 */
[----:B---3--:R-:W-:-:S04]  /*05c0*/  FMUL R9, R16, UR8 ;  /* 0x0000000810097c20 */ /* 0x008fc80008400000 */
[----:B--2---:R-:W-:Y:S01]  /*05d0*/  FFMA R19, R2, R17, R9 ;  /* 0x0000001102137223 */ /* 0x004fe20000000009 */
[----:B------:R-:W-:-:S04]  /*05e0*/  IMAD.WIDE R16, R0, 0x4, R6 ;  /* 0x0000000400107825 */ /* 0x000fc800078e0206 */
[C---:B------:R-:W-:Y:S01]  /*05f0*/  IMAD.WIDE R8, R0.reuse, 0x4, R12 ;  /* 0x0000000400087825 */ /* 0x040fe200078e020c */
[----:B------:R0:W-:Y:S04]  /*0600*/  STG.E desc[UR4][R6.64], R19 ;  /* 0x0000001306007986 */ /* 0x0001e8000c101904 */
[----:B------:R-:W1:Y:S04]  /*0610*/  LDG.E R2, desc[UR4][R16.64] ;  /* 0x0000000410027981 */ /* 0x000e68000c1e1900 */
[----:B------:R-:W4:Y:S01]  /*0620*/  LDG.E.CONSTANT R8, desc[UR4][R8.64] ;  /* 0x0000000408087981 */ /* 0x000f22000c1e9900 */
[----:B------:R-:W-:-:S04]  /*0630*/  LEA R3, R0, R3, 0x2 ;  /* 0x0000000300037211 */ /* 0x000fc800078e10ff */
[----:B------:R-:W-:Y:S01]  /*0640*/  ISETP.GE.AND P0, PT, R3, UR6, PT ;  /* 0x0000000603007c0c */ /* 0x000fe2000bf06270 */
[----:B-1----:R-:W-:-:S04]  /*0650*/  FMUL R5, R2, UR8 ;  /* 0x0000000802057c20 */ /* 0x002fc80008400000 */
[----:B----4-:R-:W-:-:S05]  /*0660*/  FFMA R5, R8, R11, R5 ;  /* 0x0000000b08057223 */ /* 0x010fca0000000005 */
[----:B------:R0:W-:Y:S03]  /*0670*/  STG.E desc[UR4][R16.64], R5 ;  /* 0x0000000510007986 */ /* 0x0001e6000c101904 */
[----:B------:R-:W-:Y:S05]  /*0680*/  @!P0 BRA `(.L_x_308) ;  /* 0xfffffffc00588947 */ /* 0x000fea000383ffff */
[----:B------:R-:W-:Y:S05]  /*0690*/  EXIT ;  /* 0x000000000000794d */ /* 0x000fea0003800000 */
.L_x_309:
        /* <DEDUP_REMOVED lines=14> */
.L_x_413:


//--------------------- .text._Z15hadamardProductiPKfS0_S0_Pf --------------------------
	.section	.text._Z15hadamardProductiPKfS0_S0_Pf,"ax",@progbits
	.align	128
        .global         _Z15hadamardProductiPKfS0_S0_Pf
        .type           _Z15hadamardProductiPKfS0_S0_Pf,@function
        .size           _Z15hadamardProductiPKfS0_S0_Pf,(.L_x_414 - _Z15hadamardProductiPKfS0_S0_Pf)
        .other          _Z15hadamardProductiPKfS0_S0_Pf,@"STO_CUDA_ENTRY STV_DEFAULT"
_Z15hadamardProductiPKfS0_S0_Pf:
.text._Z15hadamardProductiPKfS0_S0_Pf:
        /* <DEDUP_REMOVED lines=47> */
.L_x_312:
[----:B--2---:R-:W-:-:S04]  /*02f0*/  IMAD.WIDE R16, R0, 0x4, R6 ;  /* 0x0000000400107825 */ /* 0x004fc800078e0206 */
[C---:B-1----:R-:W-:Y:S02]  /*0300*/  IMAD.WIDE R18, R0.reuse, 0x4, R4 ;  /* 0x0000000400127825 */ /* 0x042fe400078e0204 */
[----:B------:R-:W2:Y:S02]  /*0310*/  LDG.E.CONSTANT R17, desc[UR4][R16.64] ;  /* 0x0000000410117981 */ /* 0x000ea4000c1e9900 */
[C---:B---3--:R-:W-:Y:S02]  /*0320*/  IMAD.WIDE R14, R0.reuse, 0x4, R8 ;  /* 0x00000004000e7825 */ /* 0x048fe400078e0208 */
[----:B------:R-:W2:Y:S04]  /*0330*/  LDG.E.CONSTANT R18, desc[UR4][R18.64] ;  /* 0x0000000412127981 */ /* 0x000ea8000c1e9900 */
[----:B------:R-:W3:Y:S01]  /*0340*/  LDG.E.CONSTANT R15, desc[UR4][R14.64] ;  /* 0x000000040e0f7981 */ /* 0x000ee2000c1e9900 */
[----:B0---4-:R-:W-:Y:S01]  /*0350*/  IMAD.WIDE R10, R0, 0x4, R2 ;  /* 0x00000004000a7825 */ /* 0x011fe200078e0202 */
[----:B------:R-:W-:-:S04]  /*0360*/  IADD3 R12, PT, PT, R12, 0x1, RZ ;  /* 0x000000010c0c7810 */ /* 0x000fc80007ffe0ff */
[----:B------:R-:W-:Y:S02]  /*0370*/  ISETP.NE.AND P0, PT, R12, RZ, PT ;  /* 0x000000ff0c00720c */ /* 0x000fe40003f05270 */
[----:B------:R-:W-:Y:S01]  /*0380*/  IADD3 R0, PT, PT, R13, R0, RZ ;  /* 0x000000000d007210 */ /* 0x000fe20007ffe0ff */
[----:B--2---:R-:W-:-:S04]  /*0390*/  FMUL R20, R18, R17 ;  /* 0x0000001112147220 */ /* 0x004fc80000400000 */
[----:B---3--:R-:W-:-:S05]  /*03a0*/  FMUL R21, R20, R15 ;  /* 0x0000000f14157220 */ /* 0x008fca0000400000 */
[----:B------:R4:W-:Y:S01]  /*03b0*/  STG.E desc[UR4][R10.64], R21 ;  /* 0x000000150a007986 */ /* 0x0009e2000c101904 */
[----:B------:R-:W-:Y:S05]  /*03c0*/  @P0 BRA `(.L_x_312) ;  /* 0xfffffffc00c80947 */ /* 0x000fea000383ffff */
.L_x_311:
[----:B------:R-:W-:Y:S05]  /*03d0*/  BSYNC.RECONVERGENT B0 ;  /* 0x0000000000007941 */ /* 0x000fea0003800200 */
.L_x_310:
[----:B------:R-:W-:Y:S05]  /*03e0*/  @!P1 EXIT ;  /* 0x000000000000994d */ /* 0x000fea0003800000 */
.L_x_313:
[----:B0-----:R-:W0:Y:S08]  /*03f0*/  LDC.64 R24, c[0x0][0x390] ;  /* 0x0000e400ff187b82 */ /* 0x001e300000000a00 */
[----:B------:R-:W1:Y:S08]  /*0400*/  LDC.64 R2, c[0x0][0x388] ;  /* 0x0000e200ff027b82 */ /* 0x000e700000000a00 */
[----:B------:R-:W2:Y:S01]  /*0410*/  LDC.64 R4, c[0x0][0x398] ;  /* 0x0000e600ff047b82 */ /* 0x000ea20000000a00 */
[----:B0-----:R-:W-:-:S05]  /*0420*/  IMAD.WIDE R24, R0, 0x4, R24 ;  /* 0x0000000400187825 */ /* 0x001fca00078e0218 */
[----:B------:R-:W3:Y:S01]  /*0430*/  LDG.E.CONSTANT R19, desc[UR4][R24.64] ;  /* 0x0000000418137981 */ /* 0x000ee2000c1e9900 */
[----:B------:R-:W-:-:S04]  /*0440*/  IMAD.WIDE R14, R13, 0x4, R24 ;  /* 0x000000040d0e7825 */ /* 0x000fc800078e0218 */
[----:B-1----:R-:W-:-:S04]  /*0450*/  IMAD.WIDE R2, R0, 0x4, R2 ;  /* 0x0000000400027825 */ /* 0x002fc800078e0202 */
[C---:B----4-:R-:W-:Y:S01]  /*0460*/  IMAD.WIDE R10, R13.reuse, 0x4, R14 ;  /* 0x000000040d0a7825 */ /* 0x050fe200078e020e */
[----:B------:R0:W3:Y:S03]  /*0470*/  LDG.E.CONSTANT R12, desc[UR4][R2.64] ;  /* 0x00000004020c7981 */ /* 0x0000e6000c1e9900 */
[----:B--2---:R-:W-:Y:S01]  /*0480*/  IMAD.WIDE R4, R0, 0x4, R4 ;  /* 0x0000000400047825 */ /* 0x004fe200078e0204 */
[----:B------:R-:W2:Y:S03]  /*0490*/  LDG.E.CONSTANT R15, desc[UR4][R14.64] ;  /* 0x000000040e0f7981 */ /* 0x000ea6000c1e9900 */
[----:B------:R-:W-:-:S04]  /*04a0*/  IMAD.WIDE R26, R13, 0x4, R2 ;  /* 0x000000040d1a7825 */ /* 0x000fc800078e0202 */
[C---:B------:R-:W-:Y:S01]  /*04b0*/  IMAD.WIDE R8, R13.reuse, 0x4, R4 ;  /* 0x000000040d087825 */ /* 0x040fe200078e0204 */
[----:B------:R-:W2:Y:S03]  /*04c0*/  LDG.E.CONSTANT R16, desc[UR4][R26.64] ;  /* 0x000000041a107981 */ /* 0x000ea6000c1e9900 */
[C---:B------:R-:W-:Y:S01]  /*04d0*/  IMAD.WIDE R28, R13.reuse, 0x4, R26 ;  /* 0x000000040d1c7825 */ /* 0x040fe200078e021a */
[----:B------:R-:W4:Y:S03]  /*04e0*/  LDG.E.CONSTANT R4, desc[UR4][R4.64] ;  /* 0x0000000404047981 */ /* 0x000f26000c1e9900 */
[C---:B0-----:R-:W-:Y:S01]  /*04f0*/  IMAD.WIDE R2, R13.reuse, 0x4, R8 ;  /* 0x000000040d027825 */ /* 0x041fe200078e0208 */
[----:B------:R-:W5:Y:S03]  /*0500*/  LDG.E.CONSTANT R17, desc[UR4][R28.64] ;  /* 0x000000041c117981 */ /* 0x000f66000c1e9900 */
[C---:B------:R-:W-:Y:S01]  /*0510*/  IMAD.WIDE R6, R13.reuse, 0x4, R10 ;  /* 0x000000040d067825 */ /* 0x040fe200078e020a */
[----:B------:R-:W5:Y:S03]  /*0520*/  LDG.E.CONSTANT R8, desc[UR4][R8.64] ;  /* 0x0000000408087981 */ /* 0x000f66000c1e9900 */
[C---:B------:R-:W-:Y:S01]  /*0530*/  IMAD.WIDE R22, R13.reuse, 0x4, R28 ;  /* 0x000000040d167825 */ /* 0x040fe200078e021c */
[----:B------:R-:W5:Y:S03]  /*0540*/  LDG.E.CONSTANT R10, desc[UR4][R10.64] ;  /* 0x000000040a0a7981 */ /* 0x000f66000c1e9900 */
[----:B------:R-:W-:Y:S01]  /*0550*/  IMAD.WIDE R20, R13, 0x4, R2 ;  /* 0x000000040d147825 */ /* 0x000fe200078e0202 */
[----:B------:R0:W5:Y:S04]  /*0560*/  LDG.E.CONSTANT R18, desc[UR4][R22.64] ;  /* 0x0000000416127981 */ /* 0x000168000c1e9900 */
[----:B------:R-:W5:Y:S04]  /*0570*/  LDG.E.CONSTANT R7, desc[UR4][R6.64] ;  /* 0x0000000406077981 */ /* 0x000f68000c1e9900 */
[----:B------:R-:W5:Y:S01]  /*0580*/  LDG.E.CONSTANT R2, desc[UR4][R2.64] ;  /* 0x0000000402027981 */ /* 0x000f62000c1e9900 */
[----:B0-----:R-:W0:Y:S03]  /*0590*/  LDC.64 R22, c[0x0][0x3a0] ;  /* 0x0000e800ff167b82 */ /* 0x001e260000000a00 */
[----:B------:R-:W5:Y:S01]  /*05a0*/  LDG.E.CONSTANT R20, desc[UR4][R20.64] ;  /* 0x0000000414147981 */ /* 0x000f62000c1e9900 */
[----:B0-----:R-:W-:-:S04]  /*05b0*/  IMAD.WIDE R22, R0, 0x4, R22 ;  /* 0x0000000400167825 */ /* 0x001fc800078e0216 */
[C---:B------:R-:W-:Y:S01]  /*05c0*/  IMAD.WIDE R24, R13.reuse, 0x4, R22 ;  /* 0x000000040d187825 */ /* 0x040fe200078e0216 */
[----:B------:R-:W-:-:S04]  /*05d0*/  LEA R0, R13, R0, 0x2 ;  /* 0x000000000d007211 */ /* 0x000fc800078e10ff */
[----:B------:R-:W-:Y:S01]  /*05e0*/  ISETP.GE.AND P0, PT, R0, UR6, PT ;  /* 0x0000000600007c0c */ /* 0x000fe2000bf06270 */
[----:B---3--:R-:W-:Y:S01]  /*05f0*/  FMUL R19, R12, R19 ;  /* 0x000000130c137220 */ /* 0x008fe20000400000 */
[----:B--2---:R-:W-:-:S03]  /*0600*/  FMUL R15, R16, R15 ;  /* 0x0000000f100f7220 */ /* 0x004fc60000400000 */
[----:B----4-:R-:W-:Y:S01]  /*0610*/  FMUL R19, R19, R4 ;  /* 0x0000000413137220 */ /* 0x010fe20000400000 */
[----:B-----5:R-:W-:Y:S01]  /*0620*/  FMUL R17, R17, R10 ;  /* 0x0000000a11117220 */ /* 0x020fe20000400000 */
[----:B------:R-:W-:-:S04]  /*0630*/  IMAD.WIDE R10, R13, 0x4, R24 ;  /* 0x000000040d0a7825 */ /* 0x000fc800078e0218 */
[----:B------:R-:W-:Y:S01]  /*0640*/  FMUL R15, R15, R8 ;  /* 0x000000080f0f7220 */ /* 0x000fe20000400000 */
[----:B------:R-:W-:Y:S01]  /*0650*/  FMUL R7, R18, R7 ;  /* 0x0000000712077220 */ /* 0x000fe20000400000 */
[----:B------:R0:W-:Y:S01]  /*0660*/  STG.E desc[UR4][R22.64], R19 ;  /* 0x0000001316007986 */ /* 0x0001e2000c101904 */
        /* <DEDUP_REMOVED lines=8> */
.L_x_314:
        /* <DEDUP_REMOVED lines=9> */
.L_x_414:


//--------------------- .text._Z15hadamardProductiPKfS0_Pf --------------------------
	.section	.text._Z15hadamardProductiPKfS0_Pf,"ax",@progbits
	.align	128
        .global         _Z15hadamardProductiPKfS0_Pf
        .type           _Z15hadamardProductiPKfS0_Pf,@function
        .size           _Z15hadamardProductiPKfS0_Pf,(.L_x_415 - _Z15hadamardProductiPKfS0_Pf)
        .other          _Z15hadamardProductiPKfS0_Pf,@"STO_CUDA_ENTRY STV_DEFAULT"
_Z15hadamardProductiPKfS0_Pf:
.text._Z15hadamardProductiPKfS0_Pf:
        /* <DEDUP_REMOVED lines=46> */
.L_x_317:
        /* <DEDUP_REMOVED lines=8> */
[----:B---3--:R-:W-:-:S05]  /*0360*/  FMUL R17, R14, R13 ;  /* 0x0000000d0e117220 */ /* 0x008fca0000400000 */
[----:B------:R3:W-:Y:S07]  /*0370*/  STG.E desc[UR4][R10.64], R17 ;  /* 0x000000110a007986 */ /* 0x0007ee000c101904 */
[----:B------:R-:W-:Y:S05]  /*0380*/  @P0 BRA `(.L_x_317) ;  /* 0xfffffffc00d40947 */ /* 0x000fea000383ffff */
.L_x_316:
[----:B------:R-:W-:Y:S05]  /*0390*/  BSYNC.RECONVERGENT B0 ;  /* 0x0000000000007941 */ /* 0x000fea0003800200 */
.L_x_315:
[----:B------:R-:W-:Y:S05]  /*03a0*/  @!P1 EXIT ;  /* 0x000000000000994d */ /* 0x000fea0003800000 */
.L_x_318:
[----:B0-----:R-:W0:Y:S08]  /*03b0*/  LDC.64 R4, c[0x0][0x388] ;  /* 0x0000e200ff047b82 */ /* 0x001e300000000a00 */
[----:B------:R-:W1:Y:S01]  /*03c0*/  LDC.64 R6, c[0x0][0x390] ;  /* 0x0000e400ff067b82 */ /* 0x000e620000000a00 */
[----:B0-----:R-:W-:-:S05]  /*03d0*/  IMAD.WIDE R8, R3, 0x4, R4 ;  /* 0x0000000403087825 */ /* 0x001fca00078e0204 */
[----:B------:R0:W2:Y:S01]  /*03e0*/  LDG.E.CONSTANT R2, desc[UR4][R8.64] ;  /* 0x0000000408027981 */ /* 0x0000a2000c1e9900 */
[----:B---3--:R-:W-:-:S04]  /*03f0*/  IMAD.WIDE R10, R0, 0x4, R8 ;  /* 0x00000004000a7825 */ /* 0x008fc800078e0208 */
[----:B-1----:R-:W-:Y:S01]  /*0400*/  IMAD.WIDE R22, R3, 0x4, R6 ;  /* 0x0000000403167825 */ /* 0x002fe200078e0206 */
[----:B------:R1:W3:Y:S01]  /*0410*/  LDG.E.CONSTANT R12, desc[UR4][R10.64] ;  /* 0x000000040a0c7981 */ /* 0x0002e2000c1e9900 */
[----:B------:R-:W4:Y:S02]  /*0420*/  LDC.64 R6, c[0x0][0x398] ;  /* 0x0000e600ff067b82 */ /* 0x000f240000000a00 */
[----:B------:R-:W-:-:S04]  /*0430*/  IMAD.WIDE R16, R0, 0x4, R10 ;  /* 0x0000000400107825 */ /* 0x000fc800078e020a */
[C---:B------:R-:W-:Y:S01]  /*0440*/  IMAD.WIDE R14, R0.reuse, 0x4, R22 ;  /* 0x00000004000e7825 */ /* 0x040fe200078e0216 */
[----:B------:R3:W5:Y:S03]  /*0450*/  LDG.E.CONSTANT R13, desc[UR4][R16.64] ;  /* 0x00000004100d7981 */ /* 0x000766000c1e9900 */
[C---:B------:R-:W-:Y:S01]  /*0460*/  IMAD.WIDE R18, R0.reuse, 0x4, R16 ;  /* 0x0000000400127825 */ /* 0x040fe200078e0210 */
[----:B------:R-:W2:Y:S03]  /*0470*/  LDG.E.CONSTANT R23, desc[UR4][R22.64] ;  /* 0x0000000416177981 */ /* 0x000ea6000c1e9900 */
[C---:B------:R-:W-:Y:S02]  /*0480*/  IMAD.WIDE R4, R0.reuse, 0x4, R14 ;  /* 0x0000000400047825 */ /* 0x040fe400078e020e */
[----:B------:R-:W3:Y:S02]  /*0490*/  LDG.E.CONSTANT R15, desc[UR4][R14.64] ;  /* 0x000000040e0f7981 */ /* 0x000ee4000c1e9900 */
[----:B------:R-:W-:-:S02]  /*04a0*/  IMAD.WIDE R20, R0, 0x4, R4 ;  /* 0x0000000400147825 */ /* 0x000fc400078e0204 */
[----:B------:R5:W5:Y:S04]  /*04b0*/  LDG.E.CONSTANT R18, desc[UR4][R18.64] ;  /* 0x0000000412127981 */ /* 0x000b68000c1e9900 */
[----:B------:R-:W5:Y:S04]  /*04c0*/  LDG.E.CONSTANT R4, desc[UR4][R4.64] ;  /* 0x0000000404047981 */ /* 0x000f68000c1e9900 */
[----:B------:R-:W5:Y:S01]  /*04d0*/  LDG.E.CONSTANT R21, desc[UR4][R20.64] ;  /* 0x0000000414157981 */ /* 0x000f62000c1e9900 */
[----:B----4-:R-:W-:-:S04]  /*04e0*/  IMAD.WIDE R6, R3, 0x4, R6 ;  /* 0x0000000403067825 */ /* 0x010fc800078e0206 */
[----:B0-----:R-:W-:-:S04]  /*04f0*/  IMAD.WIDE R8, R0, 0x4, R6 ;  /* 0x0000000400087825 */ /* 0x001fc800078e0206 */
[C---:B-1----:R-:W-:Y:S01]  /*0500*/  IMAD.WIDE R10, R0.reuse, 0x4, R8 ;  /* 0x00000004000a7825 */ /* 0x042fe200078e0208 */
[----:B------:R-:W-:-:S04]  /*0510*/  LEA R3, R0, R3, 0x2 ;  /* 0x0000000300037211 */ /* 0x000fc800078e10ff */
[----:B------:R-:W-:Y:S01]  /*0520*/  ISETP.GE.AND P0, PT, R3, UR6, PT ;  /* 0x0000000603007c0c */ /* 0x000fe2000bf06270 */
[----:B--2---:R-:W-:Y:S01]  /*0530*/  FMUL R25, R2, R23 ;  /* 0x0000001702197220 */ /* 0x004fe20000400000 */
[----:B---3--:R-:W-:-:S04]  /*0540*/  FMUL R17, R12, R15 ;  /* 0x0000000f0c117220 */ /* 0x008fc80000400000 */
[----:B------:R0:W-:Y:S04]  /*0550*/  STG.E desc[UR4][R6.64], R25 ;  /* 0x0000001906007986 */ /* 0x0001e8000c101904 */
[----:B------:R0:W-:Y:S01]  /*0560*/  STG.E desc[UR4][R8.64], R17 ;  /* 0x0000001108007986 */ /* 0x0001e2000c101904 */
[----:B-----5:R-:W-:Y:S01]  /*0570*/  FMUL R19, R13, R4 ;  /* 0x000000040d137220 */ /* 0x020fe20000400000 */
[----:B------:R-:W-:-:S04]  /*0580*/  IMAD.WIDE R12, R0, 0x4, R10 ;  /* 0x00000004000c7825 */ /* 0x000fc800078e020a */
[----:B------:R-:W-:Y:S01]  /*0590*/  FMUL R23, R18, R21 ;  /* 0x0000001512177220 */ /* 0x000fe20000400000 */
[----:B------:R0:W-:Y:S04]  /*05a0*/  STG.E desc[UR4][R10.64], R19 ;  /* 0x000000130a007986 */ /* 0x0001e8000c101904 */
[----:B------:R0:W-:Y:S01]  /*05b0*/  STG.E desc[UR4][R12.64], R23 ;  /* 0x000000170c007986 */ /* 0x0001e2000c101904 */
[----:B------:R-:W-:Y:S05]  /*05c0*/  @!P0 BRA `(.L_x_318) ;  /* 0xfffffffc00788947 */ /* 0x000fea000383ffff */
[----:B------:R-:W-:Y:S05]  /*05d0*/  EXIT ;  /* 0x000000000000794d */ /* 0x000fea0003800000 */
.L_x_319:
        /* <DEDUP_REMOVED lines=10> */
.L_x_415:


//--------------------- .text._Z8sumHprodiPKfS0_S0_S0_S0_S0_S0_S0_S0_S0_S0_Pf --------------------------
	.section	.text._Z8sumHprodiPKfS0_S0_S0_S0_S0_S0_S0_S0_S0_S0_Pf,"ax",@progbits
	.align	128
        .global         _Z8sumHprodiPKfS0_S0_S0_S0_S0_S0_S0_S0_S0_S0_Pf
        .type           _Z8sumHprodiPKfS0_S0_S0_S0_S0_S0_S0_S0_S0_S0_Pf,@function
        .size           _Z8sumHprodiPKfS0_S0_S0_S0_S0_S0_S0_S0_S0_S0_Pf,(.L_x_416 - _Z8sumHprodiPKfS0_S0_S0_S0_S0_S0_S0_S0_S0_S0_Pf)
        .other          _Z8sumHprodiPKfS0_S0_S0_S0_S0_S0_S0_S0_S0_S0_Pf,@"STO_CUDA_ENTRY STV_DEFAULT"
_Z8sumHprodiPKfS0_S0_S0_S0_S0_S0_S0_S0_S0_S0_Pf:
.text._Z8sumHprodiPKfS0_S0_S0_S0_S0_S0_S0_S0_S0_S0_Pf:
        /* <DEDUP_REMOVED lines=8> */
[----:B------:R-:W0:Y:S01]  /*0080*/  LDCU UR5, c[0x0][0x370] ;  /* 0x00006e00ff0577ac */ /* 0x000e220008000800 */
[----:B------:R-:W1:Y:S01]  /*0090*/  LDCU.64 UR6, c[0x0][0x358] ;  /* 0x00006b00ff0677ac */ /* 0x000e620008000a00 */
[----:B0-----:R-:W-:-:S12]  /*00a0*/  UIMAD UR4, UR4, UR5, URZ ;  /* 0x00000005040472a4 */ /* 0x001fd8000f8e02ff */
.L_x_320:
[----:B0-----:R-:W0:Y:S08]  /*00b0*/  LDC.64 R22, c[0x0][0x390] ;  /* 0x0000e400ff167b82 */ /* 0x001e300000000a00 */
[----:B------:R-:W2:Y:S08]  /*00c0*/  LDC.64 R20, c[0x0][0x3a0] ;  /* 0x0000e800ff147b82 */ /* 0x000eb00000000a00 */
[----:B------:R-:W3:Y:S08]  /*00d0*/  LDC.64 R18, c[0x0][0x3a8] ;  /* 0x0000ea00ff127b82 */ /* 0x000ef00000000a00 */
[----:B------:R-:W4:Y:S01]  /*00e0*/  LDC.64 R24, c[0x0][0x388] ;  /* 0x0000e200ff187b82 */ /* 0x000f220000000a00 */
[----:B0-----:R-:W-:-:S06]  /*00f0*/  IMAD.WIDE R22, R17, 0x4, R22 ;  /* 0x0000000411167825 */ /* 0x001fcc00078e0216 */
[----:B-1----:R-:W5:Y:S01]  /*0100*/  LDG.E.CONSTANT R23, desc[UR6][R22.64] ;  /* 0x0000000616177981 */ /* 0x002f62000c1e9900 */
[----:B------:R-:W0:Y:S01]  /*0110*/  LDC.64 R12, c[0x0][0x398] ;  /* 0x0000e600ff0c7b82 */ /* 0x000e220000000a00 */
[----:B--2---:R-:W-:-:S06]  /*0120*/  IMAD.WIDE R20, R17, 0x4, R20 ;  /* 0x0000000411147825 */ /* 0x004fcc00078e0214 */
[----:B------:R-:W2:Y:S01]  /*0130*/  LDG.E.CONSTANT R20, desc[UR6][R20.64] ;  /* 0x0000000614147981 */ /* 0x000ea2000c1e9900 */
[----:B------:R-:W1:Y:S01]  /*0140*/  LDC.64 R14, c[0x0][0x3b0] ;  /* 0x0000ec00ff0e7b82 */ /* 0x000e620000000a00 */
[----:B---3--:R-:W-:-:S06]  /*0150*/  IMAD.WIDE R18, R17, 0x4, R18 ;  /* 0x0000000411127825 */ /* 0x008fcc00078e0212 */
[----:B------:R-:W2:Y:S01]  /*0160*/  LDG.E.CONSTANT R19, desc[UR6][R18.64] ;  /* 0x0000000612137981 */ /* 0x000ea2000c1e9900 */
[----:B------:R-:W3:Y:S01]  /*0170*/  LDC.64 R10, c[0x0][0x3b8] ;  /* 0x0000ee00ff0a7b82 */ /* 0x000ee20000000a00 */
[----:B----4-:R-:W-:-:S05]  /*0180*/  IMAD.WIDE R24, R17, 0x4, R24 ;  /* 0x0000000411187825 */ /* 0x010fca00078e0218 */
[----:B------:R4:W5:Y:S02]  /*0190*/  LDG.E.CONSTANT R0, desc[UR6][R24.64] ;  /* 0x0000000618007981 */ /* 0x000964000c1e9900 */
[----:B------:R-:W4:Y:S08]  /*01a0*/  LDC.64 R2, c[0x0][0x3c0] ;  /* 0x0000f000ff027b82 */ /* 0x000f300000000a00 */
[----:B------:R-:W4:Y:S08]  /*01b0*/  LDC.64 R8, c[0x0][0x3c8] ;  /* 0x0000f200ff087b82 */ /* 0x000f300000000a00 */
[----:B------:R-:W4:Y:S08]  /*01c0*/  LDC.64 R4, c[0x0][0x3d0] ;  /* 0x0000f400ff047b82 */ /* 0x000f300000000a00 */
[----:B------:R-:W4:Y:S01]  /*01d0*/  LDC.64 R6, c[0x0][0x3d8] ;  /* 0x0000f600ff067b82 */ /* 0x000f220000000a00 */
[----:B0-----:R-:W-:-:S04]  /*01e0*/  IMAD.WIDE R12, R17, 0x4, R12 ;  /* 0x00000004110c7825 */ /* 0x001fc800078e020c */
[C---:B-1----:R-:W-:Y:S02]  /*01f0*/  IMAD.WIDE R14, R17.reuse, 0x4, R14 ;  /* 0x00000004110e7825 */ /* 0x042fe400078e020e */
[----:B------:R-:W5:Y:S02]  /*0200*/  LDG.E.CONSTANT R12, desc[UR6][R12.64] ;  /* 0x000000060c0c7981 */ /* 0x000f64000c1e9900 */
[C---:B---3--:R-:W-:Y:S02]  /*0210*/  IMAD.WIDE R10, R17.reuse, 0x4, R10 ;  /* 0x00000004110a7825 */ /* 0x048fe400078e020a */
[----:B------:R-:W3:Y:S02]  /*0220*/  LDG.E.CONSTANT R14, desc[UR6][R14.64] ;  /* 0x000000060e0e7981 */ /* 0x000ee4000c1e9900 */
[C---:B----4-:R-:W-:Y:S02]  /*0230*/  IMAD.WIDE R2, R17.reuse, 0x4, R2 ;  /* 0x0000000411027825 */ /* 0x050fe400078e0202 */
[----:B------:R-:W3:Y:S02]  /*0240*/  LDG.E.CONSTANT R10, desc[UR6][R10.64] ;  /* 0x000000060a0a7981 */ /* 0x000ee4000c1e9900 */
[----:B------:R-:W-:-:S02]  /*0250*/  IMAD.WIDE R8, R17, 0x4, R8 ;  /* 0x0000000411087825 */ /* 0x000fc400078e0208 */
[----:B------:R-:W4:Y:S02]  /*0260*/  LDG.E.CONSTANT R3, desc[UR6][R2.64] ;  /* 0x0000000602037981 */ /* 0x000f24000c1e9900 */
[C---:B------:R-:W-:Y:S02]  /*0270*/  IMAD.WIDE R24, R17.reuse, 0x4, R4 ;  /* 0x0000000411187825 */ /* 0x040fe400078e0204 */
[----:B------:R-:W4:Y:S01]  /*0280*/  LDG.E.CONSTANT R8, desc[UR6][R8.64] ;  /* 0x0000000608087981 */ /* 0x000f22000c1e9900 */
[----:B------:R-:W0:Y:S01]  /*0290*/  LDC.64 R4, c[0x0][0x3e0] ;  /* 0x0000f800ff047b82 */ /* 0x000e220000000a00 */
[C---:B------:R-:W-:Y:S02]  /*02a0*/  IMAD.WIDE R6, R17.reuse, 0x4, R6 ;  /* 0x0000000411067825 */ /* 0x040fe400078e0206 */
[----:B------:R-:W4:Y:S04]  /*02b0*/  LDG.E.CONSTANT R24, desc[UR6][R24.64] ;  /* 0x0000000618187981 */ /* 0x000f28000c1e9900 */
[----:B------:R-:W4:Y:S01]  /*02c0*/  LDG.E.CONSTANT R6, desc[UR6][R6.64] ;  /* 0x0000000606067981 */ /* 0x000f22000c1e9900 */
[C---:B0-----:R-:W-:Y:S01]  /*02d0*/  IMAD.WIDE R4, R17.reuse, 0x4, R4 ;  /* 0x0000000411047825 */ /* 0x041fe200078e0204 */
[----:B------:R-:W-:-:S04]  /*02e0*/  IADD3 R17, PT, PT, R17, UR4, RZ ;  /* 0x0000000411117c10 */ /* 0x000fc8000fffe0ff */
[----:B------:R-:W-:Y:S01]  /*02f0*/  ISETP.GE.AND P0, PT, R17, UR8, PT ;  /* 0x0000000811007c0c */ /* 0x000fe2000bf06270 */
[----:B--2---:R-:W-:Y:S01]  /*0300*/  FMUL R20, R20, R19 ;  /* 0x0000001314147220 */ /* 0x004fe20000400000 */
[----:B-----5:R-:W-:-:S04]  /*0310*/  FMUL R23, R0, R23 ;  /* 0x0000001700177220 */ /* 0x020fc80000400000 */
[----:B------:R-:W-:-:S04]  /*0320*/  FFMA R23, R23, R12, R20 ;  /* 0x0000000c17177223 */ /* 0x000fc80000000014 */
[----:B---3--:R-:W-:-:S04]  /*0330*/  FFMA R10, R14, R10, R23 ;  /* 0x0000000a0e0a7223 */ /* 0x008fc80000000017 */
[----:B----4-:R-:W-:-:S04]  /*0340*/  FFMA R3, R3, R8, R10 ;  /* 0x0000000803037223 */ /* 0x010fc8000000000a */
[----:B------:R-:W-:-:S05]  /*0350*/  FFMA R3, R24, R6, R3 ;  /* 0x0000000618037223 */ /* 0x000fca0000000003 */
[----:B------:R0:W-:Y:S01]  /*0360*/  STG.E desc[UR6][R4.64], R3 ;  /* 0x0000000304007986 */ /* 0x0001e2000c101906 */
[----:B------:R-:W-:Y:S05]  /*0370*/  @!P0 BRA `(.L_x_320) ;  /* 0xfffffffc004c8947 */ /* 0x000fea000383ffff */
[----:B------:R-:W-:Y:S05]  /*0380*/  EXIT ;  /* 0x000000000000794d */ /* 0x000fea0003800000 */
.L_x_321:
        /* <DEDUP_REMOVED lines=15> */
.L_x_416:


//--------------------- .text._Z8sumHprodiPKfS0_S0_S0_S0_Pf --------------------------
	.section	.text._Z8sumHprodiPKfS0_S0_S0_S0_Pf,"ax",@progbits
	.align	128
        .global         _Z8sumHprodiPKfS0_S0_S0_S0_Pf
        .type           _Z8sumHprodiPKfS0_S0_S0_S0_Pf,@function
        .size           _Z8sumHprodiPKfS0_S0_S0_S0_Pf,(.L_x_417 - _Z8sumHprodiPKfS0_S0_S0_S0_Pf)
        .other          _Z8sumHprodiPKfS0_S0_S0_S0_Pf,@"STO_CUDA_ENTRY STV_DEFAULT"
_Z8sumHprodiPKfS0_S0_S0_S0_Pf:
.text._Z8sumHprodiPKfS0_S0_S0_S0_Pf:
        /* <DEDUP_REMOVED lines=46> */
[----:B------:R-:W3:Y:S08]  /*02e0*/  LDC.64 R10, c[0x0][0x3a8] ;  /* 0x0000ea00ff0a7b82 */ /* 0x000ef00000000a00 */
[----:B------:R-:W4:Y:S08]  /*02f0*/  LDC.64 R12, c[0x0][0x390] ;  /* 0x0000e400ff0c7b82 */ /* 0x000f300000000a00 */
[----:B------:R-:W0:Y:S02]  /*0300*/  LDC.64 R14, c[0x0][0x398] ;  /* 0x0000e600ff0e7b82 */ /* 0x000e240000000a00 */
.L_x_324:
[----:B---3--:R-:W-:-:S04]  /*0310*/  IMAD.WIDE R24, R3, 0x4, R10 ;  /* 0x0000000403187825 */ /* 0x008fc800078e020a */
[C---:B--2---:R-:W-:Y:S02]  /*0320*/  IMAD.WIDE R26, R3.reuse, 0x4, R8 ;  /* 0x00000004031a7825 */ /* 0x044fe400078e0208 */
[----:B------:R-:W2:Y:S02]  /*0330*/  LDG.E.CONSTANT R25, desc[UR4][R24.64] ;  /* 0x0000000418197981 */ /* 0x000ea4000c1e9900 */
[C---:B----4-:R-:W-:Y:S02]  /*0340*/  IMAD.WIDE R18, R3.reuse, 0x4, R12 ;  /* 0x0000000403127825 */ /* 0x050fe400078e020c */
[----:B------:R-:W2:Y:S02]  /*0350*/  LDG.E.CONSTANT R26, desc[UR4][R26.64] ;  /* 0x000000041a1a7981 */ /* 0x000ea4000c1e9900 */
[C---:B-1----:R-:W-:Y:S02]  /*0360*/  IMAD.WIDE R16, R3.reuse, 0x4, R6 ;  /* 0x0000000403107825 */ /* 0x042fe400078e0206 */
[----:B------:R-:W3:Y:S02]  /*0370*/  LDG.E.CONSTANT R19, desc[UR4][R18.64] ;  /* 0x0000000412137981 */ /* 0x000ee4000c1e9900 */
[----:B0-----:R-:W-:-:S02]  /*0380*/  IMAD.WIDE R20, R3, 0x4, R14 ;  /* 0x0000000403147825 */ /* 0x001fc400078e020e */
[----:B------:R-:W3:Y:S04]  /*0390*/  LDG.E.CONSTANT R16, desc[UR4][R16.64] ;  /* 0x0000000410107981 */ /* 0x000ee8000c1e9900 */
[----:B------:R-:W4:Y:S01]  /*03a0*/  LDG.E.CONSTANT R21, desc[UR4][R20.64] ;  /* 0x0000000414157981 */ /* 0x000f22000c1e9900 */
[----:B------:R-:W-:Y:S01]  /*03b0*/  IMAD.WIDE R22, R3, 0x4, R4 ;  /* 0x0000000403167825 */ /* 0x000fe200078e0204 */
[----:B------:R-:W-:-:S04]  /*03c0*/  IADD3 R2, PT, PT, R2, 0x1, RZ ;  /* 0x0000000102027810 */ /* 0x000fc80007ffe0ff */
[----:B------:R-:W-:Y:S02]  /*03d0*/  ISETP.NE.AND P0, PT, R2, RZ, PT ;  /* 0x000000ff0200720c */ /* 0x000fe40003f05270 */
[----:B------:R-:W-:Y:S01]  /*03e0*/  IADD3 R3, PT, PT, R0, R3, RZ ;  /* 0x0000000300037210 */ /* 0x000fe20007ffe0ff */
[----:B--2---:R-:W-:Y:S01]  /*03f0*/  FMUL R29, R26, R25 ;  /* 0x000000191a1d7220 */ /* 0x004fe20000400000 */
[----:B---3--:R-:W-:-:S04]  /*0400*/  FMUL R28, R16, R19 ;  /* 0x00000013101c7220 */ /* 0x008fc80000400000 */
[----:B----4-:R-:W-:-:S05]  /*0410*/  FFMA R29, R28, R21, R29 ;  /* 0x000000151c1d7223 */ /* 0x010fca000000001d */
[----:B------:R0:W-:Y:S01]  /*0420*/  STG.E desc[UR4][R22.64], R29 ;  /* 0x0000001d16007986 */ /* 0x0001e2000c101904 */
[----:B------:R-:W-:Y:S05]  /*0430*/  @P0 BRA `(.L_x_324) ;  /* 0xfffffffc00b40947 */ /* 0x000fea000383ffff */
.L_x_323:
[----:B------:R-:W-:Y:S05]  /*0440*/  BSYNC.RECONVERGENT B0 ;  /* 0x0000000000007941 */ /* 0x000fea0003800200 */
.L_x_322:
[----:B------:R-:W-:Y:S05]  /*0450*/  @!P1 EXIT ;  /* 0x000000000000994d */ /* 0x000fea0003800000 */
.L_x_325:
[----:B-1----:R-:W1:Y:S08]  /*0460*/  LDC.64 R8, c[0x0][0x388] ;  /* 0x0000e200ff087b82 */ /* 0x002e700000000a00 */
[----:B------:R-:W2:Y:S08]  /*0470*/  LDC.64 R20, c[0x0][0x390] ;  /* 0x0000e400ff147b82 */ /* 0x000eb00000000a00 */
[----:B------:R-:W3:Y:S01]  /*0480*/  LDC.64 R14, c[0x0][0x3a0] ;  /* 0x0000e800ff0e7b82 */ /* 0x000ee20000000a00 */
[----:B-1----:R-:W-:-:S07]  /*0490*/  IMAD.WIDE R8, R3, 0x4, R8 ;  /* 0x0000000403087825 */ /* 0x002fce00078e0208 */
[----:B------:R-:W1:Y:S01]  /*04a0*/  LDC.64 R16, c[0x0][0x3a8] ;  /* 0x0000ea00ff107b82 */ /* 0x000e620000000a00 */
[----:B------:R-:W4:Y:S01]  /*04b0*/  LDG.E.CONSTANT R18, desc[UR4][R8.64] ;  /* 0x0000000408127981 */ /* 0x000f22000c1e9900 */
[----:B--2---:R-:W-:-:S06]  /*04c0*/  IMAD.WIDE R20, R3, 0x4, R20 ;  /* 0x0000000403147825 */ /* 0x004fcc00078e0214 */
[----:B------:R-:W2:Y:S01]  /*04d0*/  LDC.64 R12, c[0x0][0x398] ;  /* 0x0000e600ff0c7b82 */ /* 0x000ea20000000a00 */
[----:B0-----:R0:W4:Y:S01]  /*04e0*/  LDG.E.CONSTANT R29, desc[UR4][R20.64] ;  /* 0x00000004141d7981 */ /* 0x001122000c1e9900 */
[----:B---3--:R-:W-:-:S05]  /*04f0*/  IMAD.WIDE R14, R3, 0x4, R14 ;  /* 0x00000004030e7825 */ /* 0x008fca00078e020e */
[----:B------:R3:W5:Y:S01]  /*0500*/  LDG.E.CONSTANT R2, desc[UR4][R14.64] ;  /* 0x000000040e027981 */ /* 0x000762000c1e9900 */
[----:B-1----:R-:W-:-:S05]  /*0510*/  IMAD.WIDE R16, R3, 0x4, R16 ;  /* 0x0000000403107825 */ /* 0x002fca00078e0210 */
[----:B------:R1:W5:Y:S01]  /*0520*/  LDG.E.CONSTANT R5, desc[UR4][R16.64] ;  /* 0x0000000410057981 */ /* 0x000362000c1e9900 */
[----:B--2---:R-:W-:-:S05]  /*0530*/  IMAD.WIDE R12, R3, 0x4, R12 ;  /* 0x00000004030c7825 */ /* 0x004fca00078e020c */
[----:B------:R2:W5:Y:S01]  /*0540*/  LDG.E.CONSTANT R4, desc[UR4][R12.64] ;  /* 0x000000040c047981 */ /* 0x000562000c1e9900 */
[----:B------:R-:W-:-:S04]  /*0550*/  IMAD.WIDE R6, R0, 0x4, R8 ;  /* 0x0000000400067825 */ /* 0x000fc800078e0208 */
[----:B0-----:R-:W-:-:S04]  /*0560*/  IMAD.WIDE R20, R0, 0x4, R20 ;  /* 0x0000000400147825 */ /* 0x001fc800078e0214 */
[C---:B------:R-:W-:Y:S01]  /*0570*/  IMAD.WIDE R10, R0.reuse, 0x4, R6 ;  /* 0x00000004000a7825 */ /* 0x040fe200078e0206 */
[----:B------:R-:W5:Y:S03]  /*0580*/  LDG.E.CONSTANT R9, desc[UR4][R20.64] ;  /* 0x0000000414097981 */ /* 0x000f66000c1e9900 */
[C---:B------:R-:W-:Y:S01]  /*0590*/  IMAD.WIDE R24, R0.reuse, 0x4, R20 ;  /* 0x0000000400187825 */ /* 0x040fe200078e0214 */
[----:B------:R-:W5:Y:S03]  /*05a0*/  LDG.E.CONSTANT R6, desc[UR4][R6.64] ;  /* 0x0000000406067981 */ /* 0x000f66000c1e9900 */
[C---:B------:R-:W-:Y:S01]  /*05b0*/  IMAD.WIDE R22, R0.reuse, 0x4, R10 ;  /* 0x0000000400167825 */ /* 0x040fe200078e020a */
[----:B------:R-:W5:Y:S03]  /*05c0*/  LDG.E.CONSTANT R26, desc[UR4][R24.64] ;  /* 0x00000004181a7981 */ /* 0x000f66000c1e9900 */
[C---:B---3--:R-:W-:Y:S01]  /*05d0*/  IMAD.WIDE R14, R0.reuse, 0x4, R14 ;  /* 0x00000004000e7825 */ /* 0x048fe200078e020e */
[----:B------:R-:W3:Y:S03]  /*05e0*/  LDG.E.CONSTANT R8, desc[UR4][R22.64] ;  /* 0x0000000416087981 */ /* 0x000ee6000c1e9900 */
[C---:B-1----:R-:W-:Y:S01]  /*05f0*/  IMAD.WIDE R16, R0.reuse, 0x4, R16 ;  /* 0x0000000400107825 */ /* 0x042fe200078e0210 */
[----:B------:R0:W3:Y:S03]  /*0600*/  LDG.E.CONSTANT R7, desc[UR4][R10.64] ;  /* 0x000000040a077981 */ /* 0x0000e6000c1e9900 */
[----:B--2---:R-:W-:-:S04]  /*0610*/  IMAD.WIDE R12, R0, 0x4, R12 ;  /* 0x00000004000c7825 */ /* 0x004fc800078e020c */
[----:B0-----:R-:W-:-:S05]  /*0620*/  IMAD.WIDE R10, R0, 0x4, R24 ;  /* 0x00000004000a7825 */ /* 0x001fca00078e0218 */
[----:B------:R0:W3:Y:S01]  /*0630*/  LDG.E.CONSTANT R27, desc[UR4][R10.64] ;  /* 0x000000040a1b7981 */ /* 0x0000e2000c1e9900 */
[----:B------:R-:W-:-:S03]  /*0640*/  IMAD.WIDE R22, R0, 0x4, R12 ;  /* 0x0000000400167825 */ /* 0x000fc600078e020c */
[----:B------:R-:W2:Y:S01]  /*0650*/  LDG.E.CONSTANT R12, desc[UR4][R12.64] ;  /* 0x000000040c0c7981 */ /* 0x000ea2000c1e9900 */
[----:B0-----:R-:W-:-:S03]  /*0660*/  IMAD.WIDE R10, R0, 0x4, R16 ;  /* 0x00000004000a7825 */ /* 0x001fc600078e0210 */
[----:B------:R-:W2:Y:S01]  /*0670*/  LDG.E.CONSTANT R17, desc[UR4][R16.64] ;  /* 0x0000000410117981 */ /* 0x000ea2000c1e9900 */
[----:B------:R-:W-:-:S06]  /*0680*/  IMAD.WIDE R24, R0, 0x4, R10 ;  /* 0x0000000400187825 */ /* 0x000fcc00078e020a */
[----:B------:R-:W2:Y:S01]  /*0690*/  LDG.E.CONSTANT R25, desc[UR4][R24.64] ;  /* 0x0000000418197981 */ /* 0x000ea2000c1e9900 */
[----:B----4-:R-:W-:Y:S01]  /*06a0*/  FMUL R29, R18, R29 ;  /* 0x0000001d121d7220 */ /* 0x010fe20000400000 */
[C---:B------:R-:W-:Y:S02]  /*06b0*/  IMAD.WIDE R18, R0.reuse, 0x4, R14 ;  /* 0x0000000400127825 */ /* 0x040fe400078e020e */
[----:B------:R-:W2:Y:S02]  /*06c0*/  LDG.E.CONSTANT R14, desc[UR4][R14.64] ;  /* 0x000000040e0e7981 */ /* 0x000ea4000c1e9900 */
[C---:B------:R-:W-:Y:S02]  /*06d0*/  IMAD.WIDE R20, R0.reuse, 0x4, R18 ;  /* 0x0000000400147825 */ /* 0x040fe400078e0212 */
[----:B------:R-:W4:Y:S04]  /*06e0*/  LDG.E.CONSTANT R28, desc[UR4][R18.64] ;  /* 0x00000004121c7981 */ /* 0x000f28000c1e9900 */
[----:B------:R0:W4:Y:S04]  /*06f0*/  LDG.E.CONSTANT R15, desc[UR4][R10.64] ;  /* 0x000000040a0f7981 */ /* 0x000128000c1e9900 */
[----:B------:R-:W4:Y:S01]  /*0700*/  LDG.E.CONSTANT R20, desc[UR4][R20.64] ;  /* 0x0000000414147981 */ /* 0x000f22000c1e9900 */
[----:B0-----:R-:W-:-:S03]  /*0710*/  IMAD.WIDE R10, R0, 0x4, R22 ;  /* 0x00000004000a7825 */ /* 0x001fc600078e0216 */
[----:B------:R-:W4:Y:S04]  /*0720*/  LDG.E.CONSTANT R22, desc[UR4][R22.64] ;  /* 0x0000000416167981 */ /* 0x000f28000c1e9900 */
[----:B------:R0:W4:Y:S01]  /*0730*/  LDG.E.CONSTANT R16, desc[UR4][R10.64] ;  /* 0x000000040a107981 */ /* 0x000122000c1e9900 */
[----:B-----5:R-:W-:-:S04]  /*0740*/  FMUL R2, R2, R5 ;  /* 0x0000000502027220 */ /* 0x020fc80000400000 */
[----:B------:R-:W-:Y:S02]  /*0750*/  FFMA R29, R29, R4, R2 ;  /* 0x000000041d1d7223 */ /* 0x000fe40000000002 */
[----:B------:R-:W1:Y:S01]  /*0760*/  LDC.64 R4, c[0x0][0x3b0] ;  /* 0x0000ec00ff047b82 */ /* 0x000e620000000a00 */
[----:B------:R-:W-:Y:S01]  /*0770*/  FMUL R9, R6, R9 ;  /* 0x0000000906097220 */ /* 0x000fe20000400000 */
[----:B-1----:R-:W-:-:S04]  /*0780*/  IMAD.WIDE R4, R3, 0x4, R4 ;  /* 0x0000000403047825 */ /* 0x002fc800078e0204 */
[----:B------:R-:W-:-:S04]  /*0790*/  IMAD.WIDE R18, R0, 0x4, R4 ;  /* 0x0000000400127825 */ /* 0x000fc800078e0204 */
[----:B---3--:R-:W-:Y:S01]  /*07a0*/  FMUL R27, R8, R27 ;  /* 0x0000001b081b7220 */ /* 0x008fe20000400000 */
[----:B------:R1:W-:Y:S01]  /*07b0*/  STG.E desc[UR4][R4.64], R29 ;  /* 0x0000001d04007986 */ /* 0x0003e2000c101904 */
[----:B------:R-:W-:-:S04]  /*07c0*/  LEA R3, R0, R3, 0x2 ;  /* 0x0000000300037211 */ /* 0x000fc800078e10ff */
[----:B------:R-:W-:Y:S01]  /*07d0*/  ISETP.GE.AND P0, PT, R3, UR6, PT ;  /* 0x0000000603007c0c */ /* 0x000fe2000bf06270 */
[----:B--2---:R-:W-:Y:S01]  /*07e0*/  FMUL R14, R14, R17 ;  /* 0x000000110e0e7220 */ /* 0x004fe20000400000 */
[----:B------:R-:W-:Y:S01]  /*07f0*/  FMUL R17, R7, R26 ;  /* 0x0000001a07117220 */ /* 0x000fe20000400000 */
[----:B------:R-:W-:-:S04]  /*0800*/  IMAD.WIDE R6, R0, 0x4, R18 ;  /* 0x0000000400067825 */ /* 0x000fc800078e0212 */
[----:B0-----:R-:W-:Y:S01]  /*0810*/  FFMA R11, R9, R12, R14 ;  /* 0x0000000c090b7223 */ /* 0x001fe2000000000e */
[----:B----4-:R-:W-:Y:S01]  /*0820*/  FMUL R28, R28, R15 ;  /* 0x0000000f1c1c7220 */ /* 0x010fe20000400000 */
[----:B------:R-:W-:Y:S01]  /*0830*/  FMUL R20, R20, R25 ;  /* 0x0000001914147220 */ /* 0x000fe20000400000 */
[----:B------:R-:W-:Y:S02]  /*0840*/  IMAD.WIDE R8, R0, 0x4, R6 ;  /* 0x0000000400087825 */ /* 0x000fe400078e0206 */
[----:B------:R1:W-:Y:S02]  /*0850*/  STG.E desc[UR4][R18.64], R11 ;  /* 0x0000000b12007986 */ /* 0x0003e4000c101904 */
[----:B------:R-:W-:Y:S01]  /*0860*/  FFMA R17, R17, R22, R28 ;  /* 0x0000001611117223 */ /* 0x000fe2000000001c */
[----:B------:R-:W-:-:S04]  /*0870*/  FFMA R27, R27, R16, R20 ;  /* 0x000000101b1b7223 */ /* 0x000fc80000000014 */
[----:B------:R1:W-:Y:S04]  /*0880*/  STG.E desc[UR4][R6.64], R17 ;  /* 0x0000001106007986 */ /* 0x0003e8000c101904 */
[----:B------:R1:W-:Y:S01]  /*0890*/  STG.E desc[UR4][R8.64], R27 ;  /* 0x0000001b08007986 */ /* 0x0003e2000c101904 */
[----:B------:R-:W-:Y:S05]  /*08a0*/  @!P0 BRA `(.L_x_325) ;  /* 0xfffffff800ec8947 */ /* 0x000fea000383ffff */
[----:B------:R-:W-:Y:S05]  /*08b0*/  EXIT ;  /* 0x000000000000794d */ /* 0x000fea0003800000 */
.L_x_326:
        /* <DEDUP_REMOVED lines=12> */
.L_x_417:


//--------------------- .text._Z8sumHprodiPKfS0_S0_S0_Pf --------------------------
	.section	.text._Z8sumHprodiPKfS0_S0_S0_Pf,"ax",@progbits
	.align	128
        .global         _Z8sumHprodiPKfS0_S0_S0_Pf
        .type           _Z8sumHprodiPKfS0_S0_S0_Pf,@function
        .size           _Z8sumHprodiPKfS0_S0_S0_Pf,(.L_x_418 - _Z8sumHprodiPKfS0_S0_S0_Pf)
        .other          _Z8sumHprodiPKfS0_S0_S0_Pf,@"STO_CUDA_ENTRY STV_DEFAULT"
_Z8sumHprodiPKfS0_S0_S0_Pf:
.text._Z8sumHprodiPKfS0_S0_S0_Pf:
        /* <DEDUP_REMOVED lines=47> */
[----:B------:R-:W4:Y:S02]  /*02f0*/  LDC.64 R2, c[0x0][0x398] ;  /* 0x0000e600ff027b82 */ /* 0x000f240000000a00 */
.L_x_329:
[----:B-1----:R-:W-:-:S04]  /*0300*/  IMAD.WIDE R14, R0, 0x4, R8 ;  /* 0x00000004000e7825 */ /* 0x002fc800078e0208 */
[C---:B----4-:R-:W-:Y:S02]  /*0310*/  IMAD.WIDE R16, R0.reuse, 0x4, R2 ;  /* 0x0000000400107825 */ /* 0x050fe400078e0202 */
[----:B------:R-:W4:Y:S02]  /*0320*/  LDG.E.CONSTANT R15, desc[UR4][R14.64] ;  /* 0x000000040e0f7981 */ /* 0x000f24000c1e9900 */
[C---:B---3--:R-:W-:Y:S02]  /*0330*/  IMAD.WIDE R18, R0.reuse, 0x4, R4 ;  /* 0x0000000400127825 */ /* 0x048fe400078e0204 */
[----:B------:R-:W4:Y:S02]  /*0340*/  LDG.E.CONSTANT R16, desc[UR4][R16.64] ;  /* 0x0000000410107981 */ /* 0x000f24000c1e9900 */
[C---:B0-----:R-:W-:Y:S02]  /*0350*/  IMAD.WIDE R20, R0.reuse, 0x4, R10 ;  /* 0x0000000400147825 */ /* 0x041fe400078e020a */
[----:B------:R-:W3:Y:S04]  /*0360*/  LDG.E.CONSTANT R19, desc[UR4][R18.64] ;  /* 0x0000000412137981 */ /* 0x000ee8000c1e9900 */
[----:B------:R-:W3:Y:S01]  /*0370*/  LDG.E.CONSTANT R20, desc[UR4][R20.64] ;  /* 0x0000000414147981 */ /* 0x000ee2000c1e9900 */
[----:B--2---:R-:W-:Y:S01]  /*0380*/  IMAD.WIDE R12, R0, 0x4, R6 ;  /* 0x00000004000c7825 */ /* 0x004fe200078e0206 */
[----:B------:R-:W-:-:S04]  /*0390*/  IADD3 R22, PT, PT, R22, 0x1, RZ ;  /* 0x0000000116167810 */ /* 0x000fc80007ffe0ff */
[----:B------:R-:W-:Y:S02]  /*03a0*/  ISETP.NE.AND P0, PT, R22, RZ, PT ;  /* 0x000000ff1600720c */ /* 0x000fe40003f05270 */
[----:B------:R-:W-:Y:S01]  /*03b0*/  IADD3 R0, PT, PT, R23, R0, RZ ;  /* 0x0000000017007210 */ /* 0x000fe20007ffe0ff */
[----:B----4-:R-:W-:-:S04]  /*03c0*/  FMUL R25, R16, R15 ;  /* 0x0000000f10197220 */ /* 0x010fc80000400000 */
[----:B---3--:R-:W-:-:S05]  /*03d0*/  FFMA R25, R20, R19, R25 ;  /* 0x0000001314197223 */ /* 0x008fca0000000019 */
[----:B------:R0:W-:Y:S01]  /*03e0*/  STG.E desc[UR4][R12.64], R25 ;  /* 0x000000190c007986 */ /* 0x0001e2000c101904 */
[----:B------:R-:W-:Y:S05]  /*03f0*/  @P0 BRA `(.L_x_329) ;  /* 0xfffffffc00c00947 */ /* 0x000fea000383ffff */
.L_x_328:
[----:B------:R-:W-:Y:S05]  /*0400*/  BSYNC.RECONVERGENT B0 ;  /* 0x0000000000007941 */ /* 0x000fea0003800200 */
.L_x_327:
[----:B------:R-:W-:Y:S05]  /*0410*/  @!P1 EXIT ;  /* 0x000000000000994d */ /* 0x000fea0003800000 */
.L_x_330:
[----:B-1----:R-:W1:Y:S08]  /*0420*/  LDC.64 R2, c[0x0][0x398] ;  /* 0x0000e600ff027b82 */ /* 0x002e700000000a00 */
[----:B------:R-:W2:Y:S08]  /*0430*/  LDC.64 R16, c[0x0][0x3a0] ;  /* 0x0000e800ff107b82 */ /* 0x000eb00000000a00 */
[----:B------:R-:W3:Y:S08]  /*0440*/  LDC.64 R4, c[0x0][0x388] ;  /* 0x0000e200ff047b82 */ /* 0x000ef00000000a00 */
[----:B------:R-:W4:Y:S01]  /*0450*/  LDC.64 R6, c[0x0][0x390] ;  /* 0x0000e400ff067b82 */ /* 0x000f220000000a00 */
[----:B-1----:R-:W-:-:S05]  /*0460*/  IMAD.WIDE R20, R0, 0x4, R2 ;  /* 0x0000000400147825 */ /* 0x002fca00078e0202 */
[----:B------:R-:W5:Y:S01]  /*0470*/  LDG.E.CONSTANT R22, desc[UR4][R20.64] ;  /* 0x0000000414167981 */ /* 0x000f62000c1e9900 */
[----:B------:R-:W-:-:S04]  /*0480*/  IMAD.WIDE R28, R23, 0x4, R20 ;  /* 0x00000004171c7825 */ /* 0x000fc800078e0214 */
[----:B--2---:R-:W-:Y:S01]  /*0490*/  IMAD.WIDE R16, R0, 0x4, R16 ;  /* 0x0000000400107825 */ /* 0x004fe200078e0210 */
[----:B0-----:R-:W2:Y:S03]  /*04a0*/  LDG.E.CONSTANT R25, desc[UR4][R28.64] ;  /* 0x000000041c197981 */ /* 0x001ea6000c1e9900 */
[----:B------:R-:W-:-:S04]  /*04b0*/  IMAD.WIDE R26, R23, 0x4, R28 ;  /* 0x00000004171a7825 */ /* 0x000fc800078e021c */
[----:B---3--:R-:W-:-:S04]  /*04c0*/  IMAD.WIDE R4, R0, 0x4, R4 ;  /* 0x0000000400047825 */ /* 0x008fc800078e0204 */
[C---:B------:R-:W-:Y:S02]  /*04d0*/  IMAD.WIDE R8, R23.reuse, 0x4, R26 ;  /* 0x0000000417087825 */ /* 0x040fe400078e021a */
[----:B------:R-:W3:Y:S02]  /*04e0*/  LDG.E.CONSTANT R26, desc[UR4][R26.64] ;  /* 0x000000041a1a7981 */ /* 0x000ee4000c1e9900 */
[----:B----4-:R-:W-:Y:S02]  /*04f0*/  IMAD.WIDE R6, R0, 0x4, R6 ;  /* 0x0000000400067825 */ /* 0x010fe400078e0206 */
[----:B------:R0:W4:Y:S02]  /*0500*/  LDG.E.CONSTANT R24, desc[UR4][R8.64] ;  /* 0x0000000408187981 */ /* 0x000124000c1e9900 */
[C---:B------:R-:W-:Y:S02]  /*0510*/  IMAD.WIDE R18, R23.reuse, 0x4, R16 ;  /* 0x0000000417127825 */ /* 0x040fe400078e0210 */
[----:B------:R-:W5:Y:S02]  /*0520*/  LDG.E.CONSTANT R17, desc[UR4][R16.64] ;  /* 0x0000000410117981 */ /* 0x000f64000c1e9900 */
[----:B------:R-:W-:-:S02]  /*0530*/  IMAD.WIDE R2, R23, 0x4, R4 ;  /* 0x0000000417027825 */ /* 0x000fc400078e0204 */
[----:B------:R-:W3:Y:S02]  /*0540*/  LDG.E.CONSTANT R4, desc[UR4][R4.64] ;  /* 0x0000000404047981 */ /* 0x000ee4000c1e9900 */
[C---:B0-----:R-:W-:Y:S02]  /*0550*/  IMAD.WIDE R8, R23.reuse, 0x4, R6 ;  /* 0x0000000417087825 */ /* 0x041fe400078e0206 */
[----:B------:R-:W4:Y:S02]  /*0560*/  LDG.E.CONSTANT R27, desc[UR4][R2.64] ;  /* 0x00000004021b7981 */ /* 0x000f24000c1e9900 */
[C---:B------:R-:W-:Y:S02]  /*0570*/  IMAD.WIDE R14, R23.reuse, 0x4, R18 ;  /* 0x00000004170e7825 */ /* 0x040fe400078e0212 */
[----:B------:R-:W2:Y:S02]  /*0580*/  LDG.E.CONSTANT R18, desc[UR4][R18.64] ;  /* 0x0000000412127981 */ /* 0x000ea4000c1e9900 */
[----:B------:R-:W-:-:S02]  /*0590*/  IMAD.WIDE R10, R23, 0x4, R2 ;  /* 0x00000004170a7825 */ /* 0x000fc400078e0202 */
[----:B------:R0:W3:Y:S02]  /*05a0*/  LDG.E.CONSTANT R16, desc[UR4][R6.64] ;  /* 0x0000000406107981 */ /* 0x0000e4000c1e9900 */
[----:B------:R-:W-:-:S04]  /*05b0*/  IMAD.WIDE R20, R23, 0x4, R8 ;  /* 0x0000000417147825 */ /* 0x000fc800078e0208 */
[C---:B------:R-:W-:Y:S01]  /*05c0*/  IMAD.WIDE R12, R23.reuse, 0x4, R14 ;  /* 0x00000004170c7825 */ /* 0x040fe200078e020e */
[----:B------:R1:W4:Y:S03]  /*05d0*/  LDG.E.CONSTANT R19, desc[UR4][R8.64] ;  /* 0x0000000408137981 */ /* 0x000326000c1e9900 */
[C---:B------:R-:W-:Y:S01]  /*05e0*/  IMAD.WIDE R28, R23.reuse, 0x4, R10 ;  /* 0x00000004171c7825 */ /* 0x040fe200078e020a */
[----:B------:R-:W4:Y:S01]  /*05f0*/  LDG.E.CONSTANT R15, desc[UR4][R14.64] ;  /* 0x000000040e0f7981 */ /* 0x000f22000c1e9900 */
[----:B0-----:R-:W0:Y:S02]  /*0600*/  LDC.64 R6, c[0x0][0x3a8] ;  /* 0x0000ea00ff067b82 */ /* 0x001e240000000a00 */
[----:B------:R-:W-:Y:S01]  /*0610*/  IMAD.WIDE R2, R23, 0x4, R20 ;  /* 0x0000000417027825 */ /* 0x000fe200078e0214 */
[----:B------:R-:W4:Y:S04]  /*0620*/  LDG.E.CONSTANT R13, desc[UR4][R12.64] ;  /* 0x000000040c0d7981 */ /* 0x000f28000c1e9900 */
[----:B------:R-:W4:Y:S04]  /*0630*/  LDG.E.CONSTANT R10, desc[UR4][R10.64] ;  /* 0x000000040a0a7981 */ /* 0x000f28000c1e9900 */
[----:B------:R-:W4:Y:S04]  /*0640*/  LDG.E.CONSTANT R28, desc[UR4][R28.64] ;  /* 0x000000041c1c7981 */ /* 0x000f28000c1e9900 */
[----:B------:R-:W4:Y:S04]  /*0650*/  LDG.E.CONSTANT R21, desc[UR4][R20.64] ;  /* 0x0000000414157981 */ /* 0x000f28000c1e9900 */
[----:B------:R-:W4:Y:S01]  /*0660*/  LDG.E.CONSTANT R3, desc[UR4][R2.64] ;  /* 0x0000000402037981 */ /* 0x000f22000c1e9900 */
[----:B0-----:R-:W-:-:S04]  /*0670*/  IMAD.WIDE R6, R0, 0x4, R6 ;  /* 0x0000000400067825 */ /* 0x001fc800078e0206 */
[C---:B-1----:R-:W-:Y:S01]  /*0680*/  IMAD.WIDE R8, R23.reuse, 0x4, R6 ;  /* 0x0000000417087825 */ /* 0x042fe200078e0206 */
[----:B------:R-:W-:-:S04]  /*0690*/  LEA R0, R23, R0, 0x2 ;  /* 0x0000000017007211 */ /* 0x000fc800078e10ff */
[----:B------:R-:W-:Y:S01]  /*06a0*/  ISETP.GE.AND P0, PT, R0, UR6, PT ;  /* 0x0000000600007c0c */ /* 0x000fe2000bf06270 */
[----:B-----5:R-:W-:Y:S01]  /*06b0*/  FMUL R17, R22, R17 ;  /* 0x0000001116117220 */ /* 0x020fe20000400000 */
[----:B--2---:R-:W-:-:S03]  /*06c0*/  FMUL R18, R25, R18 ;  /* 0x0000001219127220 */ /* 0x004fc60000400000 */
[----:B---3--:R-:W-:Y:S01]  /*06d0*/  FFMA R17, R4, R16, R17 ;  /* 0x0000001004117223 */ /* 0x008fe20000000011 */
[----:B----4-:R-:W-:Y:S01]  /*06e0*/  FMUL R5, R26, R15 ;  /* 0x0000000f1a057220 */ /* 0x010fe20000400000 */
[----:B------:R-:W-:-:S04]  /*06f0*/  IMAD.WIDE R14, R23, 0x4, R8 ;  /* 0x00000004170e7825 */ /* 0x000fc800078e0208 */
[----:B------:R-:W-:Y:S01]  /*0700*/  FMUL R13, R24, R13 ;  /* 0x0000000d180d7220 */ /* 0x000fe20000400000 */
[----:B------:R-:W-:Y:S01]  /*0710*/  FFMA R19, R27, R19, R18 ;  /* 0x000000131b137223 */ /* 0x000fe20000000012 */
[----:B------:R1:W-:Y:S04]  /*0720*/  STG.E desc[UR4][R6.64], R17 ;  /* 0x0000001106007986 */ /* 0x0003e8000c101904 */
[----:B------:R1:W-:Y:S01]  /*0730*/  STG.E desc[UR4][R8.64], R19 ;  /* 0x0000001308007986 */ /* 0x0003e2000c101904 */
[----:B------:R-:W-:Y:S01]  /*0740*/  FFMA R5, R10, R21, R5 ;  /* 0x000000150a057223 */ /* 0x000fe20000000005 */
[----:B------:R-:W-:Y:S01]  /*0750*/  FFMA R13, R28, R3, R13 ;  /* 0x000000031c0d7223 */ /* 0x000fe2000000000d */
[----:B------:R-:W-:-:S03]  /*0760*/  IMAD.WIDE R2, R23, 0x4, R14 ;  /* 0x0000000417027825 */ /* 0x000fc600078e020e */
[----:B------:R1:W-:Y:S04]  /*0770*/  STG.E desc[UR4][R14.64], R5 ;  /* 0x000000050e007986 */ /* 0x0003e8000c101904 */
[----:B------:R1:W-:Y:S01]  /*0780*/  STG.E desc[UR4][R2.64], R13 ;  /* 0x0000000d02007986 */ /* 0x0003e2000c101904 */
[----:B------:R-:W-:Y:S05]  /*0790*/  @!P0 BRA `(.L_x_330) ;  /* 0xfffffffc00208947 */ /* 0x000fea000383ffff */
[----:B------:R-:W-:Y:S05]  /*07a0*/  EXIT ;  /* 0x000000000000794d */ /* 0x000fea0003800000 */
.L_x_331:
        /* <DEDUP_REMOVED lines=13> */
.L_x_418:


//--------------------- .text._Z8hprodSumiiPKfS0_Pf --------------------------
	.section	.text._Z8hprodSumiiPKfS0_Pf,"ax",@progbits
	.align	128
        .global         _Z8hprodSumiiPKfS0_Pf
        .type           _Z8hprodSumiiPKfS0_Pf,@function
        .size           _Z8hprodSumiiPKfS0_Pf,(.L_x_419 - _Z8hprodSumiiPKfS0_Pf)
        .other          _Z8hprodSumiiPKfS0_Pf,@"STO_CUDA_ENTRY STV_DEFAULT"
_Z8hprodSumiiPKfS0_Pf:
.text._Z8hprodSumiiPKfS0_Pf:
        /* <DEDUP_REMOVED lines=14> */
[----:B------:R-:W-:Y:S01]  /*00e0*/  BSSY.RECONVERGENT B0, `(.L_x_332) ;  /* 0x0000044000007945 */ /* 0x000fe20003800200 */
[C---:B------:R-:W-:Y:S02]  /*00f0*/  ISETP.GE.AND P0, PT, R0.reuse, UR5, PT ;  /* 0x0000000500007c0c */ /* 0x040fe4000bf06270 */
[----:B------:R-:W-:Y:S01]  /*0100*/  VIMNMX R5, PT, PT, R0, UR5, !PT ;  /* 0x0000000500057c48 */ /* 0x000fe2000ffe0100 */
[----:B------:R-:W1:Y:S01]  /*0110*/  LDCU.64 UR4, c[0x0][0x358] ;  /* 0x00006b00ff0477ac */ /* 0x000e620008000a00 */
        /* <DEDUP_REMOVED lines=18> */
[C---:B------:R-:W-:Y:S02]  /*0240*/  LOP3.LUT R0, R9.reuse, 0x3, RZ, 0xc0, !PT ;  /* 0x0000000309007812 */ /* 0x040fe400078ec0ff */
[----:B------:R-:W-:Y:S02]  /*0250*/  ISETP.GE.U32.AND P3, PT, R9, 0x3, PT ;  /* 0x000000030900780c */ /* 0x000fe40003f66070 */
[----:B------:R-:W-:-:S13]  /*0260*/  ISETP.NE.AND P0, PT, R0, 0x3, PT ;  /* 0x000000030000780c */ /* 0x000fda0003f05270 */
[----:B-1----:R-:W-:Y:S05]  /*0270*/  @!P0 BRA `(.L_x_333) ;  /* 0x0000000000a88947 */ /* 0x002fea0003800000 */
[----:B------:R-:W0:Y:S01]  /*0280*/  LDC R13, c[0x0][0x384] ;  /* 0x0000e100ff0d7b82 */ /* 0x000e220000000800 */
[----:B------:R-:W-:-:S07]  /*0290*/  IADD3 R9, PT, PT, R9, 0x1, RZ ;  /* 0x0000000109097810 */ /* 0x000fce0007ffe0ff */
[----:B------:R-:W1:Y:S08]  /*02a0*/  LDC R8, c[0x0][0x384] ;  /* 0x0000e100ff087b82 */ /* 0x000e700000000800 */
[----:B------:R-:W2:Y:S01]  /*02b0*/  LDC.64 R2, c[0x0][0x388] ;  /* 0x0000e200ff027b82 */ /* 0x000ea20000000a00 */
[----:B0-----:R-:W-:-:S07]  /*02c0*/  IABS R0, R13 ;  /* 0x0000000d00007213 */ /* 0x001fce0000000000 */
[----:B------:R-:W0:Y:S01]  /*02d0*/  LDC.64 R4, c[0x0][0x390] ;  /* 0x0000e400ff047b82 */ /* 0x000e220000000a00 */
[----:B------:R-:W-:Y:S01]  /*02e0*/  ISETP.NE.AND P0, PT, R13, RZ, PT ;  /* 0x000000ff0d00720c */ /* 0x000fe20003f05270 */
[----:B------:R-:W3:Y:S06]  /*02f0*/  I2F.RP R12, R0 ;  /* 0x00000000000c7306 */ /* 0x000eec0000209400 */
[----:B------:R-:W4:Y:S02]  /*0300*/  LDC.64 R6, c[0x0][0x398] ;  /* 0x0000e600ff067b82 */ /* 0x000f240000000a00 */
[----:B---3--:R-:W3:Y:S02]  /*0310*/  MUFU.RCP R12, R12 ;  /* 0x0000000c000c7308 */ /* 0x008ee40000001000 */
[----:B---3--:R-:W-:Y:S01]  /*0320*/  VIADD R10, R12, 0xffffffe ;  /* 0x0ffffffe0c0a7836 */ /* 0x008fe20000000000 */
[----:B------:R-:W-:-:S05]  /*0330*/  LOP3.LUT R12, R9, 0x3, RZ, 0xc0, !PT ;  /* 0x00000003090c7812 */ /* 0x000fca00078ec0ff */
[----:B------:R3:W5:Y:S02]  /*0340*/  F2I.FTZ.U32.TRUNC.NTZ R11, R10 ;  /* 0x0000000a000b7305 */ /* 0x000764000021f000 */
[----:B---3--:R-:W-:Y:S02]  /*0350*/  IMAD.MOV.U32 R10, RZ, RZ, RZ ;  /* 0x000000ffff0a7224 */ /* 0x008fe400078e00ff */
[----:B-----5:R-:W-:-:S04]  /*0360*/  IMAD.MOV R15, RZ, RZ, -R11 ;  /* 0x000000ffff0f7224 */ /* 0x020fc800078e0a0b */
[----:B------:R-:W-:-:S04]  /*0370*/  IMAD R15, R15, R0, RZ ;  /* 0x000000000f0f7224 */ /* 0x000fc800078e02ff */
[----:B------:R-:W-:Y:S01]  /*0380*/  IMAD.HI.U32 R9, R11, R15, R10 ;  /* 0x0000000f0b097227 */ /* 0x000fe200078e000a */
[----:B------:R-:W-:Y:S02]  /*0390*/  LOP3.LUT R10, RZ, R13, RZ, 0x33, !PT ;  /* 0x0000000dff0a7212 */ /* 0x000fe400078e33ff */
[----:B012-4-:R-:W-:-:S07]  /*03a0*/  IADD3 R11, PT, PT, -R12, RZ, RZ ;  /* 0x000000ff0c0b7210 */ /* 0x017fce0007ffe1ff */
.L_x_334:
[----:B------:R-:W-:-:S04]  /*03b0*/  IMAD.WIDE R14, R24, 0x4, R2 ;  /* 0x00000004180e7825 */ /* 0x000fc800078e0202 */
[----:B0-----:R-:W-:Y:S02]  /*03c0*/  IMAD.WIDE R12, R24, 0x4, R4 ;  /* 0x00000004180c7825 */ /* 0x001fe400078e0204 */
[----:B------:R-:W2:Y:S04]  /*03d0*/  LDG.E.CONSTANT R14, desc[UR4][R14.64] ;  /* 0x000000040e0e7981 */ /* 0x000ea8000c1e9900 */
[----:B------:R0:W2:Y:S01]  /*03e0*/  LDG.E.CONSTANT R21, desc[UR4][R12.64] ;  /* 0x000000040c157981 */ /* 0x0000a2000c1e9900 */
[----:B------:R-:W-:Y:S02]  /*03f0*/  IABS R18, R24 ;  /* 0x0000001800127213 */ /* 0x000fe40000000000 */
[----:B------:R-:W-:-:S03]  /*0400*/  IABS R20, R8 ;  /* 0x0000000800147213 */ /* 0x000fc60000000000 */
[----:B------:R-:W-:-:S04]  /*0410*/  IMAD.HI.U32 R16, R9, R18, RZ ;  /* 0x0000001209107227 */ /* 0x000fc800078e00ff */
[----:B------:R-:W-:-:S04]  /*0420*/  IMAD.MOV R17, RZ, RZ, -R16 ;  /* 0x000000ffff117224 */ /* 0x000fc800078e0a10 */
[----:B------:R-:W-:-:S05]  /*0430*/  IMAD R17, R20, R17, R18 ;  /* 0x0000001114117224 */ /* 0x000fca00078e0212 */
[----:B------:R-:W-:Y:S02]  /*0440*/  ISETP.GT.U32.AND P1, PT, R0, R17, PT ;  /* 0x000000110000720c */ /* 0x000fe40003f24070 */
[----:B------:R-:W-:-:S11]  /*0450*/  ISETP.GE.AND P2, PT, R24, RZ, PT ;  /* 0x000000ff1800720c */ /* 0x000fd60003f46270 */
[----:B------:R-:W-:-:S04]  /*0460*/  @!P1 IADD3 R17, PT, PT, R17, -R20, RZ ;  /* 0x8000001411119210 */ /* 0x000fc80007ffe0ff */
[----:B------:R-:W-:Y:S01]  /*0470*/  ISETP.GT.U32.AND P1, PT, R0, R17, PT ;  /* 0x000000110000720c */ /* 0x000fe20003f24070 */
[----:B------:R-:W-:-:S12]  /*0480*/  VIADD R11, R11, 0x1 ;  /* 0x000000010b0b7836 */ /* 0x000fd80000000000 */
[----:B------:R-:W-:Y:S01]  /*0490*/  @!P1 IMAD.IADD R17, R17, 0x1, -R20 ;  /* 0x0000000111119824 */ /* 0x000fe200078e0a14 */
[----:B------:R-:W-:-:S04]  /*04a0*/  ISETP.NE.AND P1, PT, R11, RZ, PT ;  /* 0x000000ff0b00720c */ /* 0x000fc80003f25270 */
[----:B------:R-:W-:-:S04]  /*04b0*/  @!P2 IADD3 R17, PT, PT, -R17, RZ, RZ ;  /* 0x000000ff1111a210 */ /* 0x000fc80007ffe1ff */
[----:B0-----:R-:W-:-:S05]  /*04c0*/  SEL R13, R10, R17, !P0 ;  /* 0x000000110a0d7207 */ /* 0x001fca0004000000 */
[----:B------:R-:W-:Y:S01]  /*04d0*/  IMAD.WIDE R12, R13, 0x4, R6 ;  /* 0x000000040d0c7825 */ /* 0x000fe200078e0206 */
[----:B------:R-:W-:-:S03]  /*04e0*/  IADD3 R24, PT, PT, R19, R24, RZ ;  /* 0x0000001813187210 */ /* 0x000fc60007ffe0ff */
[----:B--2---:R-:W-:-:S05]  /*04f0*/  FMUL R21, R14, R21 ;  /* 0x000000150e157220 */ /* 0x004fca0000400000 */
[----:B------:R0:W-:Y:S01]  /*0500*/  REDG.E.ADD.F32.FTZ.RN.STRONG.GPU desc[UR4][R12.64], R21 ;  /* 0x000000150c0079a6 */ /* 0x0001e2000c12f304 */
[----:B------:R-:W-:Y:S05]  /*0510*/  @P1 BRA `(.L_x_334) ;  /* 0xfffffffc00a41947 */ /* 0x000fea000383ffff */
.L_x_333:
[----:B------:R-:W-:Y:S05]  /*0520*/  BSYNC.RECONVERGENT B0 ;  /* 0x0000000000007941 */ /* 0x000fea0003800200 */
.L_x_332:
[----:B------:R-:W-:Y:S05]  /*0530*/  @!P3 EXIT ;  /* 0x000000000000b94d */ /* 0x000fea0003800000 */
[----:B------:R-:W1:Y:S01]  /*0540*/  LDC R0, c[0x0][0x384] ;  /* 0x0000e100ff007b82 */ /* 0x000e620000000800 */
[----:B------:R-:W2:Y:S07]  /*0550*/  LDCU UR6, c[0x0][0x380] ;  /* 0x00007000ff0677ac */ /* 0x000eae0008000800 */
[----:B------:R-:W3:Y:S08]  /*0560*/  LDC.64 R2, c[0x0][0x388] ;  /* 0x0000e200ff027b82 */ /* 0x000ef00000000a00 */
[----:B------:R-:W4:Y:S01]  /*0570*/  LDC.64 R4, c[0x0][0x390] ;  /* 0x0000e400ff047b82 */ /* 0x000f220000000a00 */
[----:B-1----:R-:W-:-:S07]  /*0580*/  IABS R20, R0 ;  /* 0x0000000000147213 */ /* 0x002fce0000000000 */
[----:B------:R-:W1:Y:S01]  /*0590*/  LDC.64 R6, c[0x0][0x398] ;  /* 0x0000e600ff067b82 */ /* 0x000e620000000a00 */
[----:B------:R-:W5:Y:S07]  /*05a0*/  I2F.RP R10, R20 ;  /* 0x00000014000a7306 */ /* 0x000f6e0000209400 */
[----:B------:R-:W1:Y:S01]  /*05b0*/  LDC R0, c[0x0][0x384] ;  /* 0x0000e100ff007b82 */ /* 0x000e620000000800 */
[----:B-----5:R-:W5:Y:S02]  /*05c0*/  MUFU.RCP R10, R10 ;  /* 0x0000000a000a7308 */ /* 0x020f640000001000 */
[----:B-----5:R-:W-:-:S06]  /*05d0*/  VIADD R8, R10, 0xffffffe ;  /* 0x0ffffffe0a087836 */ /* 0x020fcc0000000000 */
[----:B------:R5:W0:Y:S02]  /*05e0*/  F2I.FTZ.U32.TRUNC.NTZ R9, R8 ;  /* 0x0000000800097305 */ /* 0x000a24000021f000 */
[----:B-----5:R-:W-:Y:S01]  /*05f0*/  IMAD.MOV.U32 R8, RZ, RZ, RZ ;  /* 0x000000ffff087224 */ /* 0x020fe200078e00ff */
[----:B0-----:R-:W-:-:S05]  /*0600*/  IADD3 R21, PT, PT, RZ, -R9, RZ ;  /* 0x80000009ff157210 */ /* 0x001fca0007ffe0ff */
[----:B------:R-:W-:-:S04]  /*0610*/  IMAD R21, R21, R20, RZ ;  /* 0x0000001415157224 */ /* 0x000fc800078e02ff */
[----:B-1234-:R-:W-:-:S07]  /*0620*/  IMAD.HI.U32 R21, R9, R21, R8 ;  /* 0x0000001509157227 */ /* 0x01efce00078e0008 */
.L_x_335:
[----:B------:R-:W-:-:S04]  /*0630*/  IMAD.WIDE R26, R24, 0x4, R2 ;  /* 0x00000004181a7825 */ /* 0x000fc800078e0202 */
[----:B0-----:R-:W-:Y:S01]  /*0640*/  IMAD.WIDE R10, R24, 0x4, R4 ;  /* 0x00000004180a7825 */ /* 0x001fe200078e0204 */
[----:B------:R-:W2:Y:S04]  /*0650*/  LDG.E.CONSTANT R23, desc[UR4][R26.64] ;  /* 0x000000041a177981 */ /* 0x000ea8000c1e9900 */
[----:B------:R0:W2:Y:S01]  /*0660*/  LDG.E.CONSTANT R22, desc[UR4][R10.64] ;  /* 0x000000040a167981 */ /* 0x0000a2000c1e9900 */
[----:B------:R-:W-:-:S04]  /*0670*/  IMAD.WIDE R28, R19, 0x4, R26 ;  /* 0x00000004131c7825 */ /* 0x000fc800078e021a */
[C---:B------:R-:W-:Y:S01]  /*0680*/  IMAD.WIDE R8, R19.reuse, 0x4, R10 ;  /* 0x0000000413087825 */ /* 0x040fe200078e020a */
[----:B------:R1:W3:Y:S03]  /*0690*/  LDG.E.CONSTANT R18, desc[UR4][R28.64] ;  /* 0x000000041c127981 */ /* 0x0002e6000c1e9900 */
[----:B0-----:R-:W-:-:S04]  /*06a0*/  IMAD.WIDE R10, R19, 0x4, R28 ;  /* 0x00000004130a7825 */ /* 0x001fc800078e021c */
[C---:B------:R-:W-:Y:S01]  /*06b0*/  IMAD.WIDE R12, R19.reuse, 0x4, R8 ;  /* 0x00000004130c7825 */ /* 0x040fe200078e0208 */
[----:B------:R0:W4:Y:S03]  /*06c0*/  LDG.E.CONSTANT R25, desc[UR4][R10.64] ;  /* 0x000000040a197981 */ /* 0x000126000c1e9900 */
[C---:B------:R-:W-:Y:S01]  /*06d0*/  IMAD.WIDE R14, R19.reuse, 0x4, R10 ;  /* 0x00000004130e7825 */ /* 0x040fe200078e020a */
[----:B------:R-:W3:Y:S03]  /*06e0*/  LDG.E.CONSTANT R9, desc[UR4][R8.64] ;  /* 0x0000000408097981 */ /* 0x000ee6000c1e9900 */
[----:B------:R-:W-:Y:S02]  /*06f0*/  IMAD.WIDE R16, R19, 0x4, R12 ;  /* 0x0000000413107825 */ /* 0x000fe400078e020c */
[----:B------:R-:W4:Y:S04]  /*0700*/  LDG.E.CONSTANT R12, desc[UR4][R12.64] ;  /* 0x000000040c0c7981 */ /* 0x000f28000c1e9900 */
[----:B------:R-:W5:Y:S04]  /*0710*/  LDG.E.CONSTANT R14, desc[UR4][R14.64] ;  /* 0x000000040e0e7981 */ /* 0x000f68000c1e9900 */
[----:B------:R0:W5:Y:S01]  /*0720*/  LDG.E.CONSTANT R17, desc[UR4][R16.64] ;  /* 0x0000000410117981 */ /* 0x000162000c1e9900 */
[----:B------:R-:W-:-:S02]  /*0730*/  IABS R26, R0 ;  /* 0x00000000001a7213 */ /* 0x000fc40000000000 */
[----:B------:R-:W-:Y:S02]  /*0740*/  IABS R27, R24 ;  /* 0x00000018001b7213 */ /* 0x000fe40000000000 */
[----:B-1----:R-:W1:Y:S03]  /*0750*/  I2F.RP R28, R26 ;  /* 0x0000001a001c7306 */ /* 0x002e660000209400 */
[----:B------:R-:W-:-:S05]  /*0760*/  IMAD.HI.U32 R21, R21, R27, RZ ;  /* 0x0000001b15157227 */ /* 0x000fca00078e00ff */
[----:B------:R-:W-:-:S05]  /*0770*/  IADD3 R21, PT, PT, -R21, RZ, RZ ;  /* 0x000000ff15157210 */ /* 0x000fca0007ffe1ff */
[----:B------:R-:W-:Y:S01]  /*0780*/  IMAD R21, R26, R21, R27 ;  /* 0x000000151a157224 */ /* 0x000fe200078e021b */
[----:B-1----:R-:W0:Y:S04]  /*0790*/  MUFU.RCP R28, R28 ;  /* 0x0000001c001c7308 */ /* 0x002e280000001000 */
[----:B------:R-:W-:Y:S02]  /*07a0*/  ISETP.GT.U32.AND P0, PT, R20, R21, PT ;  /* 0x000000151400720c */ /* 0x000fe40003f04070 */
[----:B------:R-:W-:-:S11]  /*07b0*/  ISETP.GE.AND P1, PT, R24, RZ, PT ;  /* 0x000000ff1800720c */ /* 0x000fd60003f26270 */
[----:B------:R-:W-:Y:S01]  /*07c0*/  @!P0 IADD3 R21, PT, PT, R21, -R26, RZ ;  /* 0x8000001a15158210 */ /* 0x000fe20007ffe0ff */
[----:B0-----:R-:W-:-:S03]  /*07d0*/  VIADD R10, R28, 0xffffffe ;  /* 0x0ffffffe1c0a7836 */ /* 0x001fc60000000000 */
[----:B------:R-:W-:Y:S01]  /*07e0*/  ISETP.GT.U32.AND P0, PT, R20, R21, PT ;  /* 0x000000151400720c */ /* 0x000fe20003f04070 */
[----:B------:R-:W0:Y:S01]  /*07f0*/  F2I.FTZ.U32.TRUNC.NTZ R11, R10 ;  /* 0x0000000a000b7305 */ /* 0x000e22000021f000 */
[----:B------:R-:W-:Y:S02]  /*0800*/  IADD3 R16, PT, PT, R19, R24, RZ ;  /* 0x0000001813107210 */ /* 0x000fe40007ffe0ff */
[----:B------:R-:W-:-:S09]  /*0810*/  LOP3.LUT R8, RZ, R0, RZ, 0x33, !PT ;  /* 0x00000000ff087212 */ /* 0x000fd200078e33ff */
[----:B------:R-:W-:Y:S01]  /*0820*/  @!P0 IMAD.IADD R21, R21, 0x1, -R26 ;  /* 0x0000000115158824 */ /* 0x000fe200078e0a1a */
[----:B0-----:R-:W-:-:S03]  /*0830*/  IADD3 R15, PT, PT, RZ, -R11, RZ ;  /* 0x8000000bff0f7210 */ /* 0x001fc60007ffe0ff */
[----:B------:R-:W-:Y:S01]  /*0840*/  @!P1 IMAD.MOV R21, RZ, RZ, -R21 ;  /* 0x000000ffff159224 */ /* 0x000fe200078e0a15 */
[----:B------:R-:W-:Y:S01]  /*0850*/  ISETP.NE.AND P0, PT, R0, RZ, PT ;  /* 0x000000ff0000720c */ /* 0x000fe20003f05270 */
[----:B------:R-:W-:Y:S02]  /*0860*/  IMAD.MOV.U32 R10, RZ, RZ, RZ ;  /* 0x000000ffff0a7224 */ /* 0x000fe400078e00ff */
[----:B------:R-:W-:Y:S01]  /*0870*/  IMAD R15, R15, R26, RZ ;  /* 0x0000001a0f0f7224 */ /* 0x000fe200078e02ff */
[----:B------:R-:W-:Y:S02]  /*0880*/  SEL R13, R8, R21, !P0 ;  /* 0x00000015080d7207 */ /* 0x000fe40004000000 */
[----:B------:R-:W-:Y:S01]  /*0890*/  IABS R20, R16 ;  /* 0x0000001000147213 */ /* 0x000fe20000000000 */
[----:B------:R-:W-:-:S04]  /*08a0*/  IMAD.HI.U32 R21, R11, R15, R10 ;  /* 0x0000000f0b157227 */ /* 0x000fc800078e000a */
[----:B------:R-:W-:-:S04]  /*08b0*/  IMAD.WIDE R10, R13, 0x4, R6 ;  /* 0x000000040d0a7825 */ /* 0x000fc800078e0206 */
[----:B------:R-:W-:Y:S01]  /*08c0*/  IMAD.HI.U32 R13, R21, R20, RZ ;  /* 0x00000014150d7227 */ /* 0x000fe200078e00ff */
[----:B------:R-:W-:-:S04]  /*08d0*/  ISETP.GE.AND P1, PT, R16, RZ, PT ;  /* 0x000000ff1000720c */ /* 0x000fc80003f26270 */
[----:B------:R-:W-:-:S05]  /*08e0*/  IADD3 R27, PT, PT, -R13, RZ, RZ ;  /* 0x000000ff0d1b7210 */ /* 0x000fca0007ffe1ff */
[----:B------:R-:W-:Y:S01]  /*08f0*/  IMAD R27, R26, R27, R20 ;  /* 0x0000001b1a1b7224 */ /* 0x000fe200078e0214 */
[----:B------:R-:W-:-:S04]  /*0900*/  MOV R20, R26 ;  /* 0x0000001a00147202 */ /* 0x000fc80000000f00 */
[----:B------:R-:W-:-:S13]  /*0910*/  ISETP.GT.U32.AND P2, PT, R20, R27, PT ;  /* 0x0000001b1400720c */ /* 0x000fda0003f44070 */
[----:B------:R-:W-:-:S05]  /*0920*/  @!P2 IMAD.IADD R27, R27, 0x1, -R26 ;  /* 0x000000011b1ba824 */ /* 0x000fca00078e0a1a */
[----:B------:R-:W-:-:S13]  /*0930*/  ISETP.GT.U32.AND P2, PT, R20, R27, PT ;  /* 0x0000001b1400720c */ /* 0x000fda0003f44070 */
[----:B------:R-:W-:-:S05]  /*0940*/  @!P2 IADD3 R27, PT, PT, R27, -R26, RZ ;  /* 0x8000001a1b1ba210 */ /* 0x000fca0007ffe0ff */
[----:B------:R-:W-:-:S05]  /*0950*/  @!P1 IMAD.MOV R27, RZ, RZ, -R27 ;  /* 0x000000ffff1b9224 */ /* 0x000fca00078e0a1b */
[----:B------:R-:W-:Y:S01]  /*0960*/  SEL R27, R8, R27, !P0 ;  /* 0x0000001b081b7207 */ /* 0x000fe20004000000 */
[----:B--2---:R-:W-:Y:S01]  /*0970*/  FMUL R23, R23, R22 ;  /* 0x0000001617177220 */ /* 0x004fe20000400000 */
[----:B------:R-:W-:-:S04]  /*0980*/  IADD3 R22, PT, PT, R19, R16, RZ ;  /* 0x0000001013167210 */ /* 0x000fc80007ffe0ff */
[----:B------:R0:W-:Y:S01]  /*0990*/  REDG.E.ADD.F32.FTZ.RN.STRONG.GPU desc[UR4][R10.64], R23 ;  /* 0x000000170a0079a6 */ /* 0x0001e2000c12f304 */
[----:B------:R-:W-:Y:S01]  /*09a0*/  IMAD.IADD R24, R19, 0x1, R22 ;  /* 0x0000000113187824 */ /* 0x000fe200078e0216 */
[----:B------:R-:W-:-:S04]  /*09b0*/  IABS R15, R22 ;  /* 0x00000016000f7213 */ /* 0x000fc80000000000 */
[----:B------:R-:W-:Y:S01]  /*09c0*/  IABS R28, R24 ;  /* 0x00000018001c7213 */ /* 0x000fe20000000000 */
[----:B------:R-:W-:-:S04]  /*09d0*/  IMAD.HI.U32 R16, R21, R15, RZ ;  /* 0x0000000f15107227 */ /* 0x000fc800078e00ff */
[----:B------:R-:W-:-:S04]  /*09e0*/  IMAD.MOV.U32 R13, RZ, RZ, R28 ;  /* 0x000000ffff0d7224 */ /* 0x000fc800078e001c */
[----:B0-----:R-:W-:Y:S01]  /*09f0*/  IMAD.HI.U32 R10, R21, R13, RZ ;  /* 0x0000000d150a7227 */ /* 0x001fe200078e00ff */
[----:B------:R-:W-:-:S03]  /*0a00*/  IADD3 R16, PT, PT, -R16, RZ, RZ ;  /* 0x000000ff10107210 */ /* 0x000fc60007ffe1ff */
[----:B------:R-:W-:Y:S02]  /*0a10*/  IMAD.MOV R10, RZ, RZ, -R10 ;  /* 0x000000ffff0a7224 */ /* 0x000fe400078e0a0a */
[C---:B------:R-:W-:Y:S02]  /*0a20*/  IMAD R15, R26.reuse, R16, R15 ;  /* 0x000000101a0f7224 */ /* 0x040fe400078e020f */
[----:B------:R-:W-:-:S03]  /*0a30*/  IMAD R13, R26, R10, R13 ;  /* 0x0000000a1a0d7224 */ /* 0x000fc600078e020d */
[C---:B------:R-:W-:Y:S02]  /*0a40*/  ISETP.GT.U32.AND P3, PT, R20.reuse, R15, PT ;  /* 0x0000000f1400720c */ /* 0x040fe40003f64070 */
[----:B------:R-:W-:Y:S02]  /*0a50*/  ISETP.GT.U32.AND P4, PT, R20, R13, PT ;  /* 0x0000000d1400720c */ /* 0x000fe40003f84070 */
[----:B------:R-:W-:-:S09]  /*0a60*/  ISETP.GE.AND P6, PT, R24, RZ, PT ;  /* 0x000000ff1800720c */ /* 0x000fd20003fc6270 */
[----:B------:R-:W-:Y:S02]  /*0a70*/  @!P3 IADD3 R15, PT, PT, R15, -R26, RZ ;  /* 0x8000001a0f0fb210 */ /* 0x000fe40007ffe0ff */
[----:B------:R-:W-:Y:S02]  /*0a80*/  @!P4 IMAD.IADD R13, R13, 0x1, -R26 ;  /* 0x000000010d0dc824 */ /* 0x000fe400078e0a1a */
[----:B------:R-:W-:-:S03]  /*0a90*/  ISETP.GT.U32.AND P3, PT, R20, R15, PT ;  /* 0x0000000f1400720c */ /* 0x000fc60003f64070 */
[----:B------:R-:W-:Y:S02]  /*0aa0*/  ISETP.GT.U32.AND P5, PT, R20, R13, PT ;  /* 0x0000000d1400720c */ /* 0x000fe40003fa4070 */
[----:B------:R-:W-:Y:S02]  /*0ab0*/  ISETP.GE.AND P4, PT, R22, RZ, PT ;  /* 0x000000ff1600720c */ /* 0x000fe40003f86270 */
[----:B------:R-:W-:-:S06]  /*0ac0*/  IADD3 R24, PT, PT, R19, R24, RZ ;  /* 0x0000001813187210 */ /* 0x000fcc0007ffe0ff */
[----:B------:R-:W-:-:S03]  /*0ad0*/  @!P3 IMAD.IADD R15, R15, 0x1, -R26 ;  /* 0x000000010f0fb824 */ /* 0x000fc600078e0a1a */
[----:B------:R-:W-:Y:S02]  /*0ae0*/  @!P5 IADD3 R13, PT, PT, R13, -R26, RZ ;  /* 0x8000001a0d0dd210 */ /* 0x000fe40007ffe0ff */
[----:B------:R-:W-:-:S03]  /*0af0*/  @!P4 IADD3 R15, PT, PT, -R15, RZ, RZ ;  /* 0x000000ff0f0fc210 */ /* 0x000fc60007ffe1ff */
[----:B------:R-:W-:Y:S01]  /*0b00*/  @!P6 IMAD.MOV R13, RZ, RZ, -R13 ;  /* 0x000000ffff0de224 */ /* 0x000fe200078e0a0d */
[----:B------:R-:W-:-:S04]  /*0b10*/  SEL R11, R8, R15, !P0 ;  /* 0x0000000f080b7207 */ /* 0x000fc80004000000 */
[----:B------:R-:W-:Y:S02]  /*0b20*/  SEL R13, R8, R13, !P0 ;  /* 0x0000000d080d7207 */ /* 0x000fe40004000000 */
[----:B------:R-:W-:Y:S01]  /*0b30*/  ISETP.GE.AND P0, PT, R24, UR6, PT ;  /* 0x0000000618007c0c */ /* 0x000fe2000bf06270 */
[----:B---3--:R-:W-:Y:S01]  /*0b40*/  FMUL R15, R18, R9 ;  /* 0x00000009120f7220 */ /* 0x008fe20000400000 */
[----:B------:R-:W-:-:S04]  /*0b50*/  IMAD.WIDE R8, R27, 0x4, R6 ;  /* 0x000000041b087825 */ /* 0x000fc800078e0206 */
[----:B----4-:R-:W-:Y:S01]  /*0b60*/  FMUL R25, R25, R12 ;  /* 0x0000000c19197220 */ /* 0x010fe20000400000 */
[----:B-----5:R-:W-:Y:S01]  /*0b70*/  FMUL R17, R14, R17 ;  /* 0x000000110e117220 */ /* 0x020fe20000400000 */
[--C-:B------:R-:W-:Y:S01]  /*0b80*/  IMAD.WIDE R10, R11, 0x4, R6.reuse ;  /* 0x000000040b0a7825 */ /* 0x100fe200078e0206 */
[----:B------:R0:W-:Y:S03]  /*0b90*/  REDG.E.ADD.F32.FTZ.RN.STRONG.GPU desc[UR4][R8.64], R15 ;  /* 0x0000000f080079a6 */ /* 0x0001e6000c12f304 */
[----:B------:R-:W-:Y:S01]  /*0ba0*/  IMAD.WIDE R12, R13, 0x4, R6 ;  /* 0x000000040d0c7825 */ /* 0x000fe200078e0206 */
[----:B------:R0:W-:Y:S04]  /*0bb0*/  REDG.E.ADD.F32.FTZ.RN.STRONG.GPU desc[UR4][R10.64], R25 ;  /* 0x000000190a0079a6 */ /* 0x0001e8000c12f304 */
[----:B------:R0:W-:Y:S01]  /*0bc0*/  REDG.E.ADD.F32.FTZ.RN.STRONG.GPU desc[UR4][R12.64], R17 ;  /* 0x000000110c0079a6 */ /* 0x0001e2000c12f304 */
[----:B------:R-:W-:Y:S05]  /*0bd0*/  @!P0 BRA `(.L_x_335) ;  /* 0xfffffff800948947 */ /* 0x000fea000383ffff */
[----:B------:R-:W-:Y:S05]  /*0be0*/  EXIT ;  /* 0x000000000000794d */ /* 0x000fea0003800000 */
.L_x_336:
        /* <DEDUP_REMOVED lines=9> */
.L_x_419:


//--------------------- .text._Z12columnArgmaxiiPKfPi --------------------------
	.section	.text._Z12columnArgmaxiiPKfPi,"ax",@progbits
	.align	128
        .global         _Z12columnArgmaxiiPKfPi
        .type           _Z12columnArgmaxiiPKfPi,@function
        .size           _Z12columnArgmaxiiPKfPi,(.L_x_420 - _Z12columnArgmaxiiPKfPi)
        .other          _Z12columnArgmaxiiPKfPi,@"STO_CUDA_ENTRY STV_DEFAULT"
_Z12columnArgmaxiiPKfPi:
.text._Z12columnArgmaxiiPKfPi:
[----:B------:R-:W-:Y:S01]  /*0000*/  LDC R1, c[0x0][0x37c] ;  /* 0x0000df00ff017b82 */ /* 0x000fe20000000800 */
[----:B------:R-:W0:Y:S01]  /*0010*/  S2R R2, SR_TID.X ;  /* 0x0000000000027919 */ /* 0x000e220000002100 */
[----:B------:R-:W0:Y:S01]  /*0020*/  LDCU UR7, c[0x0][0x384] ;  /* 0x00007080ff0777ac */ /* 0x000e220008000800 */
[----:B------:R-:W-:Y:S01]  /*0030*/  BSSY.RECONVERGENT B0, `(.L_x_337) ;  /* 0x0000107000007945 */ /* 0x000fe20003800200 */
[----:B------:R-:W-:Y:S01]  /*0040*/  IMAD.MOV.U32 R0, RZ, RZ, RZ ;  /* 0x000000ffff007224 */ /* 0x000fe200078e00ff */
[----:B------:R-:W1:Y:S01]  /*0050*/  LDCU.64 UR8, c[0x0][0x358] ;  /* 0x00006b00ff0877ac */ /* 0x000e620008000a00 */
[----:B------:R-:W-:Y:S01]  /*0060*/  IMAD.MOV.U32 R34, RZ, RZ, -0x800001 ;  /* 0xff7fffffff227424 */ /* 0x000fe200078e00ff */
[----:B0-----:R-:W-:-:S13]  /*0070*/  ISETP.GE.AND P0, PT, R2, UR7, PT ;  /* 0x0000000702007c0c */ /* 0x001fda000bf06270 */
[----:B-1----:R-:W-:Y:S05]  /*0080*/  @P0 BRA `(.L_x_338) ;  /* 0x0000001000040947 */ /* 0x002fea0003800000 */
[----:B------:R-:W-:Y:S01]  /*0090*/  LOP3.LUT R0, RZ, R2, RZ, 0x33, !PT ;  /* 0x00000002ff007212 */ /* 0x000fe200078e33ff */
[----:B------:R-:W0:Y:S01]  /*00a0*/  S2R R3, SR_CTAID.X ;  /* 0x0000000000037919 */ /* 0x000e220000002500 */
[----:B------:R-:W-:Y:S01]  /*00b0*/  BSSY.RECONVERGENT B1, `(.L_x_339) ;  /* 0x0000092000017945 */ /* 0x000fe20003800200 */
[----:B------:R-:W-:Y:S02]  /*00c0*/  IMAD.MOV.U32 R34, RZ, RZ, -0x800001 ;  /* 0xff7fffffff227424 */ /* 0x000fe400078e00ff */
[----:B------:R-:W-:Y:S02]  /*00d0*/  VIADD R4, R0, UR7 ;  /* 0x0000000700047c36 */ /* 0x000fe40008000000 */
[----:B------:R-:W-:Y:S02]  /*00e0*/  IMAD.MOV.U32 R0, RZ, RZ, RZ ;  /* 0x000000ffff007224 */ /* 0x000fe400078e00ff */
[----:B------:R-:W-:Y:S01]  /*00f0*/  IMAD.MOV.U32 R5, RZ, RZ, R2 ;  /* 0x000000ffff057224 */ /* 0x000fe200078e0002 */
[----:B------:R-:W-:-:S02]  /*0100*/  ISETP.GE.U32.AND P0, PT, R4, 0x1e0, PT ;  /* 0x000001e00400780c */ /* 0x000fc40003f06070 */
[----:B------:R-:W-:-:S11]  /*0110*/  LEA.HI R4, R4, 0x1, RZ, 0x1b ;  /* 0x0000000104047811 */ /* 0x000fd600078fd8ff */
[----:B------:R-:W-:Y:S05]  /*0120*/  @!P0 BRA `(.L_x_340) ;  /* 0x0000000800288947 */ /* 0x000fea0003800000 */
[----:B------:R-:W0:Y:S01]  /*0130*/  LDC R6, c[0x0][0x380] ;  /* 0x0000e000ff067b82 */ /* 0x000e220000000800 */
[----:B------:R-:W-:Y:S01]  /*0140*/  LOP3.LUT R7, R4, 0xffffff0, RZ, 0xc0, !PT ;  /* 0x0ffffff004077812 */ /* 0x000fe200078ec0ff */
[C---:B------:R-:W-:Y:S02]  /*0150*/  VIADD R9, R2.reuse, 0x100 ;  /* 0x0000010002097836 */ /* 0x040fe40000000000 */
[C---:B------:R-:W-:Y:S02]  /*0160*/  VIADD R11, R2.reuse, 0x120 ;  /* 0x00000120020b7836 */ /* 0x040fe40000000000 */
[C---:B------:R-:W-:Y:S02]  /*0170*/  VIADD R13, R2.reuse, 0x140 ;  /* 0x00000140020d7836 */ /* 0x040fe40000000000 */
[C---:B------:R-:W-:Y:S02]  /*0180*/  VIADD R15, R2.reuse, 0x160 ;  /* 0x00000160020f7836 */ /* 0x040fe40000000000 */
[----:B------:R-:W-:-:S02]  /*0190*/  VIADD R17, R2, 0x180 ;  /* 0x0000018002117836 */ /* 0x000fc40000000000 */
[C---:B------:R-:W-:Y:S02]  /*01a0*/  VIADD R19, R2.reuse, 0x1a0 ;  /* 0x000001a002137836 */ /* 0x040fe40000000000 */
        /* <DEDUP_REMOVED lines=8> */
[----:B------:R-:W-:Y:S02]  /*0230*/  VIADD R16, R2, 0x20 ;  /* 0x0000002002107836 */ /* 0x000fe40000000000 */
[----:B------:R-:W-:Y:S02]  /*0240*/  IMAD.MOV.U32 R34, RZ, RZ, -0x800001 ;  /* 0xff7fffffff227424 */ /* 0x000fe400078e00ff */
[----:B------:R-:W-:-:S02]  /*0250*/  IMAD.MOV.U32 R0, RZ, RZ, RZ ;  /* 0x000000ffff007224 */ /* 0x000fc400078e00ff */
[----:B------:R-:W-:Y:S02]  /*0260*/  IMAD.MOV.U32 R5, RZ, RZ, R2 ;  /* 0x000000ffff057224 */ /* 0x000fe400078e0002 */
[----:B------:R-:W-:Y:S02]  /*0270*/  IMAD.MOV R7, RZ, RZ, -R7 ;  /* 0x000000ffff077224 */ /* 0x000fe400078e0a07 */
[-CC-:B0-----:R-:W-:Y:S02]  /*0280*/  IMAD R9, R9, R6.reuse, R3.reuse ;  /* 0x0000000609097224 */ /* 0x181fe400078e0203 */
[-CC-:B------:R-:W-:Y:S02]  /*0290*/  IMAD R11, R11, R6.reuse, R3.reuse ;  /* 0x000000060b0b7224 */ /* 0x180fe400078e0203 */
[-CC-:B------:R-:W-:Y:S02]  /*02a0*/  IMAD R13, R13, R6.reuse, R3.reuse ;  /* 0x000000060d0d7224 */ /* 0x180fe400078e0203 */
[----:B------:R-:W-:-:S02]  /*02b0*/  IMAD R15, R15, R6, R3 ;  /* 0x000000060f0f7224 */ /* 0x000fc400078e0203 */
[-CC-:B------:R-:W-:Y:S02]  /*02c0*/  IMAD R17, R17, R6.reuse, R3.reuse ;  /* 0x0000000611117224 */ /* 0x180fe400078e0203 */
[-CC-:B------:R-:W-:Y:S02]  /*02d0*/  IMAD R19, R19, R6.reuse, R3.reuse ;  /* 0x0000000613137224 */ /* 0x180fe400078e0203 */
[-CC-:B------:R-:W-:Y:S02]  /*02e0*/  IMAD R21, R21, R6.reuse, R3.reuse ;  /* 0x0000000615157224 */ /* 0x180fe400078e0203 */
        /* <DEDUP_REMOVED lines=8> */
[----:B------:R-:W-:-:S07]  /*0370*/  IMAD R18, R2, R6, R3 ;  /* 0x0000000602127224 */ /* 0x000fce00078e0203 */
.L_x_341:
[----:B------:R-:W0:Y:S02]  /*0380*/  LDC.64 R26, c[0x0][0x388] ;  /* 0x0000e200ff1a7b82 */ /* 0x000e240000000a00 */
[----:B0-----:R-:W-:-:S05]  /*0390*/  IMAD.WIDE.U32 R32, R18, 0x4, R26 ;  /* 0x0000000412207825 */ /* 0x001fca00078e001a */
[----:B------:R0:W2:Y:S01]  /*03a0*/  LDG.E.CONSTANT R35, desc[UR8][R32.64] ;  /* 0x0000000820237981 */ /* 0x0000a2000c1e9900 */
[----:B------:R-:W-:-:S05]  /*03b0*/  IMAD.WIDE.U32 R30, R16, 0x4, R26 ;  /* 0x00000004101e7825 */ /* 0x000fca00078e001a */
[----:B------:R-:W3:Y:S01]  /*03c0*/  LDG.E.CONSTANT R20, desc[UR8][R30.64] ;  /* 0x000000081e147981 */ /* 0x000ee2000c1e9900 */
[----:B------:R-:W-:-:S05]  /*03d0*/  IMAD.WIDE.U32 R28, R12, 0x4, R26 ;  /* 0x000000040c1c7825 */ /* 0x000fca00078e001a */
[----:B------:R1:W4:Y:S01]  /*03e0*/  LDG.E.CONSTANT R22, desc[UR8][R28.64] ;  /* 0x000000081c167981 */ /* 0x000322000c1e9900 */
[----:B0-----:R-:W-:-:S05]  /*03f0*/  IMAD.WIDE.U32 R32, R14, 0x4, R26 ;  /* 0x000000040e207825 */ /* 0x001fca00078e001a */
[----:B------:R0:W5:Y:S01]  /*0400*/  LDG.E.CONSTANT R24, desc[UR8][R32.64] ;  /* 0x0000000820187981 */ /* 0x000162000c1e9900 */
[----:B-1----:R-:W-:-:S04]  /*0410*/  IMAD.WIDE.U32 R28, R25, 0x4, R26 ;  /* 0x00000004191c7825 */ /* 0x002fc800078e001a */
[--C-:B------:R-:W-:Y:S02]  /*0420*/  IMAD.WIDE.U32 R30, R37, 0x4, R26.reuse ;  /* 0x00000004251e7825 */ /* 0x100fe400078e001a */
[----:B------:R-:W5:Y:S04]  /*0430*/  LDG.E.CONSTANT R28, desc[UR8][R28.64] ;  /* 0x000000081c1c7981 */ /* 0x000f68000c1e9900 */
[----:B------:R1:W5:Y:S01]  /*0440*/  LDG.E.CONSTANT R30, desc[UR8][R30.64] ;  /* 0x000000081e1e7981 */ /* 0x000362000c1e9900 */
[----:B0-----:R-:W-:-:S05]  /*0450*/  IMAD.WIDE.U32 R32, R8, 0x4, R26 ;  /* 0x0000000408207825 */ /* 0x001fca00078e001a */
[----:B------:R0:W5:Y:S01]  /*0460*/  LDG.E.CONSTANT R36, desc[UR8][R32.64] ;  /* 0x0000000820247981 */ /* 0x000162000c1e9900 */
[----:B--2---:R-:W-:-:S04]  /*0470*/  FSETP.GT.AND P2, PT, R35, R34, PT ;  /* 0x000000222300720b */ /* 0x004fc80003f44000 */
[----:B-1----:R-:W-:Y:S01]  /*0480*/  FSEL R31, R35, R34, P2 ;  /* 0x00000022231f7208 */ /* 0x002fe20001000000 */
[----:B------:R-:W-:-:S06]  /*0490*/  IMAD.WIDE.U32 R34, R10, 0x4, R26 ;  /* 0x000000040a227825 */ /* 0x000fcc00078e001a */
[----:B------:R-:W2:Y:S01]  /*04a0*/  LDG.E.CONSTANT R34, desc[UR8][R34.64] ;  /* 0x0000000822227981 */ /* 0x000ea2000c1e9900 */
[----:B---3--:R-:W-:Y:S01]  /*04b0*/  FSETP.GT.AND P1, PT, R20, R31, PT ;  /* 0x0000001f1400720b */ /* 0x008fe20003f24000 */
[----:B0-----:R-:W-:-:S03]  /*04c0*/  IMAD.WIDE.U32 R32, R9, 0x4, R26 ;  /* 0x0000000409207825 */ /* 0x001fc600078e001a */
[----:B------:R-:W-:-:S04]  /*04d0*/  FSEL R20, R20, R31, P1 ;  /* 0x0000001f14147208 */ /* 0x000fc80000800000 */
[----:B----4-:R-:W-:-:S04]  /*04e0*/  FSETP.GT.AND P4, PT, R22, R20, PT ;  /* 0x000000141600720b */ /* 0x010fc80003f84000 */
[----:B------:R-:W-:Y:S02]  /*04f0*/  FSEL R29, R22, R20, P4 ;  /* 0x00000014161d7208 */ /* 0x000fe40002000000 */
[----:B------:R0:W3:Y:S02]  /*0500*/  LDG.E.CONSTANT R20, desc[UR8][R32.64] ;  /* 0x0000000820147981 */ /* 0x0000e4000c1e9900 */
[----:B-----5:R-:W-:-:S04]  /*0510*/  FSETP.GT.AND P0, PT, R24, R29, PT ;  /* 0x0000001d1800720b */ /* 0x020fc80003f04000 */
[----:B------:R-:W-:Y:S01]  /*0520*/  FSEL R29, R24, R29, P0 ;  /* 0x0000001d181d7208 */ /* 0x000fe20000000000 */
[----:B0-----:R-:W-:-:S03]  /*0530*/  IMAD.WIDE.U32 R32, R11, 0x4, R26 ;  /* 0x000000040b207825 */ /* 0x001fc600078e001a */
[CC--:B------:R-:W-:Y:S02]  /*0540*/  FSETP.GT.AND P6, PT, R28.reuse, R29.reuse, PT ;  /* 0x0000001d1c00720b */ /* 0x0c0fe40003fc4000 */
[----:B------:R-:W4:Y:S02]  /*0550*/  LDG.E.CONSTANT R22, desc[UR8][R32.64] ;  /* 0x0000000820167981 */ /* 0x000f24000c1e9900 */
[----:B------:R-:W-:Y:S01]  /*0560*/  FSEL R31, R28, R29, P6 ;  /* 0x0000001d1c1f7208 */ /* 0x000fe20003000000 */
[----:B------:R-:W-:-:S03]  /*0570*/  IMAD.WIDE.U32 R28, R13, 0x4, R26 ;  /* 0x000000040d1c7825 */ /* 0x000fc600078e001a */
[CC--:B------:R-:W-:Y:S02]  /*0580*/  FSETP.GT.AND P5, PT, R30.reuse, R31.reuse, PT ;  /* 0x0000001f1e00720b */ /* 0x0c0fe40003fa4000 */
[----:B------:R0:W5:Y:S02]  /*0590*/  LDG.E.CONSTANT R24, desc[UR8][R28.64] ;  /* 0x000000081c187981 */ /* 0x000164000c1e9900 */
[----:B------:R-:W-:Y:S01]  /*05a0*/  FSEL R35, R30, R31, P5 ;  /* 0x0000001f1e237208 */ /* 0x000fe20002800000 */
[----:B------:R-:W-:-:S03]  /*05b0*/  IMAD.WIDE.U32 R30, R15, 0x4, R26 ;  /* 0x000000040f1e7825 */ /* 0x000fc600078e001a */
[----:B------:R-:W-:-:S03]  /*05c0*/  FSETP.GT.AND P3, PT, R36, R35, PT ;  /* 0x000000232400720b */ /* 0x000fc60003f64000 */
[----:B------:R-:W5:Y:S01]  /*05d0*/  LDG.E.CONSTANT R30, desc[UR8][R30.64] ;  /* 0x000000081e1e7981 */ /* 0x000f62000c1e9900 */
[----:B0-----:R-:W-:Y:S01]  /*05e0*/  IMAD.WIDE.U32 R28, R17, 0x4, R26 ;  /* 0x00000004111c7825 */ /* 0x001fe200078e001a */
[----:B------:R-:W-:-:S04]  /*05f0*/  FSEL R35, R36, R35, P3 ;  /* 0x0000002324237208 */ /* 0x000fc80001800000 */
[----:B------:R0:W5:Y:S01]  /*0600*/  LDG.E.CONSTANT R36, desc[UR8][R28.64] ;  /* 0x000000081c247981 */ /* 0x000162000c1e9900 */
[----:B------:R-:W-:Y:S01]  /*0610*/  IMAD.WIDE.U32 R32, R19, 0x4, R26 ;  /* 0x0000000413207825 */ /* 0x000fe200078e001a */
[----:B------:R-:W-:-:S05]  /*0620*/  SEL R0, R5, R0, P2 ;  /* 0x0000000005007207 */ /* 0x000fca0001000000 */
[----:B------:R-:W5:Y:S01]  /*0630*/  LDG.E.CONSTANT R32, desc[UR8][R32.64] ;  /* 0x0000000820207981 */ /* 0x000f62000c1e9900 */
[----:B--2---:R-:W-:-:S04]  /*0640*/  FSETP.GT.AND P2, PT, R34, R35, PT ;  /* 0x000000232200720b */ /* 0x004fc80003f44000 */
[----:B0-----:R-:W-:Y:S01]  /*0650*/  FSEL R29, R34, R35, P2 ;  /* 0x00000023221d7208 */ /* 0x001fe20001000000 */
[----:B------:R-:W-:-:S04]  /*0660*/  IMAD.WIDE.U32 R34, R21, 0x4, R26 ;  /* 0x0000000415227825 */ /* 0x000fc800078e001a */
[----:B------:R-:W-:Y:S02]  /*0670*/  IMAD.WIDE.U32 R26, R23, 0x4, R26 ;  /* 0x00000004171a7825 */ /* 0x000fe400078e001a */
[----:B------:R-:W2:Y:S04]  /*0680*/  LDG.E.CONSTANT R34, desc[UR8][R34.64] ;  /* 0x0000000822227981 */ /* 0x000ea8000c1e9900 */
[----:B------:R-:W2:Y:S01]  /*0690*/  LDG.E.CONSTANT R26, desc[UR8][R26.64] ;  /* 0x000000081a1a7981 */ /* 0x000ea2000c1e9900 */
[C---:B------:R-:W-:Y:S01]  /*06a0*/  @P1 VIADD R0, R5.reuse, 0x20 ;  /* 0x0000002005001836 */ /* 0x040fe20000000000 */
[----:B---3--:R-:W-:Y:S01]  /*06b0*/  FSETP.GT.AND P1, PT, R20, R29, PT ;  /* 0x0000001d1400720b */ /* 0x008fe20003f24000 */
[----:B------:R-:W-:-:S03]  /*06c0*/  @P4 VIADD R0, R5, 0x40 ;  /* 0x0000004005004836 */ /* 0x000fc60000000000 */
[----:B------:R-:W-:Y:S01]  /*06d0*/  FSEL R29, R20, R29, P1 ;  /* 0x0000001d141d7208 */ /* 0x000fe20000800000 */
[----:B------:R-:W-:-:S03]  /*06e0*/  @P0 VIADD R0, R5, 0x60 ;  /* 0x0000006005000836 */ /* 0x000fc60000000000 */
[----:B----4-:R-:W-:-:S04]  /*06f0*/  FSETP.GT.AND P4, PT, R22, R29, PT ;  /* 0x0000001d1600720b */ /* 0x010fc80003f84000 */
[----:B------:R-:W-:-:S04]  /*0700*/  FSEL R29, R22, R29, P4 ;  /* 0x0000001d161d7208 */ /* 0x000fc80002000000 */
[----:B-----5:R-:W-:Y:S01]  /*0710*/  FSETP.GT.AND P0, PT, R24, R29, PT ;  /* 0x0000001d1800720b */ /* 0x020fe20003f04000 */
[----:B------:R-:W-:-:S03]  /*0720*/  @P6 VIADD R0, R5, 0x80 ;  /* 0x0000008005006836 */ /* 0x000fc60000000000 */
[----:B------:R-:W-:-:S04]  /*0730*/  FSEL R29, R24, R29, P0 ;  /* 0x0000001d181d7208 */ /* 0x000fc80000000000 */
[----:B------:R-:W-:Y:S01]  /*0740*/  FSETP.GT.AND P6, PT, R30, R29, PT ;  /* 0x0000001d1e00720b */ /* 0x000fe20003fc4000 */
[----:B------:R-:W-:-:S03]  /*0750*/  @P5 VIADD R0, R5, 0xa0 ;  /* 0x000000a005005836 */ /* 0x000fc60000000000 */
[----:B------:R-:W-:-:S04]  /*0760*/  FSEL R29, R30, R29, P6 ;  /* 0x0000001d1e1d7208 */ /* 0x000fc80003000000 */
[----:B------:R-:W-:Y:S01]  /*0770*/  FSETP.GT.AND P5, PT, R36, R29, PT ;  /* 0x0000001d2400720b */ /* 0x000fe20003fa4000 */
[----:B------:R-:W-:-:S03]  /*0780*/  @P3 VIADD R0, R5, 0xc0 ;  /* 0x000000c005003836 */ /* 0x000fc60000000000 */
[----:B------:R-:W-:-:S04]  /*0790*/  FSEL R29, R36, R29, P5 ;  /* 0x0000001d241d7208 */ /* 0x000fc80002800000 */
[----:B------:R-:W-:Y:S01]  /*07a0*/  FSETP.GT.AND P3, PT, R32, R29, PT ;  /* 0x0000001d2000720b */ /* 0x000fe20003f64000 */
[----:B------:R-:W-:-:S03]  /*07b0*/  @P2 VIADD R0, R5, 0xe0 ;  /* 0x000000e005002836 */ /* 0x000fc60000000000 */
[----:B------:R-:W-:Y:S01]  /*07c0*/  FSEL R29, R32, R29, P3 ;  /* 0x0000001d201d7208 */ /* 0x000fe20001800000 */
[----:B------:R-:W-:Y:S02]  /*07d0*/  VIADD R7, R7, 0x10 ;  /* 0x0000001007077836 */ /* 0x000fe40000000000 */
[C---:B------:R-:W-:Y:S02]  /*07e0*/  @P1 VIADD R0, R5.reuse, 0x100 ;  /* 0x0000010005001836 */ /* 0x040fe40000000000 */
[----:B------:R-:W-:Y:S01]  /*07f0*/  @P4 VIADD R0, R5, 0x120 ;  /* 0x0000012005004836 */ /* 0x000fe20000000000 */
[----:B------:R-:W-:Y:S01]  /*0800*/  ISETP.NE.AND P4, PT, R7, RZ, PT ;  /* 0x000000ff0700720c */ /* 0x000fe20003f85270 */
[C---:B------:R-:W-:Y:S02]  /*0810*/  @P0 VIADD R0, R5.reuse, 0x140 ;  /* 0x0000014005000836 */ /* 0x040fe40000000000 */
[C---:B------:R-:W-:Y:S02]  /*0820*/  @P6 VIADD R0, R5.reuse, 0x160 ;  /* 0x0000016005006836 */ /* 0x040fe40000000000 */
[----:B------:R-:W-:-:S02]  /*0830*/  @P5 VIADD R0, R5, 0x180 ;  /* 0x0000018005005836 */ /* 0x000fc40000000000 */
[----:B------:R-:W-:Y:S02]  /*0840*/  @P3 VIADD R0, R5, 0x1a0 ;  /* 0x000001a005003836 */ /* 0x000fe40000000000 */
[C---:B------:R-:W-:Y:S02]  /*0850*/  IMAD R18, R6.reuse, 0x200, R18 ;  /* 0x0000020006127824 */ /* 0x040fe400078e0212 */
[C---:B------:R-:W-:Y:S02]  /*0860*/  IMAD R16, R6.reuse, 0x200, R16 ;  /* 0x0000020006107824 */ /* 0x040fe400078e0210 */
[C---:B------:R-:W-:Y:S02]  /*0870*/  IMAD R12, R6.reuse, 0x200, R12 ;  /* 0x00000200060c7824 */ /* 0x040fe400078e020c */
[C---:B------:R-:W-:Y:S02]  /*0880*/  IMAD R14, R6.reuse, 0x200, R14 ;  /* 0x00000200060e7824 */ /* 0x040fe400078e020e */
[----:B------:R-:W-:-:S02]  /*0890*/  IMAD R25, R6, 0x200, R25 ;  /* 0x0000020006197824 */ /* 0x000fc400078e0219 */
[C---:B------:R-:W-:Y:S02]  /*08a0*/  IMAD R37, R6.reuse, 0x200, R37 ;  /* 0x0000020006257824 */ /* 0x040fe400078e0225 */
        /* <DEDUP_REMOVED lines=9> */
[----:B------:R-:W-:Y:S01]  /*0940*/  IMAD R23, R6, 0x200, R23 ;  /* 0x0000020006177824 */ /* 0x000fe200078e0217 */
[----:B--2---:R-:W-:-:S04]  /*0950*/  FSETP.GT.AND P2, PT, R34, R29, PT ;  /* 0x0000001d2200720b */ /* 0x004fc80003f44000 */
[----:B------:R-:W-:-:S04]  /*0960*/  FSEL R29, R34, R29, P2 ;  /* 0x0000001d221d7208 */ /* 0x000fc80001000000 */
[----:B------:R-:W-:-:S05]  /*0970*/  FSETP.GT.AND P1, PT, R26, R29, PT ;  /* 0x0000001d1a00720b */ /* 0x000fca0003f24000 */
[----:B------:R-:W-:Y:S01]  /*0980*/  @P2 VIADD R0, R5, 0x1c0 ;  /* 0x000001c005002836 */ /* 0x000fe20000000000 */
[----:B------:R-:W-:-:S07]  /*0990*/  FSEL R34, R26, R29, P1 ;  /* 0x0000001d1a227208 */ /* 0x000fce0000800000 */
[C---:B------:R-:W-:Y:S02]  /*09a0*/  @P1 VIADD R0, R5.reuse, 0x1e0 ;  /* 0x000001e005001836 */ /* 0x040fe40000000000 */
[----:B------:R-:W-:Y:S01]  /*09b0*/  VIADD R5, R5, 0x200 ;  /* 0x0000020005057836 */ /* 0x000fe20000000000 */
[----:B------:R-:W-:Y:S06]  /*09c0*/  @P4 BRA `(.L_x_341) ;  /* 0xfffffff8006c4947 */ /* 0x000fec000383ffff */
.L_x_340:
[----:B------:R-:W-:Y:S05]  /*09d0*/  BSYNC.RECONVERGENT B1 ;  /* 0x0000000000017941 */ /* 0x000fea0003800200 */
.L_x_339:
[----:B------:R-:W-:-:S13]  /*09e0*/  LOP3.LUT P0, R6, R4, 0xf, RZ, 0xc0, !PT ;  /* 0x0000000f04067812 */ /* 0x000fda000780c0ff */
[----:B------:R-:W-:Y:S05]  /*09f0*/  @!P0 BRA `(.L_x_338) ;  /* 0x0000000400a88947 */ /* 0x000fea0003800000 */
[----:B------:R-:W-:Y:S01]  /*0a00*/  ISETP.GE.U32.AND P1, PT, R6, 0x8, PT ;  /* 0x000000080600780c */ /* 0x000fe20003f26070 */
[----:B------:R-:W-:Y:S01]  /*0a10*/  BSSY.RECONVERGENT B1, `(.L_x_342) ;  /* 0x0000037000017945 */ /* 0x000fe20003800200 */
[----:B------:R-:W-:-:S04]  /*0a20*/  LOP3.LUT R20, R4, 0x7, RZ, 0xc0, !PT ;  /* 0x0000000704147812 */ /* 0x000fc800078ec0ff */
[----:B------:R-:W-:-:S07]  /*0a30*/  ISETP.NE.AND P0, PT, R20, RZ, PT ;  /* 0x000000ff1400720c */ /* 0x000fce0003f05270 */
[----:B------:R-:W-:Y:S06]  /*0a40*/  @!P1 BRA `(.L_x_343) ;  /* 0x0000000000cc9947 */ /* 0x000fec0003800000 */
[----:B------:R-:W0:Y:S08]  /*0a50*/  LDC R22, c[0x0][0x380] ;  /* 0x0000e000ff167b82 */ /* 0x000e300000000800 */
[----:B------:R-:W1:Y:S01]  /*0a60*/  LDC.64 R6, c[0x0][0x388] ;  /* 0x0000e200ff067b82 */ /* 0x000e620000000a00 */
[----:B0-----:R-:W-:-:S04]  /*0a70*/  IMAD R19, R5, R22, R3 ;  /* 0x0000001605137224 */ /* 0x001fc800078e0203 */
[----:B------:R-:W-:Y:S02]  /*0a80*/  IMAD R13, R22, 0x20, R19 ;  /* 0x00000020160d7824 */ /* 0x000fe400078e0213 */
[----:B-1----:R-:W-:-:S05]  /*0a90*/  IMAD.WIDE.U32 R10, R19, 0x4, R6 ;  /* 0x00000004130a7825 */ /* 0x002fca00078e0006 */
[----:B------:R0:W2:Y:S01]  /*0aa0*/  LDG.E.CONSTANT R9, desc[UR8][R10.64] ;  /* 0x000000080a097981 */ /* 0x0000a2000c1e9900 */
[----:B------:R-:W-:-:S04]  /*0ab0*/  IMAD.WIDE.U32 R12, R13, 0x4, R6 ;  /* 0x000000040d0c7825 */ /* 0x000fc800078e0006 */
[----:B------:R-:W-:Y:S01]  /*0ac0*/  IMAD R17, R22, 0x40, R19 ;  /* 0x0000004016117824 */ /* 0x000fe200078e0213 */
[----:B------:R1:W3:Y:S03]  /*0ad0*/  LDG.E.CONSTANT R8, desc[UR8][R12.64] ;  /* 0x000000080c087981 */ /* 0x0002e6000c1e9900 */
[----:B------:R-:W-:-:S04]  /*0ae0*/  IMAD.WIDE.U32 R14, R17, 0x4, R6 ;  /* 0x00000004110e7825 */ /* 0x000fc800078e0006 */
[C---:B------:R-:W-:Y:S02]  /*0af0*/  IMAD R17, R22.reuse, 0x20, R17 ;  /* 0x0000002016117824 */ /* 0x040fe400078e0211 */
[----:B------:R-:W4:Y:S01]  /*0b00*/  LDG.E.CONSTANT R15, desc[UR8][R14.64] ;  /* 0x000000080e0f7981 */ /* 0x000f22000c1e9900 */
[----:B------:R-:W-:Y:S02]  /*0b10*/  IMAD R21, R22, 0x80, R19 ;  /* 0x0000008016157824 */ /* 0x000fe400078e0213 */
[----:B------:R-:W-:-:S04]  /*0b20*/  IMAD.WIDE.U32 R16, R17, 0x4, R6 ;  /* 0x0000000411107825 */ /* 0x000fc800078e0006 */
[----:B------:R-:W-:Y:S02]  /*0b30*/  IMAD.WIDE.U32 R18, R21, 0x4, R6 ;  /* 0x0000000415127825 */ /* 0x000fe400078e0006 */
[----:B------:R-:W5:Y:S02]  /*0b40*/  LDG.E.CONSTANT R17, desc[UR8][R16.64] ;  /* 0x0000000810117981 */ /* 0x000f64000c1e9900 */
[C-C-:B0-----:R-:W-:Y:S02]  /*0b50*/  IMAD R11, R22.reuse, 0x20, R21.reuse ;  /* 0x00000020160b7824 */ /* 0x141fe400078e0215 */
[----:B------:R-:W5:Y:S01]  /*0b60*/  LDG.E.CONSTANT R19, desc[UR8][R18.64] ;  /* 0x0000000812137981 */ /* 0x000f62000c1e9900 */
[----:B------:R-:W-:Y:S02]  /*0b70*/  IMAD R21, R22, 0x40, R21 ;  /* 0x0000004016157824 */ /* 0x000fe400078e0215 */
[----:B------:R-:W-:-:S04]  /*0b80*/  IMAD.WIDE.U32 R10, R11, 0x4, R6 ;  /* 0x000000040b0a7825 */ /* 0x000fc800078e0006 */
[----:B-1----:R-:W-:Y:S02]  /*0b90*/  IMAD.WIDE.U32 R12, R21, 0x4, R6 ;  /* 0x00000004150c7825 */ /* 0x002fe400078e0006 */
[----:B------:R-:W5:Y:S02]  /*0ba0*/  LDG.E.CONSTANT R11, desc[UR8][R10.64] ;  /* 0x000000080a0b7981 */ /* 0x000f64000c1e9900 */
[----:B------:R-:W-:Y:S02]  /*0bb0*/  IMAD R21, R22, 0x20, R21 ;  /* 0x0000002016157824 */ /* 0x000fe400078e0215 */
[----:B------:R-:W5:Y:S02]  /*0bc0*/  LDG.E.CONSTANT R13, desc[UR8][R12.64] ;  /* 0x000000080c0d7981 */ /* 0x000f64000c1e9900 */
[----:B------:R-:W-:-:S06]  /*0bd0*/  IMAD.WIDE.U32 R6, R21, 0x4, R6 ;  /* 0x0000000415067825 */ /* 0x000fcc00078e0006 */
[----:B------:R-:W5:Y:S01]  /*0be0*/  LDG.E.CONSTANT R7, desc[UR8][R6.64] ;  /* 0x0000000806077981 */ /* 0x000f62000c1e9900 */
[----:B--2---:R-:W-:-:S04]  /*0bf0*/  FSETP.GT.AND P5, PT, R9, R34, PT ;  /* 0x000000220900720b */ /* 0x004fc80003fa4000 */
[----:B------:R-:W-:Y:S02]  /*0c00*/  FSEL R9, R9, R34, P5 ;  /* 0x0000002209097208 */ /* 0x000fe40002800000 */
[----:B------:R-:W-:Y:S02]  /*0c10*/  SEL R0, R5, R0, P5 ;  /* 0x0000000005007207 */ /* 0x000fe40002800000 */
[----:B---3--:R-:W-:-:S04]  /*0c20*/  FSETP.GT.AND P6, PT, R8, R9, PT ;  /* 0x000000090800720b */ /* 0x008fc80003fc4000 */
[----:B------:R-:W-:-:S04]  /*0c30*/  FSEL R8, R8, R9, P6 ;  /* 0x0000000908087208 */ /* 0x000fc80003000000 */
[----:B----4-:R-:W-:-:S04]  /*0c40*/  FSETP.GT.AND P4, PT, R15, R8, PT ;  /* 0x000000080f00720b */ /* 0x010fc80003f84000 */
[----:B------:R-:W-:Y:S01]  /*0c50*/  FSEL R8, R15, R8, P4 ;  /* 0x000000080f087208 */ /* 0x000fe20002000000 */
[----:B------:R-:W-:-:S03]  /*0c60*/  @P6 VIADD R0, R5, 0x20 ;  /* 0x0000002005006836 */ /* 0x000fc60000000000 */
[----:B-----5:R-:W-:-:S04]  /*0c70*/  FSETP.GT.AND P3, PT, R17, R8, PT ;  /* 0x000000081100720b */ /* 0x020fc80003f64000 */
[----:B------:R-:W-:Y:S01]  /*0c80*/  FSEL R8, R17, R8, P3 ;  /* 0x0000000811087208 */ /* 0x000fe20001800000 */
[----:B------:R-:W-:-:S03]  /*0c90*/  @P4 VIADD R0, R5, 0x40 ;  /* 0x0000004005004836 */ /* 0x000fc60000000000 */
[----:B------:R-:W-:-:S04]  /*0ca0*/  FSETP.GT.AND P1, PT, R19, R8, PT ;  /* 0x000000081300720b */ /* 0x000fc80003f24000 */
        /* <DEDUP_REMOVED lines=10> */
[----:B------:R-:W-:-:S08]  /*0d50*/  @P5 VIADD R0, R5, 0xc0 ;  /* 0x000000c005005836 */ /* 0x000fd00000000000 */
[C---:B------:R-:W-:Y:S02]  /*0d60*/  @P3 VIADD R0, R5.reuse, 0xe0 ;  /* 0x000000e005003836 */ /* 0x040fe40000000000 */
[----:B------:R-:W-:-:S07]  /*0d70*/  VIADD R5, R5, 0x100 ;  /* 0x0000010005057836 */ /* 0x000fce0000000000 */
.L_x_343:
[----:B------:R-:W-:Y:S05]  /*0d80*/  BSYNC.RECONVERGENT B1 ;  /* 0x0000000000017941 */ /* 0x000fea0003800200 */
.L_x_342:
        /* <DEDUP_REMOVED lines=10> */
[----:B-1----:R-:W-:-:S04]  /*0e30*/  IMAD.WIDE.U32 R8, R13, 0x4, R6 ;  /* 0x000000040d087825 */ /* 0x002fc800078e0006 */
[----:B------:R-:W-:Y:S02]  /*0e40*/  IMAD.WIDE.U32 R10, R11, 0x4, R6 ;  /* 0x000000040b0a7825 */ /* 0x000fe400078e0006 */
[----:B------:R-:W2:Y:S02]  /*0e50*/  LDG.E.CONSTANT R9, desc[UR8][R8.64] ;  /* 0x0000000808097981 */ /* 0x000ea4000c1e9900 */
[----:B------:R-:W-:Y:S02]  /*0e60*/  IMAD R15, R14, 0x40, R13 ;  /* 0x000000400e0f7824 */ /* 0x000fe400078e020d */
[----:B------:R-:W3:Y:S02]  /*0e70*/  LDG.E.CONSTANT R11, desc[UR8][R10.64] ;  /* 0x000000080a0b7981 */ /* 0x000ee4000c1e9900 */
[----:B------:R-:W-:-:S04]  /*0e80*/  IMAD.WIDE.U32 R12, R15, 0x4, R6 ;  /* 0x000000040f0c7825 */ /* 0x000fc800078e0006 */
[----:B------:R-:W-:Y:S02]  /*0e90*/  IMAD R15, R14, 0x20, R15 ;  /* 0x000000200e0f7824 */ /* 0x000fe400078e020f */
[----:B------:R-:W4:Y:S02]  /*0ea0*/  LDG.E.CONSTANT R13, desc[UR8][R12.64] ;  /* 0x000000080c0d7981 */ /* 0x000f24000c1e9900 */
        /* <DEDUP_REMOVED lines=12> */
[----:B------:R-:W-:-:S08]  /*0f70*/  @P3 VIADD R0, R5, 0x40 ;  /* 0x0000004005003836 */ /* 0x000fd00000000000 */
[C---:B------:R-:W-:Y:S02]  /*0f80*/  @P4 VIADD R0, R5.reuse, 0x60 ;  /* 0x0000006005004836 */ /* 0x040fe40000000000 */
[----:B------:R-:W-:-:S07]  /*0f90*/  VIADD R5, R5, 0x80 ;  /* 0x0000008005057836 */ /* 0x000fce0000000000 */
.L_x_345:
[----:B------:R-:W-:Y:S05]  /*0fa0*/  BSYNC.RECONVERGENT B1 ;  /* 0x0000000000017941 */ /* 0x000fea0003800200 */
.L_x_344:
[----:B------:R-:W-:Y:S05]  /*0fb0*/  @!P1 BRA `(.L_x_338) ;  /* 0x0000000000389947 */ /* 0x000fea0003800000 */
[----:B------:R-:W0:Y:S01]  /*0fc0*/  LDC R10, c[0x0][0x380] ;  /* 0x0000e000ff0a7b82 */ /* 0x000e220000000800 */
[----:B------:R-:W-:-:S07]  /*0fd0*/  IMAD.MOV R4, RZ, RZ, -R4 ;  /* 0x000000ffff047224 */ /* 0x000fce00078e0a04 */
[----:B------:R-:W1:Y:S01]  /*0fe0*/  LDC.64 R8, c[0x0][0x388] ;  /* 0x0000e200ff087b82 */ /* 0x000e620000000a00 */
[----:B0-----:R-:W-:-:S07]  /*0ff0*/  IMAD R3, R5, R10, R3 ;  /* 0x0000000a05037224 */ /* 0x001fce00078e0203 */
.L_x_346:
[----:B-1----:R-:W-:-:S06]  /*1000*/  IMAD.WIDE.U32 R6, R3, 0x4, R8 ;  /* 0x0000000403067825 */ /* 0x002fcc00078e0008 */
[----:B------:R-:W2:Y:S01]  /*1010*/  LDG.E.CONSTANT R7, desc[UR8][R6.64] ;  /* 0x0000000806077981 */ /* 0x000ea2000c1e9900 */
[----:B------:R-:W-:Y:S02]  /*1020*/  VIADD R4, R4, 0x1 ;  /* 0x0000000104047836 */ /* 0x000fe40000000000 */
[----:B------:R-:W-:-:S03]  /*1030*/  IMAD R3, R10, 0x20, R3 ;  /* 0x000000200a037824 */ /* 0x000fc600078e0203 */
[----:B------:R-:W-:Y:S02]  /*1040*/  ISETP.NE.AND P1, PT, R4, RZ, PT ;  /* 0x000000ff0400720c */ /* 0x000fe40003f25270 */
[----:B--2---:R-:W-:-:S04]  /*1050*/  FSETP.GT.AND P0, PT, R7, R34, PT ;  /* 0x000000220700720b */ /* 0x004fc80003f04000 */
[C---:B------:R-:W-:Y:S01]  /*1060*/  SEL R0, R5.reuse, R0, P0 ;  /* 0x0000000005007207 */ /* 0x040fe20000000000 */
[----:B------:R-:W-:Y:S01]  /*1070*/  VIADD R5, R5, 0x20 ;  /* 0x0000002005057836 */ /* 0x000fe20000000000 */
[----:B------:R-:W-:-:S05]  /*1080*/  FSEL R34, R7, R34, P0 ;  /* 0x0000002207227208 */ /* 0x000fca0000000000 */
[----:B------:R-:W-:Y:S05]  /*1090*/  @P1 BRA `(.L_x_346) ;  /* 0xfffffffc00d81947 */ /* 0x000fea000383ffff */
.L_x_338:
[----:B------:R-:W-:Y:S05]  /*10a0*/  BSYNC.RECONVERGENT B0 ;  /* 0x0000000000007941 */ /* 0x000fea0003800200 */
.L_x_337:
[----:B------:R-:W1:Y:S01]  /*10b0*/  S2UR UR6, SR_CgaCtaId ;  /* 0x00000000000679c3 */ /* 0x000e620000008800 */
[----:B------:R-:W-:Y:S01]  /*10c0*/  UMOV UR4, 0x400 ;  /* 0x0000040000047882 */ /* 0x000fe20000000000 */
[----:B------:R-:W-:Y:S01]  /*10d0*/  ISETP.NE.AND P0, PT, R2, RZ, PT ;  /* 0x000000ff0200720c */ /* 0x000fe20003f05270 */
[----:B------:R-:W-:Y:S02]  /*10e0*/  UIADD3 UR5, UPT, UPT, UR4, 0x80, URZ ;  /* 0x0000008004057890 */ /* 0x000fe4000fffe0ff */
[----:B-1----:R-:W-:Y:S02]  /*10f0*/  ULEA UR4, UR6, UR4, 0x18 ;  /* 0x0000000406047291 */ /* 0x002fe4000f8ec0ff */
[----:B------:R-:W-:-:S04]  /*1100*/  ULEA UR5, UR6, UR5, 0x18 ;  /* 0x0000000506057291 */ /* 0x000fc8000f8ec0ff */
[C---:B0-----:R-:W-:Y:S02]  /*1110*/  LEA R3, R2.reuse, UR4, 0x2 ;  /* 0x0000000402037c11 */ /* 0x041fe4000f8e10ff */
[----:B------:R-:W-:-:S03]  /*1120*/  LEA R5, R2, UR5, 0x2 ;  /* 0x0000000502057c11 */ /* 0x000fc6000f8e10ff */
[----:B------:R0:W-:Y:S04]  /*1130*/  STS [R3], R34 ;  /* 0x0000002203007388 */ /* 0x0001e80000000800 */
[----:B------:R0:W-:Y:S01]  /*1140*/  STS [R5], R0 ;  /* 0x0000000005007388 */ /* 0x0001e20000000800 */
[----:B------:R-:W-:Y:S06]  /*1150*/  BAR.SYNC.DEFER_BLOCKING 0x0 ;  /* 0x0000000000007b1d */ /* 0x000fec0000010000 */
[----:B------:R-:W-:Y:S05]  /*1160*/  @P0 EXIT ;  /* 0x000000000000094d */ /* 0x000fea0003800000 */
[----:B------:R-:W1:Y:S04]  /*1170*/  LDS.128 R16, [UR4] ;  /* 0x00000004ff107984 */ /* 0x000e680008000c00 */
[----:B0-----:R-:W-:Y:S04]  /*1180*/  LDS.128 R4, [UR4+0x10] ;  /* 0x00001004ff047984 */ /* 0x001fe80008000c00 */
[----:B------:R-:W0:Y:S04]  /*1190*/  LDS.128 R8, [UR4+0x80] ;  /* 0x00008004ff087984 */ /* 0x000e280008000c00 */
[----:B------:R-:W-:Y:S04]  /*11a0*/  LDS.128 R12, [UR4+0x20] ;  /* 0x00002004ff0c7984 */ /* 0x000fe80008000c00 */
[----:B------:R-:W2:Y:S04]  /*11b0*/  LDS.128 R24, [UR4+0x90] ;  /* 0x00009004ff187984 */ /* 0x000ea80008000c00 */
[----:B------:R-:W3:Y:S01]  /*11c0*/  LDS.128 R20, [UR4+0xa0] ;  /* 0x0000a004ff147984 */ /* 0x000ee20008000c00 */
[----:B-1----:R-:W-:-:S02]  /*11d0*/  FMNMX R0, R16, -3.40282346638528859812e+38, !PT ;  /* 0xff7fffff10007809 */ /* 0x002fc40007800000 */
[----:B------:R-:W-:Y:S02]  /*11e0*/  FSETP.GT.AND P2, PT, R16, -3.40282346638528859812e+38, PT ;  /* 0xff7fffff1000780b */ /* 0x000fe40003f44000 */
[----:B------:R-:W-:-:S04]  /*11f0*/  FSETP.GT.AND P6, PT, R17, R0, PT ;  /* 0x000000001100720b */ /* 0x000fc80003fc4000 */
[----:B------:R-:W-:-:S04]  /*1200*/  FSEL R3, R17, R0, P6 ;  /* 0x0000000011037208 */ /* 0x000fc80003000000 */
[----:B------:R-:W-:-:S04]  /*1210*/  FSETP.GT.AND P0, PT, R18, R3, PT ;  /* 0x000000031200720b */ /* 0x000fc80003f04000 */
[----:B------:R-:W-:Y:S02]  /*1220*/  FSEL R0, R18, R3, P0 ;  /* 0x0000000312007208 */ /* 0x000fe40000000000 */
[----:B0-----:R-:W-:Y:S01]  /*1230*/  @!P6 SEL R9, R8, RZ, P2 ;  /* 0x000000ff0809e207 */ /* 0x001fe20001000000 */
[----:B------:R-:W0:Y:S01]  /*1240*/  LDC.64 R2, c[0x0][0x390] ;  /* 0x0000e400ff027b82 */ /* 0x000e220000000a00 */
[----:B------:R-:W-:-:S04]  /*1250*/  FSETP.GT.AND P4, PT, R19, R0, PT ;  /* 0x000000001300720b */ /* 0x000fc80003f84000 */
[----:B------:R-:W-:-:S04]  /*1260*/  FSEL R19, R19, R0, P4 ;  /* 0x0000000013137208 */ /* 0x000fc80002000000 */
[----:B------:R-:W-:-:S04]  /*1270*/  FSETP.GT.AND P1, PT, R4, R19, PT ;  /* 0x000000130400720b */ /* 0x000fc80003f24000 */
[----:B------:R-:W-:Y:S02]  /*1280*/  FSEL R4, R4, R19, P1 ;  /* 0x0000001304047208 */ /* 0x000fe40000800000 */
[----:B------:R-:W1:Y:S01]  /*1290*/  LDS.128 R16, [UR4+0x30] ;  /* 0x00003004ff107984 */ /* 0x000e620008000c00 */
[----:B------:R-:W-:Y:S02]  /*12a0*/  @!P4 SEL R11, R10, R9, P0 ;  /* 0x000000090a0bc207 */ /* 0x000fe40000000000 */
[----:B------:R-:W-:-:S04]  /*12b0*/  FSETP.GT.AND P5, PT, R5, R4, PT ;  /* 0x000000040500720b */ /* 0x000fc80003fa4000 */
[----:B------:R-:W-:-:S04]  /*12c0*/  FSEL R5, R5, R4, P5 ;  /* 0x0000000405057208 */ /* 0x000fc80002800000 */
[----:B------:R-:W-:-:S04]  /*12d0*/  FSETP.GT.AND P3, PT, R6, R5, PT ;  /* 0x000000050600720b */ /* 0x000fc80003f64000 */
[----:B------:R-:W-:Y:S02]  /*12e0*/  FSEL R6, R6, R5, P3 ;  /* 0x0000000506067208 */ /* 0x000fe40001800000 */
[----:B--2---:R-:W-:Y:S02]  /*12f0*/  @!P5 SEL R25, R24, R11, P1 ;  /* 0x0000000b1819d207 */ /* 0x004fe40000800000 */
[CC--:B------:R-:W-:Y:S01]  /*1300*/  FSETP.GT.AND P6, PT, R7.reuse, R6.reuse, PT ;  /* 0x000000060700720b */ /* 0x0c0fe20003fc4000 */
[----:B------:R-:W-:Y:S03]  /*1310*/  LDS.128 R8, [UR4+0x40] ;  /* 0x00004004ff087984 */ /* 0x000fe60008000c00 */
[----:B------:R-:W-:-:S04]  /*1320*/  FSEL R7, R7, R6, P6 ;  /* 0x0000000607077208 */ /* 0x000fc80003000000 */
[----:B------:R-:W-:-:S04]  /*1330*/  FSETP.GT.AND P2, PT, R12, R7, PT ;  /* 0x000000070c00720b */ /* 0x000fc80003f44000 */
[----:B------:R-:W-:Y:S02]  /*1340*/  FSEL R12, R12, R7, P2 ;  /* 0x000000070c0c7208 */ /* 0x000fe40001000000 */
[----:B------:R-:W-:Y:S01]  /*1350*/  @!P6 SEL R27, R26, R25, P3 ;  /* 0x000000191a1be207 */ /* 0x000fe20001800000 */
[----:B------:R-:W2:Y:S01]  /*1360*/  LDS.128 R4, [UR4+0xb0] ;  /* 0x0000b004ff047984 */ /* 0x000ea20008000c00 */
[----:B------:R-:W-:-:S04]  /*1370*/  FSETP.GT.AND P4, PT, R13, R12, PT ;  /* 0x0000000c0d00720b */ /* 0x000fc80003f84000 */
[----:B------:R-:W-:-:S04]  /*1380*/  FSEL R13, R13, R12, P4 ;  /* 0x0000000c0d0d7208 */ /* 0x000fc80002000000 */
[----:B------:R-:W-:-:S04]  /*1390*/  FSETP.GT.AND P0, PT, R14, R13, PT ;  /* 0x0000000d0e00720b */ /* 0x000fc80003f04000 */
[----:B------:R-:W-:Y:S02]  /*13a0*/  FSEL R14, R14, R13, P0 ;  /* 0x0000000d0e0e7208 */ /* 0x000fe40000000000 */
[----:B---3--:R-:W-:Y:S02]  /*13b0*/  @!P4 SEL R21, R20, R27, P2 ;  /* 0x0000001b1415c207 */ /* 0x008fe40001000000 */
[----:B------:R-:W-:-:S04]  /*13c0*/  FSETP.GT.AND P1, PT, R15, R14, PT ;  /* 0x0000000e0f00720b */ /* 0x000fc80003f24000 */
[----:B------:R-:W-:-:S04]  /*13d0*/  FSEL R15, R15, R14, P1 ;  /* 0x0000000e0f0f7208 */ /* 0x000fc80000800000 */
[----:B-1----:R-:W-:-:S04]  /*13e0*/  FSETP.GT.AND P5, PT, R16, R15, PT ;  /* 0x0000000f1000720b */ /* 0x002fc80003fa4000 */
        /* <DEDUP_REMOVED lines=13> */
[----:B------:R-:W2:Y:S01]  /*14c0*/  LDS.128 R16, [UR4+0xc0] ;  /* 0x0000c004ff107984 */ /* 0x000ea20008000c00 */
[----:B------:R-:W-:Y:S02]  /*14d0*/  @!P4 SEL R7, R6, R5, P3 ;  /* 0x000000050607c207 */ /* 0x000fe40001800000 */
[----:B------:R-:W-:-:S04]  /*14e0*/  FSETP.GT.AND P0, PT, R9, R8, PT ;  /* 0x000000080900720b */ /* 0x000fc80003f04000 */
[----:B------:R-:W-:-:S04]  /*14f0*/  FSEL R9, R9, R8, P0 ;  /* 0x0000000809097208 */ /* 0x000fc80000000000 */
[----:B------:R-:W-:-:S04]  /*1500*/  FSETP.GT.AND P1, PT, R10, R9, PT ;  /* 0x000000090a00720b */ /* 0x000fc80003f24000 */
[----:B------:R-:W-:-:S04]  /*1510*/  FSEL R10, R10, R9, P1 ;  /* 0x000000090a0a7208 */ /* 0x000fc80000800000 */
[----:B------:R-:W-:-:S04]  /*1520*/  FSETP.GT.AND P6, PT, R11, R10, PT ;  /* 0x0000000a0b00720b */ /* 0x000fc80003fc4000 */
[----:B------:R-:W-:-:S04]  /*1530*/  FSEL R11, R11, R10, P6 ;  /* 0x0000000a0b0b7208 */ /* 0x000fc80003000000 */
[----:B-1----:R-:W-:-:S04]  /*1540*/  FSETP.GT.AND P5, PT, R12, R11, PT ;  /* 0x0000000b0c00720b */ /* 0x002fc80003fa4000 */
[----:B------:R-:W-:Y:S02]  /*1550*/  FSEL R12, R12, R11, P5 ;  /* 0x0000000b0c0c7208 */ /* 0x000fe40002800000 */
[----:B------:R-:W1:Y:S02]  /*1560*/  LDS.128 R8, [UR4+0xd0] ;  /* 0x0000d004ff087984 */ /* 0x000e640008000c00 */
[----:B------:R-:W-:-:S04]  /*1570*/  FSETP.GT.AND P4, PT, R13, R12, PT ;  /* 0x0000000c0d00720b */ /* 0x000fc80003f84000 */
[----:B------:R-:W-:Y:S02]  /*1580*/  FSEL R13, R13, R12, P4 ;  /* 0x0000000c0d0d7208 */ /* 0x000fe40002000000 */
[----:B--2---:R-:W-:Y:S02]  /*1590*/  @!P0 SEL R17, R16, R7, P2 ;  /* 0x0000000710118207 */ /* 0x004fe40001000000 */
[----:B------:R-:W-:Y:S01]  /*15a0*/  FSETP.GT.AND P3, PT, R14, R13, PT ;  /* 0x0000000d0e00720b */ /* 0x000fe20003f64000 */
[----:B------:R-:W2:Y:S01]  /*15b0*/  LDS.128 R4, [UR4+0x70] ;  /* 0x00007004ff047984 */ /* 0x000ea20008000c00 */
[----:B------:R-:W-:Y:S02]  /*15c0*/  @!P6 SEL R19, R18, R17, P1 ;  /* 0x000000111213e207 */ /* 0x000fe40000800000 */
[----:B------:R-:W-:-:S04]  /*15d0*/  FSEL R14, R14, R13, P3 ;  /* 0x0000000d0e0e7208 */ /* 0x000fc80001800000 */
[----:B------:R-:W-:-:S04]  /*15e0*/  FSETP.GT.AND P0, PT, R15, R14, PT ;  /* 0x0000000e0f00720b */ /* 0x000fc80003f04000 */
[----:B------:R-:W-:-:S04]  /*15f0*/  FSEL R15, R15, R14, P0 ;  /* 0x0000000e0f0f7208 */ /* 0x000fc80000000000 */
[----:B------:R-:W-:-:S04]  /*1600*/  FSETP.GT.AND P2, PT, R20, R15, PT ;  /* 0x0000000f1400720b */ /* 0x000fc80003f44000 */
[----:B------:R-:W-:Y:S02]  /*1610*/  FSEL R20, R20, R15, P2 ;  /* 0x0000000f14147208 */ /* 0x000fe40001000000 */
[----:B------:R-:W3:Y:S02]  /*1620*/  LDS.128 R12, [UR4+0xe0] ;  /* 0x0000e004ff0c7984 */ /* 0x000ee40008000c00 */
[----:B------:R-:W-:-:S04]  /*1630*/  FSETP.GT.AND P1, PT, R21, R20, PT ;  /* 0x000000141500720b */ /* 0x000fc80003f24000 */
[----:B------:R-:W-:Y:S02]  /*1640*/  FSEL R21, R21, R20, P1 ;  /* 0x0000001415157208 */ /* 0x000fe40000800000 */
[----:B-1----:R-:W-:Y:S02]  /*1650*/  @!P4 SEL R9, R8, R19, P5 ;  /* 0x000000130809c207 */ /* 0x002fe40002800000 */
[----:B------:R-:W-:Y:S01]  /*1660*/  FSETP.GT.AND P6, PT, R22, R21, PT ;  /* 0x000000151600720b */ /* 0x000fe20003fc4000 */
[----:B------:R-:W1:Y:S01]  /*1670*/  LDS.128 R16, [UR4+0xf0] ;  /* 0x0000f004ff107984 */ /* 0x000e620008000c00 */
[----:B------:R-:W-:Y:S02]  /*1680*/  @!P0 SEL R11, R10, R9, P3 ;  /* 0x000000090a0b8207 */ /* 0x000fe40001800000 */
[----:B------:R-:W-:Y:S02]  /*1690*/  FSEL R22, R22, R21, P6 ;  /* 0x0000001516167208 */ /* 0x000fe40003000000 */
[----:B------:R-:W0:Y:S02]  /*16a0*/  S2R R21, SR_CTAID.X ;  /* 0x0000000000157919 */ /* 0x000e240000002500 */
[----:B------:R-:W-:-:S04]  /*16b0*/  FSETP.GT.AND P4, PT, R23, R22, PT ;  /* 0x000000161700720b */ /* 0x000fc80003f84000 */
[----:B------:R-:W-:-:S04]  /*16c0*/  FSEL R23, R23, R22, P4 ;  /* 0x0000001617177208 */ /* 0x000fc80002000000 */
[----:B--2---:R-:W-:-:S04]  /*16d0*/  FSETP.GT.AND P5, PT, R4, R23, PT ;  /* 0x000000170400720b */ /* 0x004fc80003fa4000 */
[----:B------:R-:W-:-:S04]  /*16e0*/  FSEL R4, R4, R23, P5 ;  /* 0x0000001704047208 */ /* 0x000fc80002800000 */
[----:B------:R-:W-:-:S04]  /*16f0*/  FSETP.GT.AND P3, PT, R5, R4, PT ;  /* 0x000000040500720b */ /* 0x000fc80003f64000 */
[----:B------:R-:W-:Y:S02]  /*1700*/  FSEL R5, R5, R4, P3 ;  /* 0x0000000405057208 */ /* 0x000fe40001800000 */
[----:B---3--:R-:W-:Y:S02]  /*1710*/  @!P1 SEL R13, R12, R11, P2 ;  /* 0x0000000b0c0d9207 */ /* 0x008fe40001000000 */
[----:B------:R-:W-:Y:S02]  /*1720*/  FSETP.GT.AND P0, PT, R6, R5, PT ;  /* 0x000000050600720b */ /* 0x000fe40003f04000 */
[----:B------:R-:W-:Y:S02]  /*1730*/  @!P4 SEL R15, R14, R13, P6 ;  /* 0x0000000d0e0fc207 */ /* 0x000fe40003000000 */
[----:B------:R-:W-:Y:S01]  /*1740*/  FSEL R6, R6, R5, P0 ;  /* 0x0000000506067208 */ /* 0x000fe20000000000 */
[----:B0-----:R-:W-:-:S03]  /*1750*/  IMAD.WIDE.U32 R2, R21, 0x4, R2 ;  /* 0x0000000415027825 */ /* 0x001fc600078e0002 */
[----:B------:R-:W-:Y:S02]  /*1760*/  FSETP.GT.AND P1, PT, R7, R6, PT ;  /* 0x000000060700720b */ /* 0x000fe40003f24000 */
[----:B-1----:R-:W-:-:S11]  /*1770*/  @!P3 SEL R17, R16, R15, P5 ;  /* 0x0000000f1011b207 */ /* 0x002fd60002800000 */
[----:B------:R-:W-:-:S05]  /*1780*/  @!P1 SEL R19, R18, R17, P0 ;  /* 0x0000001112139207 */ /* 0x000fca0000000000 */
[----:B------:R-:W-:Y:S01]  /*1790*/  STG.E desc[UR8][R2.64], R19 ;  /* 0x0000001302007986 */ /* 0x000fe2000c101908 */
[----:B------:R-:W-:Y:S05]  /*17a0*/  EXIT ;  /* 0x000000000000794d */ /* 0x000fea0003800000 */
.L_x_347:
        /* <DEDUP_REMOVED lines=13> */
.L_x_420:


//--------------------- .text._Z24slicedRowsBatchScaledAddPKiiifPrPKfiiPf --------------------------
	.section	.text._Z24slicedRowsBatchScaledAddPKiiifPrPKfiiPf,"ax",@progbits
	.align	128
        .global         _Z24slicedRowsBatchScaledAddPKiiifPrPKfiiPf
        .type           _Z24slicedRowsBatchScaledAddPKiiifPrPKfiiPf,@function
        .size           _Z24slicedRowsBatchScaledAddPKiiifPrPKfiiPf,(.L_x_421 - _Z24slicedRowsBatchScaledAddPKiiifPrPKfiiPf)
        .other          _Z24slicedRowsBatchScaledAddPKiiifPrPKfiiPf,@"STO_CUDA_ENTRY STV_DEFAULT"
_Z24slicedRowsBatchScaledAddPKiiifPrPKfiiPf:
.text._Z24slicedRowsBatchScaledAddPKiiifPrPKfiiPf:
[----:B------:R-:W-:Y:S01]  /*0000*/  LDC R1, c[0x0][0x37c] ;  /* 0x0000df00ff017b82 */ /* 0x000fe20000000800 */
[----:B------:R-:W0:Y:S01]  /*0010*/  S2R R23, SR_CTAID.X ;  /* 0x0000000000177919 */ /* 0x000e220000002500 */
[----:B------:R-:W1:Y:S01]  /*0020*/  LDCU.64 UR8, c[0x0][0x388] ;  /* 0x00007100ff0877ac */ /* 0x000e620008000a00 */
[----:B------:R-:W0:Y:S01]  /*0030*/  S2R R2, SR_TID.X ;  /* 0x0000000000027919 */ /* 0x000e220000002100 */
[----:B------:R-:W2:Y:S01]  /*0040*/  LDCU UR6, c[0x0][0x3a4] ;  /* 0x00007480ff0677ac */ /* 0x000ea20008000800 */
[----:B------:R-:W0:Y:S01]  /*0050*/  LDCU UR4, c[0x0][0x360] ;  /* 0x00006c00ff0477ac */ /* 0x000e220008000800 */
[----:B------:R-:W3:Y:S01]  /*0060*/  LDCU UR5, c[0x0][0x370] ;  /* 0x00006e00ff0577ac */ /* 0x000ee20008000800 */
[----:B-1----:R-:W-:-:S04]  /*0070*/  IMAD.U32 R17, RZ, RZ, UR8 ;  /* 0x00000008ff117e24 */ /* 0x002fc8000f8e00ff */
[----:B--2---:R-:W-:Y:S02]  /*0080*/  IMAD R0, R17, UR6, RZ ;  /* 0x0000000611007c24 */ /* 0x004fe4000f8e02ff */
[----:B0-----:R-:W-:Y:S01]  /*0090*/  IMAD R23, R23, UR4, R2 ;  /* 0x0000000417177c24 */ /* 0x001fe2000f8e0202 */
[----:B---3--:R-:W-:Y:S01]  /*00a0*/  UIMAD UR4, UR4, UR5, URZ ;  /* 0x00000005040472a4 */ /* 0x008fe2000f8e02ff */
[----:B------:R-:W-:-:S05]  /*00b0*/  IMAD R2, R0, UR9, RZ ;  /* 0x0000000900027c24 */ /* 0x000fca000f8e02ff */
        /* <DEDUP_REMOVED lines=18> */
[----:B0-----:R-:W-:Y:S02]  /*01e0*/  IMAD.MOV.U32 R4, RZ, RZ, RZ ;  /* 0x000000ffff047224 */ /* 0x001fe400078e00ff */
[----:B-----5:R-:W-:-:S04]  /*01f0*/  IMAD R9, R9, R5, RZ ;  /* 0x0000000509097224 */ /* 0x020fc800078e02ff */
        /* <DEDUP_REMOVED lines=14> */
[----:B-1234-:R-:W-:Y:S05]  /*02e0*/  @!P1 BRA `(.L_x_349) ;  /* 0x00000004004c9947 */ /* 0x01efea0003800000 */
[----:B------:R-:W-:Y:S01]  /*02f0*/  IABS R3, R0 ;  /* 0x0000000000037213 */ /* 0x000fe20000000000 */
[----:B------:R-:W0:Y:S01]  /*0300*/  LDC.64 R4, c[0x0][0x380] ;  /* 0x0000e000ff047b82 */ /* 0x000e220000000a00 */
[----:B------:R-:W-:Y:S02]  /*0310*/  VIADD R10, R10, 0x1 ;  /* 0x000000010a0a7836 */ /* 0x000fe40000000000 */
[----:B------:R-:W1:Y:S01]  /*0320*/  I2F.RP R11, R3 ;  /* 0x00000003000b7306 */ /* 0x000e620000209400 */
[----:B------:R-:W-:Y:S02]  /*0330*/  IMAD.MOV.U32 R14, RZ, RZ, RZ ;  /* 0x000000ffff0e7224 */ /* 0x000fe400078e00ff */
[----:B------:R-:W-:Y:S02]  /*0340*/  LOP3.LUT R10, R10, 0x3, RZ, 0xc0, !PT ;  /* 0x000000030a0a7812 */ /* 0x000fe400078ec0ff */
[----:B------:R-:W2:Y:S08]  /*0350*/  LDC.64 R6, c[0x0][0x3a8] ;  /* 0x0000ea00ff067b82 */ /* 0x000eb00000000a00 */
[----:B------:R-:W3:Y:S01]  /*0360*/  LDC.64 R8, c[0x0][0x398] ;  /* 0x0000e600ff087b82 */ /* 0x000ee20000000a00 */
[----:B-1----:R-:W1:Y:S02]  /*0370*/  MUFU.RCP R11, R11 ;  /* 0x0000000b000b7308 */ /* 0x002e640000001000 */
[----:B-1----:R-:W-:-:S06]  /*0380*/  VIADD R15, R11, 0xffffffe ;  /* 0x0ffffffe0b0f7836 */ /* 0x002fcc0000000000 */
[----:B------:R-:W1:Y:S02]  /*0390*/  F2I.FTZ.U32.TRUNC.NTZ R15, R15 ;  /* 0x0000000f000f7305 */ /* 0x000e64000021f000 */
[----:B-1----:R-:W-:-:S05]  /*03a0*/  IADD3 R12, PT, PT, RZ, -R15, RZ ;  /* 0x8000000fff0c7210 */ /* 0x002fca0007ffe0ff */
[----:B------:R-:W-:-:S04]  /*03b0*/  IMAD R13, R12, R3, RZ ;  /* 0x000000030c0d7224 */ /* 0x000fc800078e02ff */
[----:B------:R-:W-:Y:S01]  /*03c0*/  IMAD.HI.U32 R14, R15, R13, R14 ;  /* 0x0000000d0f0e7227 */ /* 0x000fe200078e000e */
[----:B0-23--:R-:W-:-:S07]  /*03d0*/  IADD3 R15, PT, PT, -R10, RZ, RZ ;  /* 0x000000ff0a0f7210 */ /* 0x00dfce0007ffe1ff */
.L_x_350:
[-C--:B0-----:R-:W-:Y:S02]  /*03e0*/  IABS R10, R0.reuse ;  /* 0x00000000000a7213 */ /* 0x081fe40000000000 */
[----:B------:R-:W-:Y:S02]  /*03f0*/  IABS R21, R23 ;  /* 0x0000001700157213 */ /* 0x000fe40000000000 */
[----:B------:R-:W-:Y:S01]  /*0400*/  IABS R11, R0 ;  /* 0x00000000000b7213 */ /* 0x000fe20000000000 */
[----:B------:R-:W-:Y:S02]  /*0410*/  IMAD.MOV R10, RZ, RZ, -R10 ;  /* 0x000000ffff0a7224 */ /* 0x000fe400078e0a0a */
        /* <DEDUP_REMOVED lines=14> */
[----:B------:R-:W-:Y:S02]  /*0500*/  MOV R17, UR9 ;  /* 0x0000000900117c02 */ /* 0x000fe40008000f00 */
[----:B------:R-:W-:Y:S02]  /*0510*/  ISETP.GE.AND P3, PT, R23, RZ, PT ;  /* 0x000000ff1700720c */ /* 0x000fe40003f66270 */
[-C--:B------:R-:W-:Y:S02]  /*0520*/  IABS R16, R17.reuse ;  /* 0x0000001100107213 */ /* 0x080fe40000000000 */
[----:B------:R-:W-:Y:S02]  /*0530*/  ISETP.NE.AND P2, PT, R17, RZ, PT ;  /* 0x000000ff1100720c */ /* 0x000fe40003f45270 */
[----:B------:R-:W0:Y:S08]  /*0540*/  I2F.RP R20, R16 ;  /* 0x0000001000147306 */ /* 0x000e300000209400 */
[----:B0-----:R-:W0:Y:S02]  /*0550*/  MUFU.RCP R20, R20 ;  /* 0x0000001400147308 */ /* 0x001e240000001000 */
[----:B0-----:R-:W-:Y:S01]  /*0560*/  VIADD R12, R20, 0xffffffe ;  /* 0x0ffffffe140c7836 */ /* 0x001fe20000000000 */
[----:B------:R-:W-:-:S05]  /*0570*/  LOP3.LUT R20, RZ, R17, RZ, 0x33, !PT ;  /* 0x00000011ff147212 */ /* 0x000fca00078e33ff */
[----:B------:R0:W1:Y:S02]  /*0580*/  F2I.FTZ.U32.TRUNC.NTZ R13, R12 ;  /* 0x0000000c000d7305 */ /* 0x000064000021f000 */
[----:B0-----:R-:W-:Y:S02]  /*0590*/  HFMA2 R12, -RZ, RZ, 0, 0 ;  /* 0x00000000ff0c7431 */ /* 0x001fe400000001ff */
[----:B-1----:R-:W-:-:S04]  /*05a0*/  IMAD.MOV R19, RZ, RZ, -R13 ;  /* 0x000000ffff137224 */ /* 0x002fc800078e0a0d */
[----:B------:R-:W-:-:S04]  /*05b0*/  IMAD R19, R19, R16, RZ ;  /* 0x0000001013137224 */ /* 0x000fc800078e02ff */
[----:B------:R-:W-:-:S04]  /*05c0*/  IMAD.HI.U32 R19, R13, R19, R12 ;  /* 0x000000130d137227 */ /* 0x000fc800078e000c */
[----:B------:R-:W-:Y:S02]  /*05d0*/  IMAD.MOV R12, RZ, RZ, -R18 ;  /* 0x000000ffff0c7224 */ /* 0x000fe400078e0a12 */
[----:B------:R-:W-:-:S04]  /*05e0*/  IMAD.HI.U32 R13, R19, R21, RZ ;  /* 0x00000015130d7227 */ /* 0x000fc800078e00ff */
[----:B------:R-:W-:-:S04]  /*05f0*/  IMAD.MOV R13, RZ, RZ, -R13 ;  /* 0x000000ffff0d7224 */ /* 0x000fc800078e0a0d */
[----:B------:R-:W-:-:S05]  /*0600*/  IMAD R21, R16, R13, R21 ;  /* 0x0000000d10157224 */ /* 0x000fca00078e0215 */
[----:B------:R-:W-:-:S13]  /*0610*/  ISETP.GT.U32.AND P1, PT, R16, R21, PT ;  /* 0x000000151000720c */ /* 0x000fda0003f24070 */
[----:B------:R-:W-:-:S05]  /*0620*/  @!P1 IMAD.IADD R21, R21, 0x1, -R16 ;  /* 0x0000000115159824 */ /* 0x000fca00078e0a10 */
[----:B------:R-:W-:-:S13]  /*0630*/  ISETP.GT.U32.AND P1, PT, R16, R21, PT ;  /* 0x000000151000720c */ /* 0x000fda0003f24070 */
[----:B------:R-:W-:-:S05]  /*0640*/  @!P1 IADD3 R21, PT, PT, R21, -R16, RZ ;  /* 0x8000001015159210 */ /* 0x000fca0007ffe0ff */
[----:B------:R-:W-:-:S05]  /*0650*/  @!P3 IMAD.MOV R21, RZ, RZ, -R21 ;  /* 0x000000ffff15b224 */ /* 0x000fca00078e0a15 */
[----:B------:R-:W-:-:S05]  /*0660*/  SEL R21, R20, R21, !P2 ;  /* 0x0000001514157207 */ /* 0x000fca0005000000 */
[----:B------:R-:W-:Y:S02]  /*0670*/  IMAD R13, R18, R17, R21 ;  /* 0x00000011120d7224 */ /* 0x000fe400078e0215 */
[----:B------:R-:W-:Y:S02]  /*0680*/  IMAD R18, R0, R12, R23 ;  /* 0x0000000c00127224 */ /* 0x000fe400078e0217 */
[----:B------:R-:W-:-:S06]  /*0690*/  IMAD.WIDE R12, R13, 0x4, R4 ;  /* 0x000000040d0c7825 */ /* 0x000fcc00078e0204 */
[----:B------:R-:W3:Y:S01]  /*06a0*/  LDG.E.CONSTANT R12, desc[UR6][R12.64] ;  /* 0x000000060c0c7981 */ /* 0x000ee2000c1e9900 */
[----:B--2---:R-:W-:-:S06]  /*06b0*/  IMAD.WIDE R10, R18, 0x4, R10 ;  /* 0x00000004120a7825 */ /* 0x004fcc00078e020a */
[----:B------:R3:W2:Y:S01]  /*06c0*/  LD.E R10, desc[UR6][R10.64] ;  /* 0x000000060a0a7980 */ /* 0x0006a2000c101900 */
[----:B------:R-:W-:-:S05]  /*06d0*/  IABS R21, R18 ;  /* 0x0000001200157213 */ /* 0x000fca0000000000 */
[----:B------:R-:W-:-:S05]  /*06e0*/  IMAD.HI.U32 R19, R19, R21, RZ ;  /* 0x0000001513137227 */ /* 0x000fca00078e00ff */
[----:B------:R-:W-:-:S05]  /*06f0*/  IADD3 R22, PT, PT, -R19, RZ, RZ ;  /* 0x000000ff13167210 */ /* 0x000fca0007ffe1ff */
[----:B------:R-:W-:-:S05]  /*0700*/  IMAD R21, R16, R22, R21 ;  /* 0x0000001610157224 */ /* 0x000fca00078e0215 */
[----:B------:R-:W-:Y:S02]  /*0710*/  ISETP.GT.U32.AND P3, PT, R16, R21, PT ;  /* 0x000000151000720c */ /* 0x000fe40003f64070 */
[----:B------:R-:W-:-:S11]  /*0720*/  LOP3.LUT R17, R18, R17, RZ, 0x3c, !PT ;  /* 0x0000001112117212 */ /* 0x000fd600078e3cff */
[----:B------:R-:W-:-:S05]  /*0730*/  @!P3 IMAD.IADD R21, R21, 0x1, -R16 ;  /* 0x000000011515b824 */ /* 0x000fca00078e0a10 */
[----:B------:R-:W-:Y:S02]  /*0740*/  ISETP.GE.U32.AND P1, PT, R21, R16, PT ;  /* 0x000000101500720c */ /* 0x000fe40003f26070 */
[----:B------:R-:W-:Y:S01]  /*0750*/  ISETP.GE.AND P4, PT, R17, RZ, PT ;  /* 0x000000ff1100720c */ /* 0x000fe20003f86270 */
[----:B------:R-:W-:Y:S02]  /*0760*/  @!P3 VIADD R19, R19, 0x1 ;  /* 0x000000011313b836 */ /* 0x000fe40000000000 */
[----:B------:R-:W-:-:S08]  /*0770*/  VIADD R15, R15, 0x1 ;  /* 0x000000010f0f7836 */ /* 0x000fd00000000000 */
[----:B------:R-:W-:-:S05]  /*0780*/  @P1 IADD3 R19, PT, PT, R19, 0x1, RZ ;  /* 0x0000000113131810 */ /* 0x000fca0007ffe0ff */
[----:B------:R-:W-:Y:S01]  /*0790*/  @!P4 IMAD.MOV R19, RZ, RZ, -R19 ;  /* 0x000000ffff13c224 */ /* 0x000fe200078e0a13 */
[----:B------:R-:W-:-:S04]  /*07a0*/  ISETP.NE.AND P1, PT, R15, RZ, PT ;  /* 0x000000ff0f00720c */ /* 0x000fc80003f25270 */
[----:B------:R-:W-:Y:S02]  /*07b0*/  SEL R19, R20, R19, !P2 ;  /* 0x0000001314137207 */ /* 0x000fe40005000000 */
[----:B------:R-:W-:-:S03]  /*07c0*/  IADD3 R23, PT, PT, R23, UR4, RZ ;  /* 0x0000000417177c10 */ /* 0x000fc6000fffe0ff */
[----:B---3--:R-:W-:Y:S02]  /*07d0*/  IMAD R11, R19, UR5, R12 ;  /* 0x00000005130b7c24 */ /* 0x008fe4000f8e020c */
[----:B--2---:R-:W-:Y:S02]  /*07e0*/  FMUL R13, R10, UR8 ;  /* 0x000000080a0d7c20 */ /* 0x004fe40008400000 */
[----:B------:R-:W-:-:S05]  /*07f0*/  IMAD.WIDE R10, R11, 0x4, R6 ;  /* 0x000000040b0a7825 */ /* 0x000fca00078e0206 */
[----:B------:R0:W-:Y:S01]  /*0800*/  REDG.E.ADD.F32.FTZ.RN.STRONG.GPU desc[UR6][R10.64], R13 ;  /* 0x0000000d0a0079a6 */ /* 0x0001e2000c12f306 */
[----:B------:R-:W-:Y:S05]  /*0810*/  @P1 BRA `(.L_x_350) ;  /* 0xfffffff800f01947 */ /* 0x000fea000383ffff */
.L_x_349:
[----:B------:R-:W-:Y:S05]  /*0820*/  BSYNC.RECONVERGENT B0 ;  /* 0x0000000000007941 */ /* 0x000fea0003800200 */
.L_x_348:
[----:B------:R-:W-:Y:S05]  /*0830*/  @!P0 EXIT ;  /* 0x000000000000894d */ /* 0x000fea0003800000 */
[----:B------:R-:W-:Y:S01]  /*0840*/  IABS R4, R0 ;  /* 0x0000000000047213 */ /* 0x000fe20000000000 */
[----:B------:R-:W1:Y:S01]  /*0850*/  LDC R5, c[0x0][0x388] ;  /* 0x0000e200ff057b82 */ /* 0x000e620000000800 */
[----:B------:R-:W2:Y:S02]  /*0860*/  LDCU UR5, c[0x0][0x3a0] ;  /* 0x00007400ff0577ac */ /* 0x000ea40008000800 */
[----:B------:R-:W3:Y:S01]  /*0870*/  I2F.RP R3, R4 ;  /* 0x0000000400037306 */ /* 0x000ee20000209400 */
[----:B------:R-:W4:Y:S04]  /*0880*/  LDCU UR8, c[0x0][0x390] ;  /* 0x00007200ff0877ac */ /* 0x000f280008000800 */
[----:B0-----:R-:W0:Y:S08]  /*0890*/  LDC.64 R10, c[0x0][0x380] ;  /* 0x0000e000ff0a7b82 */ /* 0x001e300000000a00 */
[----:B------:R-:W0:Y:S01]  /*08a0*/  LDC.64 R12, c[0x0][0x3a8] ;  /* 0x0000ea00ff0c7b82 */ /* 0x000e220000000a00 */
[----:B---3--:R-:W3:Y:S07]  /*08b0*/  MUFU.RCP R3, R3 ;  /* 0x0000000300037308 */ /* 0x008eee0000001000 */
[----:B------:R-:W0:Y:S01]  /*08c0*/  LDC.64 R14, c[0x0][0x398] ;  /* 0x0000e600ff0e7b82 */ /* 0x000e220000000a00 */
[----:B---3--:R-:W-:-:S04]  /*08d0*/  VIADD R6, R3, 0xffffffe ;  /* 0x0ffffffe03067836 */ /* 0x008fc80000000000 */
[----:B------:R3:W5:Y:S02]  /*08e0*/  F2I.FTZ.U32.TRUNC.NTZ R7, R6 ;  /* 0x0000000600077305 */ /* 0x000764000021f000 */
[----:B---3--:R-:W-:Y:S01]  /*08f0*/  MOV R6, RZ ;  /* 0x000000ff00067202 */ /* 0x008fe20000000f00 */
[----:B-----5:R-:W-:-:S04]  /*0900*/  IMAD.MOV R9, RZ, RZ, -R7 ;  /* 0x000000ffff097224 */ /* 0x020fc800078e0a07 */
[----:B------:R-:W-:-:S04]  /*0910*/  IMAD R3, R9, R4, RZ ;  /* 0x0000000409037224 */ /* 0x000fc800078e02ff */
[----:B-12-4-:R-:W-:-:S07]  /*0920*/  IMAD.HI.U32 R3, R7, R3, R6 ;  /* 0x0000000307037227 */ /* 0x016fce00078e0006 */
.L_x_351:
[----:B------:R-:W-:Y:S02]  /*0930*/  IABS R18, R23 ;  /* 0x0000001700127213 */ /* 0x000fe40000000000 */
[-C--:B-1----:R-:W-:Y:S02]  /*0940*/  IABS R6, R0.reuse ;  /* 0x0000000000067213 */ /* 0x082fe40000000000 */
[----:B------:R-:W-:Y:S01]  /*0950*/  LOP3.LUT R24, RZ, R0, RZ, 0x33, !PT ;  /* 0x00000000ff187212 */ /* 0x000fe200078e33ff */
        /* <DEDUP_REMOVED lines=11> */
[----:B------:R-:W-:-:S05]  /*0a10*/  @!P2 IMAD.MOV R3, RZ, RZ, -R3 ;  /* 0x000000ffff03a224 */ /* 0x000fca00078e0a03 */
[----:B------:R-:W-:-:S05]  /*0a20*/  SEL R4, R24, R3, !P1 ;  /* 0x0000000318047207 */ /* 0x000fca0004800000 */
[----:B0-----:R-:W-:-:S06]  /*0a30*/  IMAD.WIDE R16, R4, 0x8, R14 ;  /* 0x0000000804107825 */ /* 0x001fcc00078e020e */
[----:B------:R-:W2:Y:S01]  /*0a40*/  LDG.E.64.CONSTANT R16, desc[UR6][R16.64] ;  /* 0x0000000610107981 */ /* 0x000ea2000c1e9b00 */
[----:B------:R-:W-:Y:S01]  /*0a50*/  IABS R7, R5 ;  /* 0x0000000500077213 */ /* 0x000fe20000000000 */
[----:B------:R-:W0:Y:S01]  /*0a60*/  I2F.RP R21, R6 ;  /* 0x0000000600157306 */ /* 0x000e220000209400 */
[----:B------:R-:W-:-:S07]  /*0a70*/  ISETP.GE.AND P4, PT, R23, RZ, PT ;  /* 0x000000ff1700720c */ /* 0x000fce0003f86270 */
[----:B------:R-:W1:Y:S08]  /*0a80*/  I2F.RP R3, R7 ;  /* 0x0000000700037306 */ /* 0x000e700000209400 */
[----:B0-----:R-:W-:Y:S08]  /*0a90*/  MUFU.RCP R21, R21 ;  /* 0x0000001500157308 */ /* 0x001ff00000001000 */
[----:B-1----:R-:W0:Y:S02]  /*0aa0*/  MUFU.RCP R3, R3 ;  /* 0x0000000300037308 */ /* 0x002e240000001000 */
[----:B0-----:R-:W-:-:S06]  /*0ab0*/  IADD3 R8, PT, PT, R3, 0xffffffe, RZ ;  /* 0x0ffffffe03087810 */ /* 0x001fcc0007ffe0ff */
[----:B------:R0:W1:Y:S02]  /*0ac0*/  F2I.FTZ.U32.TRUNC.NTZ R9, R8 ;  /* 0x0000000800097305 */ /* 0x000064000021f000 */
[----:B0-----:R-:W-:Y:S02]  /*0ad0*/  IMAD.MOV.U32 R8, RZ, RZ, RZ ;  /* 0x000000ffff087224 */ /* 0x001fe400078e00ff */
[----:B-1----:R-:W-:-:S04]  /*0ae0*/  IMAD.MOV R20, RZ, RZ, -R9 ;  /* 0x000000ffff147224 */ /* 0x002fc800078e0a09 */
[----:B------:R-:W-:Y:S01]  /*0af0*/  IMAD R19, R20, R7, RZ ;  /* 0x0000000714137224 */ /* 0x000fe200078e02ff */
[----:B------:R-:W-:-:S03]  /*0b00*/  IADD3 R20, PT, PT, -R4, RZ, RZ ;  /* 0x000000ff04147210 */ /* 0x000fc60007ffe1ff */
[----:B------:R-:W-:-:S04]  /*0b10*/  IMAD.HI.U32 R9, R9, R19, R8 ;  /* 0x0000001309097227 */ /* 0x000fc800078e0008 */
[----:B------:R-:W-:Y:S01]  /*0b20*/  IMAD R20, R0, R20, R23 ;  /* 0x0000001400147224 */ /* 0x000fe200078e0217 */
[----:B------:R-:W-:Y:S01]  /*0b30*/  IADD3 R23, PT, PT, R23, UR4, RZ ;  /* 0x0000000417177c10 */ /* 0x000fe2000fffe0ff */
[----:B------:R-:W-:-:S03]  /*0b40*/  IMAD.HI.U32 R3, R9, R18, RZ ;  /* 0x0000001209037227 */ /* 0x000fc600078e00ff */
[----:B------:R-:W-:Y:S01]  /*0b50*/  IABS R26, R20 ;  /* 0x00000014001a7213 */ /* 0x000fe20000000000 */
[----:B------:R-:W-:Y:S02]  /*0b60*/  IMAD.MOV R3, RZ, RZ, -R3 ;  /* 0x000000ffff037224 */ /* 0x000fe400078e0a03 */
[----:B------:R-:W-:Y:S02]  /*0b70*/  VIADD R19, R21, 0xffffffe ;  /* 0x0ffffffe15137836 */ /* 0x000fe40000000000 */
[----:B------:R-:W-:Y:S02]  /*0b80*/  IMAD R8, R7, R3, R18 ;  /* 0x0000000307087224 */ /* 0x000fe400078e0212 */
[----:B------:R-:W-:Y:S02]  /*0b90*/  HFMA2 R18, -RZ, RZ, 0, 0 ;  /* 0x00000000ff127431 */ /* 0x000fe400000001ff */
[----:B------:R-:W-:Y:S01]  /*0ba0*/  IMAD.HI.U32 R21, R9, R26, RZ ;  /* 0x0000001a09157227 */ /* 0x000fe200078e00ff */
[----:B------:R-:W0:Y:S01]  /*0bb0*/  F2I.FTZ.U32.TRUNC.NTZ R19, R19 ;  /* 0x0000001300137305 */ /* 0x000e22000021f000 */
[----:B------:R-:W-:-:S03]  /*0bc0*/  ISETP.GT.U32.AND P0, PT, R7, R8, PT ;  /* 0x000000080700720c */ /* 0x000fc60003f04070 */
[----:B------:R-:W-:-:S05]  /*0bd0*/  IADD3 R3, PT, PT, -R21, RZ, RZ ;  /* 0x000000ff15037210 */ /* 0x000fca0007ffe1ff */
[----:B------:R-:W-:-:S05]  /*0be0*/  IMAD R26, R7, R3, R26 ;  /* 0x00000003071a7224 */ /* 0x000fca00078e021a */
[----:B------:R-:W-:Y:S01]  /*0bf0*/  ISETP.GT.U32.AND P2, PT, R7, R26, PT ;  /* 0x0000001a0700720c */ /* 0x000fe20003f44070 */
[----:B------:R-:W-:Y:S02]  /*0c00*/  @!P0 IMAD.IADD R8, R8, 0x1, -R7 ;  /* 0x0000000108088824 */ /* 0x000fe400078e0a07 */
[----:B0-----:R-:W-:-:S03]  /*0c10*/  IMAD.MOV R3, RZ, RZ, -R19 ;  /* 0x000000ffff037224 */ /* 0x001fc600078e0a13 */
[----:B------:R-:W-:Y:S01]  /*0c20*/  ISETP.GT.U32.AND P0, PT, R7, R8, PT ;  /* 0x000000080700720c */ /* 0x000fe20003f04070 */
[----:B------:R-:W-:-:S04]  /*0c30*/  IMAD R3, R3, R6, RZ ;  /* 0x0000000603037224 */ /* 0x000fc800078e02ff */
[----:B------:R-:W-:Y:S01]  /*0c40*/  IMAD.HI.U32 R3, R19, R3, R18 ;  /* 0x0000000313037227 */ /* 0x000fe200078e0012 */
[----:B------:R-:W-:-:S03]  /*0c50*/  IABS R18, R23 ;  /* 0x0000001700127213 */ /* 0x000fc60000000000 */
[----:B------:R-:W-:-:S04]  /*0c60*/  @!P2 IMAD.IADD R26, R26, 0x1, -R7 ;  /* 0x000000011a1aa824 */ /* 0x000fc800078e0a07 */
[----:B------:R-:W-:Y:S01]  /*0c70*/  @!P0 IMAD.IADD R8, R8, 0x1, -R7 ;  /* 0x0000000108088824 */ /* 0x000fe200078e0a07 */
[----:B------:R-:W-:Y:S02]  /*0c80*/  ISETP.NE.AND P0, PT, R5, RZ, PT ;  /* 0x000000ff0500720c */ /* 0x000fe40003f05270 */
[----:B------:R-:W-:Y:S01]  /*0c90*/  ISETP.GE.U32.AND P3, PT, R26, R7, PT ;  /* 0x000000071a00720c */ /* 0x000fe20003f66070 */
[----:B------:R-:W-:Y:S01]  /*0ca0*/  IMAD.MOV.U32 R19, RZ, RZ, R8 ;  /* 0x000000ffff137224 */ /* 0x000fe200078e0008 */
[----:B------:R-:W-:-:S04]  /*0cb0*/  LOP3.LUT R8, RZ, R5, RZ, 0x33, !PT ;  /* 0x00000005ff087212 */ /* 0x000fc800078e33ff */
[----:B------:R-:W-:-:S04]  /*0cc0*/  @!P4 IADD3 R19, PT, PT, -R19, RZ, RZ ;  /* 0x000000ff1313c210 */ /* 0x000fc80007ffe1ff */
[----:B------:R-:W-:Y:S01]  /*0cd0*/  SEL R27, R8, R19, !P0 ;  /* 0x00000013081b7207 */ /* 0x000fe20004000000 */
[----:B------:R-:W-:-:S04]  /*0ce0*/  IMAD.HI.U32 R19, R3, R18, RZ ;  /* 0x0000001203137227 */ /* 0x000fc800078e00ff */
[----:B------:R-:W-:Y:S02]  /*0cf0*/  IMAD R27, R4, R5, R27 ;  /* 0x00000005041b7224 */ /* 0x000fe400078e021b */
[----:B------:R-:W-:Y:S02]  /*0d00*/  IMAD R25, R19, R22, R18 ;  /* 0x0000001613197224 */ /* 0x000fe400078e0212 */
[----:B------:R-:W-:-:S05]  /*0d10*/  IMAD.MOV.U32 R4, RZ, RZ, R6 ;  /* 0x000000ffff047224 */ /* 0x000fca00078e0006 */
[----:B------:R-:W-:Y:S01]  /*0d20*/  ISETP.GT.U32.AND P5, PT, R4, R25, PT ;  /* 0x000000190400720c */ /* 0x000fe20003fa4070 */
[----:B------:R-:W-:-:S06]  /*0d30*/  IMAD.WIDE R26, R27, 0x4, R10 ;  /* 0x000000041b1a7825 */ /* 0x000fcc00078e020a */
[----:B------:R-:W3:Y:S06]  /*0d40*/  LDG.E.CONSTANT R26, desc[UR6][R26.64] ;  /* 0x000000061a1a7981 */ /* 0x000eec000c1e9900 */
[----:B------:R-:W-:Y:S01]  /*0d50*/  @!P5 IADD3 R25, PT, PT, R25, -R6, RZ ;  /* 0x800000061919d210 */ /* 0x000fe20007ffe0ff */
[----:B------:R-:W-:-:S03]  /*0d60*/  @!P5 VIADD R19, R19, 0x1 ;  /* 0x000000011313d836 */ /* 0x000fc60000000000 */
[----:B------:R-:W-:Y:S02]  /*0d70*/  ISETP.GE.U32.AND P4, PT, R25, R4, PT ;  /* 0x000000041900720c */ /* 0x000fe40003f86070 */
[----:B------:R-:W-:-:S04]  /*0d80*/  LOP3.LUT R25, R23, R0, RZ, 0x3c, !PT ;  /* 0x0000000017197212 */ /* 0x000fc800078e3cff */
[----:B------:R-:W-:Y:S01]  /*0d90*/  ISETP.GE.AND P6, PT, R25, RZ, PT ;  /* 0x000000ff1900720c */ /* 0x000fe20003fc6270 */
[----:B------:R-:W-:-:S06]  /*0da0*/  IMAD.HI.U32 R25, R9, R18, RZ ;  /* 0x0000001209197227 */ /* 0x000fcc00078e00ff */
[----:B------:R-:W-:Y:S02]  /*0db0*/  @P4 IADD3 R19, PT, PT, R19, 0x1, RZ ;  /* 0x0000000113134810 */ /* 0x000fe40007ffe0ff */
[----:B------:R-:W-:-:S04]  /*0dc0*/  IADD3 R28, PT, PT, -R25, RZ, RZ ;  /* 0x000000ff191c7210 */ /* 0x000fc80007ffe1ff */
[----:B------:R-:W-:-:S05]  /*0dd0*/  @!P6 IMAD.MOV R19, RZ, RZ, -R19 ;  /* 0x000000ffff13e224 */ /* 0x000fca00078e0a13 */
[----:B------:R-:W-:Y:S01]  /*0de0*/  SEL R25, R24, R19, !P1 ;  /* 0x0000001318197207 */ /* 0x000fe20004800000 */
[----:B------:R-:W-:-:S04]  /*0df0*/  IMAD R28, R7, R28, R18 ;  /* 0x0000001c071c7224 */ /* 0x000fc800078e0212 */
[----:B------:R-:W-:-:S06]  /*0e00*/  IMAD.WIDE R18, R25, 0x8, R14 ;  /* 0x0000000819127825 */ /* 0x000fcc00078e020e */
[----:B------:R-:W4:Y:S01]  /*0e10*/  LDG.E.64.CONSTANT R18, desc[UR6][R18.64] ;  /* 0x0000000612127981 */ /* 0x000f22000c1e9b00 */
[----:B--2---:R-:W-:-:S06]  /*0e20*/  IMAD.WIDE R16, R20, 0x4, R16 ;  /* 0x0000000414107825 */ /* 0x004fcc00078e0210 */
[----:B------:R0:W2:Y:S01]  /*0e30*/  LD.E R16, desc[UR6][R16.64] ;  /* 0x0000000610107980 */ /* 0x0000a2000c101900 */
[----:B------:R-:W-:Y:S02]  /*0e40*/  ISETP.GT.U32.AND P4, PT, R7, R28, PT ;  /* 0x0000001c0700720c */ /* 0x000fe40003f84070 */
[----:B------:R-:W-:-:S11]  /*0e50*/  ISETP.GE.AND P6, PT, R23, RZ, PT ;  /* 0x000000ff1700720c */ /* 0x000fd60003fc6270 */
[----:B------:R-:W-:-:S05]  /*0e60*/  @!P4 IMAD.IADD R28, R28, 0x1, -R7 ;  /* 0x000000011c1cc824 */ /* 0x000fca00078e0a07 */
[----:B------:R-:W-:Y:S02]  /*0e70*/  ISETP.GT.U32.AND P5, PT, R7, R28, PT ;  /* 0x0000001c0700720c */ /* 0x000fe40003fa4070 */
[----:B------:R-:W-:-:S04]  /*0e80*/  LOP3.LUT R20, R20, R5, RZ, 0x3c, !PT ;  /* 0x0000000514147212 */ /* 0x000fc800078e3cff */
[----:B------:R-:W-:Y:S02]  /*0e90*/  ISETP.GE.AND P4, PT, R20, RZ, PT ;  /* 0x000000ff1400720c */ /* 0x000fe40003f86270 */
[----:B------:R-:W-:-:S05]  /*0ea0*/  @!P2 IADD3 R21, PT, PT, R21, 0x1, RZ ;  /* 0x000000011515a810 */ /* 0x000fca0007ffe0ff */
[----:B------:R-:W-:-:S04]  /*0eb0*/  @!P5 IMAD.IADD R28, R28, 0x1, -R7 ;  /* 0x000000011c1cd824 */ /* 0x000fc800078e0a07 */
[----:B------:R-:W-:Y:S01]  /*0ec0*/  @!P6 IMAD.MOV R28, RZ, RZ, -R28 ;  /* 0x000000ffff1ce224 */ /* 0x000fe200078e0a1c */
[----:B------:R-:W-:-:S04]  /*0ed0*/  @P3 IADD3 R21, PT, PT, R21, 0x1, RZ ;  /* 0x0000000115153810 */ /* 0x000fc80007ffe0ff */
[----:B------:R-:W-:Y:S02]  /*0ee0*/  SEL R28, R8, R28, !P0 ;  /* 0x0000001c081c7207 */ /* 0x000fe40004000000 */
[----:B------:R-:W-:-:S03]  /*0ef0*/  @!P4 IADD3 R21, PT, PT, -R21, RZ, RZ ;  /* 0x000000ff1515c210 */ /* 0x000fc60007ffe1ff */
[----:B0-----:R-:W-:Y:S01]  /*0f00*/  IMAD R17, R25, R5, R28 ;  /* 0x0000000519117224 */ /* 0x001fe200078e021c */
[----:B------:R-:W-:Y:S01]  /*0f10*/  SEL R21, R8, R21, !P0 ;  /* 0x0000001508157207 */ /* 0x000fe20004000000 */
[----:B------:R-:W-:-:S04]  /*0f20*/  IMAD.MOV R20, RZ, RZ, -R25 ;  /* 0x000000ffff147224 */ /* 0x000fc800078e0a19 */
[----:B------:R-:W-:Y:S01]  /*0f30*/  IMAD R25, R0, R20, R23 ;  /* 0x0000001400197224 */ /* 0x000fe200078e0217 */
[----:B------:R-:W-:-:S04]  /*0f40*/  IADD3 R23, PT, PT, R23, UR4, RZ ;  /* 0x0000000417177c10 */ /* 0x000fc8000fffe0ff */
[----:B------:R-:W-:Y:S01]  /*0f50*/  IABS R28, R23 ;  /* 0x00000017001c7213 */ /* 0x000fe20000000000 */
[----:B---3--:R-:W-:-:S04]  /*0f60*/  IMAD R21, R21, UR5, R26 ;  /* 0x0000000515157c24 */ /* 0x008fc8000f8e021a */
[----:B------:R-:W-:-:S04]  /*0f70*/  IMAD.WIDE R20, R21, 0x4, R12 ;  /* 0x0000000415147825 */ /* 0x000fc800078e020c */
[----:B----4-:R-:W-:-:S04]  /*0f80*/  IMAD.WIDE R18, R25, 0x4, R18 ;  /* 0x0000000419127825 */ /* 0x010fc800078e0212 */
[----:B--2---:R-:W-:Y:S01]  /*0f90*/  FMUL R27, R16, UR8 ;  /* 0x00000008101b7c20 */ /* 0x004fe20008400000 */
[----:B------:R-:W-:-:S04]  /*0fa0*/  IMAD.WIDE R16, R17, 0x4, R10 ;  /* 0x0000000411107825 */ /* 0x000fc800078e020a */
[----:B------:R0:W-:Y:S04]  /*0fb0*/  REDG.E.ADD.F32.FTZ.RN.STRONG.GPU desc[UR6][R20.64], R27 ;  /* 0x0000001b140079a6 */ /* 0x0001e8000c12f306 */
[----:B------:R1:W2:Y:S04]  /*0fc0*/  LDG.E.CONSTANT R26, desc[UR6][R16.64] ;  /* 0x00000006101a7981 */ /* 0x0002a8000c1e9900 */
[----:B------:R3:W4:Y:S01]  /*0fd0*/  LD.E R18, desc[UR6][R18.64] ;  /* 0x0000000612127980 */ /* 0x000722000c101900 */
[----:B-1----:R-:W-:-:S04]  /*0fe0*/  IMAD.HI.U32 R17, R3, R28, RZ ;  /* 0x0000001c03117227 */ /* 0x002fc800078e00ff */
[----:B0-----:R-:W-:Y:S01]  /*0ff0*/  IMAD R21, R17, R22, R28 ;  /* 0x0000001611157224 */ /* 0x001fe200078e021c */
[----:B------:R-:W-:-:S04]  /*1000*/  IABS R16, R25 ;  /* 0x0000001900107213 */ /* 0x000fc80000000000 */
[----:B------:R-:W-:Y:S01]  /*1010*/  ISETP.GT.U32.AND P3, PT, R4, R21, PT ;  /* 0x000000150400720c */ /* 0x000fe20003f64070 */
[----:B------:R-:W-:-:S04]  /*1020*/  IMAD.HI.U32 R29, R9, R16, RZ ;  /* 0x00000010091d7227 */ /* 0x000fc800078e00ff */
[----:B---3--:R-:W-:-:S04]  /*1030*/  IMAD.MOV R19, RZ, RZ, -R29 ;  /* 0x000000ffff137224 */ /* 0x008fc800078e0a1d */
[----:B------:R-:W-:-:S04]  /*1040*/  IMAD R16, R7, R19, R16 ;  /* 0x0000001307107224 */ /* 0x000fc800078e0210 */
[----:B------:R-:W-:Y:S02]  /*1050*/  @!P3 IADD3 R21, PT, PT, R21, -R6, RZ ;  /* 0x800000061515b210 */ /* 0x000fe40007ffe0ff */
[----:B------:R-:W-:Y:S02]  /*1060*/  LOP3.LUT R19, R23, R0, RZ, 0x3c, !PT ;  /* 0x0000000017137212 */ /* 0x000fe400078e3cff */
[----:B------:R-:W-:Y:S02]  /*1070*/  ISETP.GE.U32.AND P2, PT, R21, R4, PT ;  /* 0x000000041500720c */ /* 0x000fe40003f46070 */
[----:B------:R-:W-:Y:S01]  /*1080*/  ISETP.GE.AND P4, PT, R19, RZ, PT ;  /* 0x000000ff1300720c */ /* 0x000fe20003f86270 */
[----:B------:R-:W-:Y:S01]  /*1090*/  @!P3 VIADD R17, R17, 0x1 ;  /* 0x000000011111b836 */ /* 0x000fe20000000000 */
[----:B------:R-:W-:-:S09]  /*10a0*/  ISETP.GT.U32.AND P3, PT, R7, R16, PT ;  /* 0x000000100700720c */ /* 0x000fd20003f64070 */
[----:B------:R-:W-:-:S05]  /*10b0*/  @P2 IADD3 R17, PT, PT, R17, 0x1, RZ ;  /* 0x0000000111112810 */ /* 0x000fca0007ffe0ff */
[----:B------:R-:W-:Y:S01]  /*10c0*/  @!P4 IMAD.MOV R17, RZ, RZ, -R17 ;  /* 0x000000ffff11c224 */ /* 0x000fe200078e0a11 */
[----:B------:R-:W-:-:S04]  /*10d0*/  @!P3 IADD3 R16, PT, PT, R16, -R7, RZ ;  /* 0x800000071010b210 */ /* 0x000fc80007ffe0ff */
[----:B------:R-:W-:Y:S02]  /*10e0*/  SEL R20, R24, R17, !P1 ;  /* 0x0000001118147207 */ /* 0x000fe40004800000 */
[----:B------:R-:W-:-:S03]  /*10f0*/  ISETP.GE.U32.AND P2, PT, R16, R7, PT ;  /* 0x000000071000720c */ /* 0x000fc60003f46070 */
[----:B------:R-:W-:-:S06]  /*1100*/  IMAD.WIDE R16, R20, 0x8, R14 ;  /* 0x0000000814107825 */ /* 0x000fcc00078e020e */
[----:B------:R-:W3:Y:S01]  /*1110*/  LDG.E.64.CONSTANT R16, desc[UR6][R16.64] ;  /* 0x0000000610107981 */ /* 0x000ee2000c1e9b00 */
[----:B------:R-:W-:Y:S01]  /*1120*/  LOP3.LUT R25, R25, R5, RZ, 0x3c, !PT ;  /* 0x0000000519197212 */ /* 0x000fe200078e3cff */
[----:B------:R-:W-:-:S03]  /*1130*/  @!P3 VIADD R29, R29, 0x1 ;  /* 0x000000011d1db836 */ /* 0x000fc60000000000 */
[----:B------:R-:W-:Y:S02]  /*1140*/  ISETP.GE.AND P4, PT, R25, RZ, PT ;  /* 0x000000ff1900720c */ /* 0x000fe40003f86270 */
[----:B------:R-:W-:-:S11]  /*1150*/  @P2 IADD3 R29, PT, PT, R29, 0x1, RZ ;  /* 0x000000011d1d2810 */ /* 0x000fd60007ffe0ff */
[----:B------:R-:W-:-:S05]  /*1160*/  @!P4 IMAD.MOV R29, RZ, RZ, -R29 ;  /* 0x000000ffff1dc224 */ /* 0x000fca00078e0a1d */
[----:B------:R-:W-:Y:S02]  /*1170*/  SEL R29, R8, R29, !P0 ;  /* 0x0000001d081d7207 */ /* 0x000fe40004000000 */
[C---:B------:R-:W-:Y:S02]  /*1180*/  IADD3 R21, PT, PT, R23.reuse, UR4, RZ ;  /* 0x0000000417157c10 */ /* 0x040fe4000fffe0ff */
[----:B------:R-:W-:Y:S01]  /*1190*/  ISETP.GE.AND P5, PT, R23, RZ, PT ;  /* 0x000000ff1700720c */ /* 0x000fe20003fa6270 */
[----:B--2---:R-:W-:Y:S02]  /*11a0*/  IMAD R19, R29, UR5, R26 ;  /* 0x000000051d137c24 */ /* 0x004fe4000f8e021a */
[----:B------:R-:W-:Y:S01]  /*11b0*/  IMAD.HI.U32 R26, R9, R28, RZ ;  /* 0x0000001c091a7227 */ /* 0x000fe200078e00ff */
[----:B------:R-:W-:-:S03]  /*11c0*/  IABS R29, R21 ;  /* 0x00000015001d7213 */ /* 0x000fc60000000000 */
[----:B------:R-:W-:Y:S01]  /*11d0*/  IMAD.MOV R27, RZ, RZ, -R26 ;  /* 0x000000ffff1b7224 */ /* 0x000fe200078e0a1a */
[----:B------:R-:W-:-:S03]  /*11e0*/  MOV R26, R29 ;  /* 0x0000001d001a7202 */ /* 0x000fc60000000f00 */
[----:B------:R-:W-:Y:S02]  /*11f0*/  IMAD R28, R7, R27, R28 ;  /* 0x0000001b071c7224 */ /* 0x000fe400078e021c */
[----:B------:R-:W-:-:S03]  /*1200*/  IMAD.HI.U32 R27, R3, R26, RZ ;  /* 0x0000001a031b7227 */ /* 0x000fc600078e00ff */
[----:B------:R-:W-:Y:S01]  /*1210*/  ISETP.GT.U32.AND P3, PT, R7, R28, PT ;  /* 0x0000001c0700720c */ /* 0x000fe20003f64070 */
[----:B------:R-:W-:-:S05]  /*1220*/  IMAD R29, R27, R22, R26 ;  /* 0x000000161b1d7224 */ /* 0x000fca00078e021a */
[----:B------:R-:W-:-:S07]  /*1230*/  ISETP.GT.U32.AND P2, PT, R4, R29, PT ;  /* 0x0000001d0400720c */ /* 0x000fce0003f44070 */
[----:B------:R-:W-:-:S05]  /*1240*/  @!P3 IMAD.IADD R28, R28, 0x1, -R7 ;  /* 0x000000011c1cb824 */ /* 0x000fca00078e0a07 */
[----:B------:R-:W-:Y:S02]  /*1250*/  ISETP.GT.U32.AND P4, PT, R7, R28, PT ;  /* 0x0000001c0700720c */ /* 0x000fe40003f84070 */
[----:B------:R-:W-:Y:S02]  /*1260*/  @!P2 IADD3 R29, PT, PT, R29, -R6, RZ ;  /* 0x800000061d1da210 */ /* 0x000fe40007ffe0ff */
[----:B------:R-:W-:Y:S02]  /*1270*/  LOP3.LUT R6, R21, R0, RZ, 0x3c, !PT ;  /* 0x0000000015067212 */ /* 0x000fe400078e3cff */
[----:B------:R-:W-:-:S07]  /*1280*/  ISETP.GE.U32.AND P3, PT, R29, R4, PT ;  /* 0x000000041d00720c */ /* 0x000fce0003f66070 */
[----:B------:R-:W-:Y:S01]  /*1290*/  @!P4 IMAD.IADD R28, R28, 0x1, -R7 ;  /* 0x000000011c1cc824 */ /* 0x000fe200078e0a07 */
[----:B------:R-:W-:Y:S01]  /*12a0*/  ISETP.GE.AND P4, PT, R6, RZ, PT ;  /* 0x000000ff0600720c */ /* 0x000fe20003f86270 */
[----:B----4-:R-:W-:Y:S01]  /*12b0*/  FMUL R25, R18, UR8 ;  /* 0x0000000812197c20 */ /* 0x010fe20008400000 */
[----:B------:R-:W-:Y:S02]  /*12c0*/  @!P2 IADD3 R27, PT, PT, R27, 0x1, RZ ;  /* 0x000000011b1ba810 */ /* 0x000fe40007ffe0ff */
[----:B------:R-:W-:Y:S01]  /*12d0*/  @!P5 IADD3 R28, PT, PT, -R28, RZ, RZ ;  /* 0x000000ff1c1cd210 */ /* 0x000fe20007ffe1ff */
[----:B------:R-:W-:-:S03]  /*12e0*/  IMAD.WIDE R18, R19, 0x4, R12 ;  /* 0x0000000413127825 */ /* 0x000fc600078e020c */
[----:B------:R-:W-:Y:S01]  /*12f0*/  SEL R28, R8, R28, !P0 ;  /* 0x0000001c081c7207 */ /* 0x000fe20004000000 */
[----:B------:R-:W-:Y:S01]  /*1300*/  @P3 VIADD R27, R27, 0x1 ;  /* 0x000000011b1b3836 */ /* 0x000fe20000000000 */
[----:B------:R0:W-:Y:S03]  /*1310*/  REDG.E.ADD.F32.FTZ.RN.STRONG.GPU desc[UR6][R18.64], R25 ;  /* 0x00000019120079a6 */ /* 0x0001e6000c12f306 */
[----:B------:R-:W-:Y:S02]  /*1320*/  @!P4 IMAD.MOV R27, RZ, RZ, -R27 ;  /* 0x000000ffff1bc224 */ /* 0x000fe400078e0a1b */
[C---:B0-----:R-:W-:Y:S01]  /*1330*/  IMAD R19, R20.reuse, R5, R28 ;  /* 0x0000000514137224 */ /* 0x041fe200078e021c */
[----:B------:R-:W-:Y:S02]  /*1340*/  IADD3 R20, PT, PT, -R20, RZ, RZ ;  /* 0x000000ff14147210 */ /* 0x000fe40007ffe1ff */
[----:B------:R-:W-:Y:S01]  /*1350*/  SEL R24, R24, R27, !P1 ;  /* 0x0000001b18187207 */ /* 0x000fe20004800000 */
[----:B------:R-:W-:-:S04]  /*1360*/  IMAD.WIDE R18, R19, 0x4, R10 ;  /* 0x0000000413127825 */ /* 0x000fc800078e020a */
[----:B------:R-:W-:Y:S01]  /*1370*/  IMAD R20, R0, R20, R23 ;  /* 0x0000001400147224 */ /* 0x000fe200078e0217 */
[----:B------:R0:W2:Y:S03]  /*1380*/  LDG.E.CONSTANT R6, desc[UR6][R18.64] ;  /* 0x0000000612067981 */ /* 0x0000a6000c1e9900 */
[----:B---3--:R-:W-:-:S04]  /*1390*/  IMAD.WIDE R22, R20, 0x4, R16 ;  /* 0x0000000414167825 */ /* 0x008fc800078e0210 */
[----:B------:R-:W-:Y:S01]  /*13a0*/  IMAD.WIDE R16, R24, 0x8, R14 ;  /* 0x0000000818107825 */ /* 0x000fe200078e020e */
[----:B------:R2:W3:Y:S05]  /*13b0*/  LD.E R25, desc[UR6][R22.64] ;  /* 0x0000000616197980 */ /* 0x0004ea000c101900 */
[----:B------:R-:W4:Y:S01]  /*13c0*/  LDG.E.64.CONSTANT R16, desc[UR6][R16.64] ;  /* 0x0000000610107981 */ /* 0x000f22000c1e9b00 */
[----:B------:R-:W-:Y:S01]  /*13d0*/  IMAD.HI.U32 R27, R9, R26, RZ ;  /* 0x0000001a091b7227 */ /* 0x000fe200078e00ff */
[----:B------:R-:W-:-:S03]  /*13e0*/  IABS R28, R20 ;  /* 0x00000014001c7213 */ /* 0x000fc60000000000 */
[----:B------:R-:W-:Y:S02]  /*13f0*/  IMAD.MOV R29, RZ, RZ, -R27 ;  /* 0x000000ffff1d7224 */ /* 0x000fe400078e0a1b */
[----:B------:R-:W-:-:S04]  /*1400*/  IMAD.HI.U32 R27, R9, R28, RZ ;  /* 0x0000001c091b7227 */ /* 0x000fc800078e00ff */
[----:B------:R-:W-:Y:S01]  /*1410*/  IMAD R26, R7, R29, R26 ;  /* 0x0000001d071a7224 */ /* 0x000fe200078e021a */
[----:B0-----:R-:W-:-:S04]  /*1420*/  IADD3 R18, PT, PT, -R27, RZ, RZ ;  /* 0x000000ff1b127210 */ /* 0x001fc80007ffe1ff */
[C---:B------:R-:W-:Y:S01]  /*1430*/  ISETP.GT.U32.AND P1, PT, R7.reuse, R26, PT ;  /* 0x0000001a0700720c */ /* 0x040fe20003f24070 */
[----:B------:R-:W-:-:S05]  /*1440*/  IMAD R18, R7, R18, R28 ;  /* 0x0000001207127224 */ /* 0x000fca00078e021c */
[----:B------:R-:W-:-:S07]  /*1450*/  ISETP.GT.U32.AND P2, PT, R7, R18, PT ;  /* 0x000000120700720c */ /* 0x000fce0003f44070 */
[----:B------:R-:W-:-:S05]  /*1460*/  @!P1 IMAD.IADD R26, R26, 0x1, -R7 ;  /* 0x000000011a1a9824 */ /* 0x000fca00078e0a07 */
[----:B------:R-:W-:Y:S02]  /*1470*/  ISETP.GT.U32.AND P3, PT, R7, R26, PT ;  /* 0x0000001a0700720c */ /* 0x000fe40003f64070 */
[-C--:B------:R-:W-:Y:S02]  /*1480*/  @!P2 IADD3 R18, PT, PT, R18, -R7.reuse, RZ ;  /* 0x800000071212a210 */ /* 0x080fe40007ffe0ff */
[----:B------:R-:W-:Y:S02]  /*1490*/  ISETP.GE.AND P4, PT, R21, RZ, PT ;  /* 0x000000ff1500720c */ /* 0x000fe40003f86270 */
[----:B------:R-:W-:Y:S02]  /*14a0*/  ISETP.GE.U32.AND P1, PT, R18, R7, PT ;  /* 0x000000071200720c */ /* 0x000fe40003f26070 */
[----:B------:R-:W-:-:S05]  /*14b0*/  LOP3.LUT R20, R20, R5, RZ, 0x3c, !PT ;  /* 0x0000000514147212 */ /* 0x000fca00078e3cff */
[----:B------:R-:W-:Y:S01]  /*14c0*/  @!P3 IMAD.IADD R26, R26, 0x1, -R7 ;  /* 0x000000011a1ab824 */ /* 0x000fe200078e0a07 */
[----:B------:R-:W-:Y:S02]  /*14d0*/  ISETP.GE.AND P3, PT, R20, RZ, PT ;  /* 0x000000ff1400720c */ /* 0x000fe40003f66270 */
[----:B------:R-:W-:Y:S02]  /*14e0*/  @!P2 IADD3 R27, PT, PT, R27, 0x1, RZ ;  /* 0x000000011b1ba810 */ /* 0x000fe40007ffe0ff */
[----:B------:R-:W-:-:S03]  /*14f0*/  @!P4 IADD3 R26, PT, PT, -R26, RZ, RZ ;  /* 0x000000ff1a1ac210 */ /* 0x000fc60007ffe1ff */
[----:B------:R-:W-:Y:S01]  /*1500*/  @P1 VIADD R27, R27, 0x1 ;  /* 0x000000011b1b1836 */ /* 0x000fe20000000000 */
[----:B------:R-:W-:-:S05]  /*1510*/  SEL R26, R8, R26, !P0 ;  /* 0x0000001a081a7207 */ /* 0x000fca0004000000 */
[----:B------:R-:W-:Y:S02]  /*1520*/  @!P3 IMAD.MOV R27, RZ, RZ, -R27 ;  /* 0x000000ffff1bb224 */ /* 0x000fe400078e0a1b */
[C---:B------:R-:W-:Y:S01]  /*1530*/  IMAD R19, R24.reuse, R5, R26 ;  /* 0x0000000518137224 */ /* 0x040fe200078e021a */
[----:B------:R-:W-:Y:S02]  /*1540*/  IADD3 R24, PT, PT, -R24, RZ, RZ ;  /* 0x000000ff18187210 */ /* 0x000fe40007ffe1ff */
[----:B------:R-:W-:Y:S01]  /*1550*/  SEL R27, R8, R27, !P0 ;  /* 0x0000001b081b7207 */ /* 0x000fe20004000000 */
[----:B------:R-:W-:-:S06]  /*1560*/  IMAD.WIDE R18, R19, 0x4, R10 ;  /* 0x0000000413127825 */ /* 0x000fcc00078e020a */
[----:B------:R-:W5:Y:S01]  /*1570*/  LDG.E.CONSTANT R18, desc[UR6][R18.64] ;  /* 0x0000000612127981 */ /* 0x000f62000c1e9900 */
[----:B--2---:R-:W-:Y:S02]  /*1580*/  IMAD R23, R27, UR5, R6 ;  /* 0x000000051b177c24 */ /* 0x004fe4000f8e0206 */
[----:B------:R-:W-:Y:S02]  /*1590*/  IMAD R6, R0, R24, R21 ;  /* 0x0000001800067224 */ /* 0x000fe400078e0215 */
[----:B------:R-:W-:-:S04]  /*15a0*/  IMAD.WIDE R22, R23, 0x4, R12 ;  /* 0x0000000417167825 */ /* 0x000fc800078e020c */
[----:B---3--:R-:W-:Y:S01]  /*15b0*/  FMUL R25, R25, UR8 ;  /* 0x0000000819197c20 */ /* 0x008fe20008400000 */
[----:B----4-:R-:W-:-:S04]  /*15c0*/  IMAD.WIDE R16, R6, 0x4, R16 ;  /* 0x0000000406107825 */ /* 0x010fc800078e0210 */
[----:B------:R0:W-:Y:S04]  /*15d0*/  REDG.E.ADD.F32.FTZ.RN.STRONG.GPU desc[UR6][R22.64], R25 ;  /* 0x00000019160079a6 */ /* 0x0001e8000c12f306 */
[----:B------:R-:W2:Y:S01]  /*15e0*/  LD.E R16, desc[UR6][R16.64] ;  /* 0x0000000610107980 */ /* 0x000ea2000c101900 */
[----:B------:R-:W-:-:S05]  /*15f0*/  IABS R20, R6 ;  /* 0x0000000600147213 */ /* 0x000fca0000000000 */
[----:B------:R-:W-:-:S04]  /*1600*/  IMAD.HI.U32 R9, R9, R20, RZ ;  /* 0x0000001409097227 */ /* 0x000fc800078e00ff */
[----:B------:R-:W-:-:S04]  /*1610*/  IMAD.MOV R24, RZ, RZ, -R9 ;  /* 0x000000ffff187224 */ /* 0x000fc800078e0a09 */
[----:B------:R-:W-:-:S05]  /*1620*/  IMAD R20, R7, R24, R20 ;  /* 0x0000001807147224 */ /* 0x000fca00078e0214 */
[----:B------:R-:W-:Y:S02]  /*1630*/  ISETP.GT.U32.AND P2, PT, R7, R20, PT ;  /* 0x000000140700720c */ /* 0x000fe40003f44070 */
[----:B------:R-:W-:-:S11]  /*1640*/  LOP3.LUT R6, R6, R5, RZ, 0x3c, !PT ;  /* 0x0000000506067212 */ /* 0x000fd600078e3cff */
[----:B------:R-:W-:-:S04]  /*1650*/  @!P2 IADD3 R20, PT, PT, R20, -R7, RZ ;  /* 0x800000071414a210 */ /* 0x000fc80007ffe0ff */
[----:B------:R-:W-:Y:S02]  /*1660*/  ISETP.GE.U32.AND P1, PT, R20, R7, PT ;  /* 0x000000071400720c */ /* 0x000fe40003f26070 */
[----:B------:R-:W-:Y:S01]  /*1670*/  ISETP.GE.AND P3, PT, R6, RZ, PT ;  /* 0x000000ff0600720c */ /* 0x000fe20003f66270 */
[----:B------:R-:W-:Y:S01]  /*1680*/  @!P2 VIADD R9, R9, 0x1 ;  /* 0x000000010909a836 */ /* 0x000fe20000000000 */
[----:B0-----:R-:W-:-:S09]  /*1690*/  IADD3 R23, PT, PT, R21, UR4, RZ ;  /* 0x0000000415177c10 */ /* 0x001fd2000fffe0ff */
[----:B------:R-:W-:-:S05]  /*16a0*/  @P1 IADD3 R9, PT, PT, R9, 0x1, RZ ;  /* 0x0000000109091810 */ /* 0x000fca0007ffe0ff */
[----:B------:R-:W-:-:S05]  /*16b0*/  @!P3 IMAD.MOV R9, RZ, RZ, -R9 ;  /* 0x000000ffff09b224 */ /* 0x000fca00078e0a09 */
[----:B------:R-:W-:Y:S02]  /*16c0*/  SEL R9, R8, R9, !P0 ;  /* 0x0000000908097207 */ /* 0x000fe40004000000 */
[----:B------:R-:W-:-:S03]  /*16d0*/  ISETP.GE.AND P0, PT, R23, R2, PT ;  /* 0x000000021700720c */ /* 0x000fc60003f06270 */
[----:B-----5:R-:W-:-:S04]  /*16e0*/  IMAD R7, R9, UR5, R18 ;  /* 0x0000000509077c24 */ /* 0x020fc8000f8e0212 */
[----:B------:R-:W-:-:S04]  /*16f0*/  IMAD.WIDE R6, R7, 0x4, R12 ;  /* 0x0000000407067825 */ /* 0x000fc800078e020c */
[----:B--2---:R-:W-:-:S05]  /*1700*/  FMUL R9, R16, UR8 ;  /* 0x0000000810097c20 */ /* 0x004fca0008400000 */
[----:B------:R1:W-:Y:S01]  /*1710*/  REDG.E.ADD.F32.FTZ.RN.STRONG.GPU desc[UR6][R6.64], R9 ;  /* 0x00000009060079a6 */ /* 0x0003e2000c12f306 */
[----:B------:R-:W-:Y:S05]  /*1720*/  @!P0 BRA `(.L_x_351) ;  /* 0xfffffff000808947 */ /* 0x000fea000383ffff */
[----:B------:R-:W-:Y:S05]  /*1730*/  EXIT ;  /* 0x000000000000794d */ /* 0x000fea0003800000 */
.L_x_352:
        /* <DEDUP_REMOVED lines=12> */
.L_x_421:


//--------------------- .text._Z14sliceRowsBatchPKiiiPKfiiPrPf --------------------------
	.section	.text._Z14sliceRowsBatchPKiiiPKfiiPrPf,"ax",@progbits
	.align	128
        .global         _Z14sliceRowsBatchPKiiiPKfiiPrPf
        .type           _Z14sliceRowsBatchPKiiiPKfiiPrPf,@function
        .size           _Z14sliceRowsBatchPKiiiPKfiiPrPf,(.L_x_422 - _Z14sliceRowsBatchPKiiiPKfiiPrPf)
        .other          _Z14sliceRowsBatchPKiiiPKfiiPrPf,@"STO_CUDA_ENTRY STV_DEFAULT"
_Z14sliceRowsBatchPKiiiPKfiiPrPf:
.text._Z14sliceRowsBatchPKiiiPKfiiPrPf:
        /* <DEDUP_REMOVED lines=45> */
[----:B-123--:R-:W-:Y:S05]  /*02d0*/  @!P1 BRA `(.L_x_354) ;  /* 0x00000004004c9947 */ /* 0x00efea0003800000 */
[----:B------:R-:W-:Y:S01]  /*02e0*/  IABS R3, R0 ;  /* 0x0000000000037213 */ /* 0x000fe20000000000 */
[----:B------:R-:W0:Y:S01]  /*02f0*/  LDC.64 R4, c[0x0][0x380] ;  /* 0x0000e000ff047b82 */ /* 0x000e220000000a00 */
[----:B------:R-:W-:Y:S02]  /*0300*/  VIADD R10, R10, 0x1 ;  /* 0x000000010a0a7836 */ /* 0x000fe40000000000 */
[----:B------:R-:W1:Y:S03]  /*0310*/  I2F.RP R11, R3 ;  /* 0x00000003000b7306 */ /* 0x000e660000209400 */
[----:B------:R-:W-:Y:S02]  /*0320*/  LOP3.LUT R10, R10, 0x3, RZ, 0xc0, !PT ;  /* 0x000000030a0a7812 */ /* 0x000fe400078ec0ff */
[----:B------:R-:W2:Y:S08]  /*0330*/  LDC.64 R6, c[0x0][0x390] ;  /* 0x0000e400ff067b82 */ /* 0x000eb00000000a00 */
[----:B------:R-:W3:Y:S01]  /*0340*/  LDC.64 R8, c[0x0][0x3a0] ;  /* 0x0000e800ff087b82 */ /* 0x000ee20000000a00 */
[----:B-1----:R-:W1:Y:S02]  /*0350*/  MUFU.RCP R11, R11 ;  /* 0x0000000b000b7308 */ /* 0x002e640000001000 */
[----:B-1----:R-:W-:-:S06]  /*0360*/  VIADD R13, R11, 0xffffffe ;  /* 0x0ffffffe0b0d7836 */ /* 0x002fcc0000000000 */
[----:B------:R-:W1:Y:S02]  /*0370*/  F2I.FTZ.U32.TRUNC.NTZ R13, R13 ;  /* 0x0000000d000d7305 */ /* 0x000e64000021f000 */
[----:B-1----:R-:W-:-:S05]  /*0380*/  IADD3 R12, PT, PT, RZ, -R13, RZ ;  /* 0x8000000dff0c7210 */ /* 0x002fca0007ffe0ff */
[----:B------:R-:W-:Y:S02]  /*0390*/  IMAD R15, R12, R3, RZ ;  /* 0x000000030c0f7224 */ /* 0x000fe400078e02ff */
[----:B------:R-:W-:-:S04]  /*03a0*/  IMAD.MOV.U32 R12, RZ, RZ, RZ ;  /* 0x000000ffff0c7224 */ /* 0x000fc800078e00ff */
[----:B------:R-:W-:Y:S01]  /*03b0*/  IMAD.HI.U32 R12, R13, R15, R12 ;  /* 0x0000000f0d0c7227 */ /* 0x000fe200078e000c */
[----:B0-23--:R-:W-:-:S07]  /*03c0*/  IADD3 R13, PT, PT, -R10, RZ, RZ ;  /* 0x000000ff0a0d7210 */ /* 0x00dfce0007ffe1ff */
.L_x_355:
[----:B------:R-:W-:Y:S01]  /*03d0*/  IMAD.U32 R14, RZ, RZ, UR8 ;  /* 0x00000008ff0e7e24 */ /* 0x000fe2000f8e00ff */
[----:B------:R-:W-:Y:S02]  /*03e0*/  IABS R18, R23 ;  /* 0x0000001700127213 */ /* 0x000fe40000000000 */
[----:B------:R-:W-:Y:S02]  /*03f0*/  IABS R19, R0 ;  /* 0x0000000000137213 */ /* 0x000fe40000000000 */
[----:B------:R-:W-:Y:S02]  /*0400*/  IABS R15, R14 ;  /* 0x0000000e000f7213 */ /* 0x000fe40000000000 */
[----:B------:R-:W-:Y:S02]  /*0410*/  ISETP.GE.AND P2, PT, R23, RZ, PT ;  /* 0x000000ff1700720c */ /* 0x000fe40003f46270 */
[----:B0-----:R-:W0:Y:S08]  /*0420*/  I2F.RP R10, R15 ;  /* 0x0000000f000a7306 */ /* 0x001e300000209400 */
[----:B0-----:R-:W0:Y:S02]  /*0430*/  MUFU.RCP R10, R10 ;  /* 0x0000000a000a7308 */ /* 0x001e240000001000 */
[----:B0-----:R-:W-:-:S06]  /*0440*/  VIADD R17, R10, 0xffffffe ;  /* 0x0ffffffe0a117836 */ /* 0x001fcc0000000000 */
[----:B------:R-:W0:Y:S02]  /*0450*/  F2I.FTZ.U32.TRUNC.NTZ R17, R17 ;  /* 0x0000001100117305 */ /* 0x000e24000021f000 */
[----:B0-----:R-:W-:-:S05]  /*0460*/  IADD3 R16, PT, PT, RZ, -R17, RZ ;  /* 0x80000011ff107210 */ /* 0x001fca0007ffe0ff */
[----:B------:R-:W-:Y:S02]  /*0470*/  IMAD R11, R16, R15, RZ ;  /* 0x0000000f100b7224 */ /* 0x000fe400078e02ff */
[----:B------:R-:W-:-:S04]  /*0480*/  IMAD.MOV.U32 R16, RZ, RZ, RZ ;  /* 0x000000ffff107224 */ /* 0x000fc800078e00ff */
[----:B------:R-:W-:-:S04]  /*0490*/  IMAD.HI.U32 R16, R17, R11, R16 ;  /* 0x0000000b11107227 */ /* 0x000fc800078e0010 */
[----:B------:R-:W-:Y:S02]  /*04a0*/  IMAD.MOV R11, RZ, RZ, -R19 ;  /* 0x000000ffff0b7224 */ /* 0x000fe400078e0a13 */
[----:B------:R-:W-:-:S04]  /*04b0*/  IMAD.HI.U32 R10, R16, R18, RZ ;  /* 0x00000012100a7227 */ /* 0x000fc800078e00ff */
[----:B------:R-:W-:Y:S01]  /*04c0*/  IMAD.HI.U32 R19, R12, R18, RZ ;  /* 0x000000120c137227 */ /* 0x000fe200078e00ff */
[----:B------:R-:W-:-:S03]  /*04d0*/  IADD3 R17, PT, PT, -R10, RZ, RZ ;  /* 0x000000ff0a117210 */ /* 0x000fc60007ffe1ff */
[--C-:B------:R-:W-:Y:S01]  /*04e0*/  IMAD R10, R19, R11, R18.reuse ;  /* 0x0000000b130a7224 */ /* 0x100fe200078e0212 */
[----:B------:R-:W-:Y:S01]  /*04f0*/  IABS R11, R0 ;  /* 0x00000000000b7213 */ /* 0x000fe20000000000 */
[----:B------:R-:W-:-:S03]  /*0500*/  IMAD R18, R15, R17, R18 ;  /* 0x000000110f127224 */ /* 0x000fc600078e0212 */
[----:B------:R-:W-:Y:S02]  /*0510*/  ISETP.GT.U32.AND P4, PT, R3, R10, PT ;  /* 0x0000000a0300720c */ /* 0x000fe40003f84070 */
[----:B------:R-:W-:-:S11]  /*0520*/  ISETP.GT.U32.AND P1, PT, R15, R18, PT ;  /* 0x000000120f00720c */ /* 0x000fd60003f24070 */
[----:B------:R-:W-:Y:S01]  /*0530*/  @!P4 IMAD.IADD R10, R10, 0x1, -R11 ;  /* 0x000000010a0ac824 */ /* 0x000fe200078e0a0b */
[----:B------:R-:W-:Y:S01]  /*0540*/  @!P4 IADD3 R19, PT, PT, R19, 0x1, RZ ;  /* 0x000000011313c810 */ /* 0x000fe20007ffe0ff */
[----:B------:R-:W-:Y:S01]  /*0550*/  @!P1 IMAD.IADD R18, R18, 0x1, -R15 ;  /* 0x0000000112129824 */ /* 0x000fe200078e0a0f */
[----:B------:R-:W-:Y:S02]  /*0560*/  ISETP.NE.AND P4, PT, R0, RZ, PT ;  /* 0x000000ff0000720c */ /* 0x000fe40003f85270 */
[----:B------:R-:W-:Y:S02]  /*0570*/  ISETP.GE.U32.AND P3, PT, R10, R3, PT ;  /* 0x000000030a00720c */ /* 0x000fe40003f66070 */
[----:B------:R-:W-:Y:S02]  /*0580*/  ISETP.GT.U32.AND P5, PT, R15, R18, PT ;  /* 0x000000120f00720c */ /* 0x000fe40003fa4070 */
[----:B------:R-:W-:-:S04]  /*0590*/  LOP3.LUT R10, R23, R0, RZ, 0x3c, !PT ;  /* 0x00000000170a7212 */ /* 0x000fc800078e3cff */
[----:B------:R-:W-:-:S05]  /*05a0*/  ISETP.GE.AND P1, PT, R10, RZ, PT ;  /* 0x000000ff0a00720c */ /* 0x000fca0003f26270 */
[----:B------:R-:W-:Y:S01]  /*05b0*/  @P3 VIADD R19, R19, 0x1 ;  /* 0x0000000113133836 */ /* 0x000fe20000000000 */
[----:B------:R-:W-:Y:S01]  /*05c0*/  ISETP.NE.AND P3, PT, R14, RZ, PT ;  /* 0x000000ff0e00720c */ /* 0x000fe20003f65270 */
[----:B------:R-:W-:-:S05]  /*05d0*/  @!P5 IMAD.IADD R18, R18, 0x1, -R15 ;  /* 0x000000011212d824 */ /* 0x000fca00078e0a0f */
[----:B------:R-:W-:Y:S01]  /*05e0*/  MOV R11, R18 ;  /* 0x00000012000b7202 */ /* 0x000fe20000000f00 */
[----:B------:R-:W-:Y:S01]  /*05f0*/  @!P1 IMAD.MOV R19, RZ, RZ, -R19 ;  /* 0x000000ffff139224 */ /* 0x000fe200078e0a13 */
[----:B------:R-:W-:Y:S02]  /*0600*/  LOP3.LUT R18, RZ, R14, RZ, 0x33, !PT ;  /* 0x0000000eff127212 */ /* 0x000fe400078e33ff */
[----:B------:R-:W-:Y:S01]  /*0610*/  @!P4 LOP3.LUT R19, RZ, R0, RZ, 0x33, !PT ;  /* 0x00000000ff13c212 */ /* 0x000fe200078e33ff */
[----:B------:R-:W-:-:S05]  /*0620*/  @!P2 IMAD.MOV R11, RZ, RZ, -R11 ;  /* 0x000000ffff0ba224 */ /* 0x000fca00078e0a0b */
[----:B------:R-:W-:-:S05]  /*0630*/  SEL R11, R18, R11, !P3 ;  /* 0x0000000b120b7207 */ /* 0x000fca0005800000 */
[----:B------:R-:W-:-:S04]  /*0640*/  IMAD R11, R19, R14, R11 ;  /* 0x0000000e130b7224 */ /* 0x000fc800078e020b */
[----:B------:R-:W-:-:S06]  /*0650*/  IMAD.WIDE R10, R11, 0x4, R4 ;  /* 0x000000040b0a7825 */ /* 0x000fcc00078e0204 */
[----:B------:R0:W2:Y:S01]  /*0660*/  LDG.E R10, desc[UR6][R10.64] ;  /* 0x000000060a0a7981 */ /* 0x0000a2000c1e1900 */
[----:B------:R-:W-:-:S05]  /*0670*/  IADD3 R17, PT, PT, -R19, RZ, RZ ;  /* 0x000000ff13117210 */ /* 0x000fca0007ffe1ff */
[----:B------:R-:W-:-:S05]  /*0680*/  IMAD R17, R0, R17, R23 ;  /* 0x0000001100117224 */ /* 0x000fca00078e0217 */
[----:B------:R-:W-:Y:S02]  /*0690*/  IABS R20, R17 ;  /* 0x0000001100147213 */ /* 0x000fe40000000000 */
[----:B------:R-:W-:-:S03]  /*06a0*/  LOP3.LUT R14, R17, R14, RZ, 0x3c, !PT ;  /* 0x0000000e110e7212 */ /* 0x000fc600078e3cff */
[----:B------:R-:W-:Y:S01]  /*06b0*/  IMAD.HI.U32 R16, R16, R20, RZ ;  /* 0x0000001410107227 */ /* 0x000fe200078e00ff */
[----:B------:R-:W-:-:S03]  /*06c0*/  ISETP.GE.AND P4, PT, R14, RZ, PT ;  /* 0x000000ff0e00720c */ /* 0x000fc60003f86270 */
[----:B------:R-:W-:-:S04]  /*06d0*/  IMAD.MOV R21, RZ, RZ, -R16 ;  /* 0x000000ffff157224 */ /* 0x000fc800078e0a10 */
[----:B------:R-:W-:-:S05]  /*06e0*/  IMAD R20, R15, R21, R20 ;  /* 0x000000150f147224 */ /* 0x000fca00078e0214 */
[----:B------:R-:W-:-:S13]  /*06f0*/  ISETP.GT.U32.AND P2, PT, R15, R20, PT ;  /* 0x000000140f00720c */ /* 0x000fda0003f44070 */
[----:B------:R-:W-:Y:S01]  /*0700*/  @!P2 IMAD.IADD R20, R20, 0x1, -R15 ;  /* 0x000000011414a824 */ /* 0x000fe200078e0a0f */
[----:B------:R-:W-:-:S04]  /*0710*/  @!P2 IADD3 R16, PT, PT, R16, 0x1, RZ ;  /* 0x000000011010a810 */ /* 0x000fc80007ffe0ff */
[----:B------:R-:W-:Y:S01]  /*0720*/  ISETP.GE.U32.AND P1, PT, R20, R15, PT ;  /* 0x0000000f1400720c */ /* 0x000fe20003f26070 */
[----:B------:R-:W-:-:S06]  /*0730*/  IMAD.WIDE R14, R19, 0x8, R8 ;  /* 0x00000008130e7825 */ /* 0x000fcc00078e0208 */
[----:B------:R-:W3:Y:S06]  /*0740*/  LDG.E.64 R14, desc[UR6][R14.64] ;  /* 0x000000060e0e7981 */ /* 0x000eec000c1e1b00 */
[----:B------:R-:W-:-:S04]  /*0750*/  @P1 VIADD R16, R16, 0x1 ;  /* 0x0000000110101836 */ /* 0x000fc80000000000 */
[----:B------:R-:W-:-:S05]  /*0760*/  @!P4 IMAD.MOV R16, RZ, RZ, -R16 ;  /* 0x000000ffff10c224 */ /* 0x000fca00078e0a10 */
[----:B0-----:R-:W-:-:S05]  /*0770*/  SEL R11, R18, R16, !P3 ;  /* 0x00000010120b7207 */ /* 0x001fca0005800000 */
[----:B--2---:R-:W-:-:S04]  /*0780*/  IMAD R11, R11, UR5, R10 ;  /* 0x000000050b0b7c24 */ /* 0x004fc8000f8e020a */
[----:B------:R-:W-:-:S06]  /*0790*/  IMAD.WIDE R10, R11, 0x4, R6 ;  /* 0x000000040b0a7825 */ /* 0x000fcc00078e0206 */
[----:B------:R-:W2:Y:S01]  /*07a0*/  LDG.E.CONSTANT R11, desc[UR6][R10.64] ;  /* 0x000000060a0b7981 */ /* 0x000ea2000c1e9900 */
[----:B------:R-:W-:-:S04]  /*07b0*/  IADD3 R13, PT, PT, R13, 0x1, RZ ;  /* 0x000000010d0d7810 */ /* 0x000fc80007ffe0ff */
[----:B------:R-:W-:Y:S01]  /*07c0*/  ISETP.NE.AND P1, PT, R13, RZ, PT ;  /* 0x000000ff0d00720c */ /* 0x000fe20003f25270 */
[----:B------:R-:W-:Y:S02]  /*07d0*/  VIADD R23, R23, UR4 ;  /* 0x0000000417177c36 */ /* 0x000fe40008000000 */
[----:B---3--:R-:W-:-:S05]  /*07e0*/  IMAD.WIDE R16, R17, 0x4, R14 ;  /* 0x0000000411107825 */ /* 0x008fca00078e020e */
[----:B--2---:R0:W-:Y:S05]  /*07f0*/  STG.E desc[UR6][R16.64], R11 ;  /* 0x0000000b10007986 */ /* 0x0041ea000c101906 */
[----:B------:R-:W-:Y:S05]  /*0800*/  @P1 BRA `(.L_x_355) ;  /* 0xfffffff800f01947 */ /* 0x000fea000383ffff */
.L_x_354:
[----:B------:R-:W-:Y:S05]  /*0810*/  BSYNC.RECONVERGENT B0 ;  /* 0x0000000000007941 */ /* 0x000fea0003800200 */
.L_x_353:
[----:B------:R-:W-:Y:S05]  /*0820*/  @!P0 EXIT ;  /* 0x000000000000894d */ /* 0x000fea0003800000 */
[----:B------:R-:W-:Y:S01]  /*0830*/  IABS R4, R0 ;  /* 0x0000000000047213 */ /* 0x000fe20000000000 */
[----:B------:R-:W1:Y:S01]  /*0840*/  LDC R5, c[0x0][0x388] ;  /* 0x0000e200ff057b82 */ /* 0x000e620000000800 */
[----:B------:R-:W2:Y:S02]  /*0850*/  LDCU UR5, c[0x0][0x398] ;  /* 0x00007300ff0577ac */ /* 0x000ea40008000800 */
[----:B------:R-:W3:Y:S05]  /*0860*/  I2F.RP R3, R4 ;  /* 0x0000000400037306 */ /* 0x000eea0000209400 */
[----:B0-----:R-:W0:Y:S08]  /*0870*/  LDC.64 R10, c[0x0][0x380] ;  /* 0x0000e000ff0a7b82 */ /* 0x001e300000000a00 */
[----:B------:R-:W4:Y:S01]  /*0880*/  LDC.64 R12, c[0x0][0x390] ;  /* 0x0000e400ff0c7b82 */ /* 0x000f220000000a00 */
[----:B---3--:R-:W3:Y:S07]  /*0890*/  MUFU.RCP R3, R3 ;  /* 0x0000000300037308 */ /* 0x008eee0000001000 */
[----:B------:R-:W0:Y:S01]  /*08a0*/  LDC.64 R14, c[0x0][0x3a0] ;  /* 0x0000e800ff0e7b82 */ /* 0x000e220000000a00 */
[----:B---3--:R-:W-:-:S04]  /*08b0*/  VIADD R6, R3, 0xffffffe ;  /* 0x0ffffffe03067836 */ /* 0x008fc80000000000 */
[----:B------:R3:W5:Y:S02]  /*08c0*/  F2I.FTZ.U32.TRUNC.NTZ R7, R6 ;  /* 0x0000000600077305 */ /* 0x000764000021f000 */
[----:B---3--:R-:W-:Y:S01]  /*08d0*/  IMAD.MOV.U32 R6, RZ, RZ, RZ ;  /* 0x000000ffff067224 */ /* 0x008fe200078e00ff */
[----:B-----5:R-:W-:-:S05]  /*08e0*/  IADD3 R9, PT, PT, RZ, -R7, RZ ;  /* 0x80000007ff097210 */ /* 0x020fca0007ffe0ff */
[----:B------:R-:W-:-:S04]  /*08f0*/  IMAD R9, R9, R4, RZ ;  /* 0x0000000409097224 */ /* 0x000fc800078e02ff */
[----:B-12---:R-:W-:-:S07]  /*0900*/  IMAD.HI.U32 R3, R7, R9, R6 ;  /* 0x0000000907037227 */ /* 0x006fce00078e0006 */
.L_x_356:
[----:B------:R-:W-:Y:S02]  /*0910*/  IABS R8, R5 ;  /* 0x0000000500087213 */ /* 0x000fe40000000000 */
[----:B------:R-:W-:Y:S02]  /*0920*/  IABS R16, R23 ;  /* 0x0000001700107213 */ /* 0x000fe40000000000 */
[----:B-1----:R-:W1:Y:S01]  /*0930*/  I2F.RP R9, R8 ;  /* 0x0000000800097306 */ /* 0x002e620000209400 */
[----:B------:R-:W-:Y:S02]  /*0940*/  IABS R18, R0 ;  /* 0x0000000000127213 */ /* 0x000fe40000000000 */
[----:B------:R-:W-:Y:S01]  /*0950*/  IMAD.HI.U32 R3, R3, R16, RZ ;  /* 0x0000001003037227 */ /* 0x000fe200078e00ff */
[----:B------:R-:W-:Y:S02]  /*0960*/  ISETP.GE.AND P4, PT, R23, RZ, PT ;  /* 0x000000ff1700720c */ /* 0x000fe40003f86270 */
[----:B------:R-:W-:-:S02]  /*0970*/  LOP3.LUT R21, RZ, R0, RZ, 0x33, !PT ;  /* 0x00000000ff157212 */ /* 0x000fc400078e33ff */
[----:B------:R-:W-:Y:S01]  /*0980*/  LOP3.LUT R20, RZ, R5, RZ, 0x33, !PT ;  /* 0x00000005ff147212 */ /* 0x000fe200078e33ff */
[----:B-1----:R-:W1:Y:S02]  /*0990*/  MUFU.RCP R9, R9 ;  /* 0x0000000900097308 */ /* 0x002e640000001000 */
[----:B-1----:R-:W-:-:S06]  /*09a0*/  VIADD R6, R9, 0xffffffe ;  /* 0x0ffffffe09067836 */ /* 0x002fcc0000000000 */
[----:B------:R1:W2:Y:S02]  /*09b0*/  F2I.FTZ.U32.TRUNC.NTZ R7, R6 ;  /* 0x0000000600077305 */ /* 0x0002a4000021f000 */
[----:B-1----:R-:W-:Y:S01]  /*09c0*/  IMAD.MOV.U32 R6, RZ, RZ, RZ ;  /* 0x000000ffff067224 */ /* 0x002fe200078e00ff */
[----:B--2---:R-:W-:-:S05]  /*09d0*/  IADD3 R17, PT, PT, RZ, -R7, RZ ;  /* 0x80000007ff117210 */ /* 0x004fca0007ffe0ff */
[----:B------:R-:W-:-:S04]  /*09e0*/  IMAD R17, R17, R8, RZ ;  /* 0x0000000811117224 */ /* 0x000fc800078e02ff */
[----:B------:R-:W-:-:S04]  /*09f0*/  IMAD.HI.U32 R7, R7, R17, R6 ;  /* 0x0000001107077227 */ /* 0x000fc800078e0006 */
[----:B------:R-:W-:Y:S02]  /*0a00*/  IMAD.MOV R6, RZ, RZ, -R18 ;  /* 0x000000ffff067224 */ /* 0x000fe400078e0a12 */
[----:B------:R-:W-:-:S04]  /*0a10*/  IMAD.HI.U32 R9, R7, R16, RZ ;  /* 0x0000001007097227 */ /* 0x000fc800078e00ff */
[----:B------:R-:W-:Y:S01]  /*0a20*/  IMAD R17, R3, R6, R16 ;  /* 0x0000000603117224 */ /* 0x000fe200078e0210 */
[----:B------:R-:W-:-:S04]  /*0a30*/  IADD3 R9, PT, PT, -R9, RZ, RZ ;  /* 0x000000ff09097210 */ /* 0x000fc80007ffe1ff */
[----:B------:R-:W-:Y:S01]  /*0a40*/  ISETP.GT.U32.AND P1, PT, R4, R17, PT ;  /* 0x000000110400720c */ /* 0x000fe20003f24070 */
[----:B------:R-:W-:Y:S01]  /*0a50*/  IMAD R19, R8, R9, R16 ;  /* 0x0000000908137224 */ /* 0x000fe200078e0210 */
[----:B------:R-:W-:-:S04]  /*0a60*/  IABS R9, R0 ;  /* 0x0000000000097213 */ /* 0x000fc80000000000 */
[----:B------:R-:W-:-:S07]  /*0a70*/  ISETP.GT.U32.AND P0, PT, R8, R19, PT ;  /* 0x000000130800720c */ /* 0x000fce0003f04070 */
[----:B------:R-:W-:Y:S01]  /*0a80*/  @!P1 IMAD.IADD R17, R17, 0x1, -R9 ;  /* 0x0000000111119824 */ /* 0x000fe200078e0a09 */
[----:B------:R-:W-:Y:S02]  /*0a90*/  @!P1 IADD3 R3, PT, PT, R3, 0x1, RZ ;  /* 0x0000000103039810 */ /* 0x000fe40007ffe0ff */
[----:B------:R-:W-:-:S03]  /*0aa0*/  ISETP.NE.AND P1, PT, R0, RZ, PT ;  /* 0x000000ff0000720c */ /* 0x000fc60003f25270 */
[----:B------:R-:W-:Y:S01]  /*0ab0*/  @!P0 IMAD.IADD R19, R19, 0x1, -R8 ;  /* 0x0000000113138824 */ /* 0x000fe200078e0a08 */
[----:B------:R-:W-:Y:S02]  /*0ac0*/  ISETP.GE.U32.AND P0, PT, R17, R4, PT ;  /* 0x000000041100720c */ /* 0x000fe40003f06070 */
[----:B------:R-:W-:Y:S02]  /*0ad0*/  LOP3.LUT R4, R23, R0, RZ, 0x3c, !PT ;  /* 0x0000000017047212 */ /* 0x000fe400078e3cff */
[----:B------:R-:W-:Y:S02]  /*0ae0*/  ISETP.GT.U32.AND P3, PT, R8, R19, PT ;  /* 0x000000130800720c */ /* 0x000fe40003f64070 */
[----:B------:R-:W-:-:S07]  /*0af0*/  ISETP.GE.AND P2, PT, R4, RZ, PT ;  /* 0x000000ff0400720c */ /* 0x000fce0003f46270 */
[----:B------:R-:W-:Y:S01]  /*0b00*/  @P0 VIADD R3, R3, 0x1 ;  /* 0x0000000103030836 */ /* 0x000fe20000000000 */
[----:B------:R-:W-:-:S03]  /*0b10*/  ISETP.NE.AND P0, PT, R5, RZ, PT ;  /* 0x000000ff0500720c */ /* 0x000fc60003f05270 */
[----:B------:R-:W-:Y:S02]  /*0b20*/  @!P3 IMAD.IADD R19, R19, 0x1, -R8 ;  /* 0x000000011313b824 */ /* 0x000fe400078e0a08 */
[----:B------:R-:W-:Y:S02]  /*0b30*/  @!P2 IADD3 R3, PT, PT, -R3, RZ, RZ ;  /* 0x000000ff0303a210 */ /* 0x000fe40007ffe1ff */
[----:B------:R-:W-:Y:S02]  /*0b40*/  @!P4 IMAD.MOV R19, RZ, RZ, -R19 ;  /* 0x000000ffff13c224 */ /* 0x000fe400078e0a13 */
[----:B------:R-:W-:-:S03]  /*0b50*/  SEL R18, R21, R3, !P1 ;  /* 0x0000000315127207 */ /* 0x000fc60004800000 */
[----:B------:R-:W-:-:S05]  /*0b60*/  SEL R19, R20, R19, !P0 ;  /* 0x0000001314137207 */ /* 0x000fca0004000000 */
[----:B------:R-:W-:-:S04]  /*0b70*/  IMAD R17, R18, R5, R19 ;  /* 0x0000000512117224 */ /* 0x000fc800078e0213 */
[----:B0-----:R-:W-:-:S06]  /*0b80*/  IMAD.WIDE R16, R17, 0x4, R10 ;  /* 0x0000000411107825 */ /* 0x001fcc00078e020a */
[----:B------:R-:W2:Y:S01]  /*0b90*/  LDG.E R16, desc[UR6][R16.64] ;  /* 0x0000000610107981 */ /* 0x000ea2000c1e1900 */
[----:B------:R-:W-:-:S04]  /*0ba0*/  IMAD.MOV R22, RZ, RZ, -R18 ;  /* 0x000000ffff167224 */ /* 0x000fc800078e0a12 */
[----:B------:R-:W-:-:S05]  /*0bb0*/  IMAD R22, R0, R22, R23 ;  /* 0x0000001600167224 */ /* 0x000fca00078e0217 */
[----:B------:R-:W-:-:S05]  /*0bc0*/  IABS R19, R22 ;  /* 0x0000001600137213 */ /* 0x000fca0000000000 */
[----:B------:R-:W-:-:S05]  /*0bd0*/  IMAD.HI.U32 R3, R7, R19, RZ ;  /* 0x0000001307037227 */ /* 0x000fca00078e00ff */
[----:B------:R-:W-:-:S05]  /*0be0*/  IADD3 R4, PT, PT, -R3, RZ, RZ ;  /* 0x000000ff03047210 */ /* 0x000fca0007ffe1ff */
[----:B------:R-:W-:Y:S01]  /*0bf0*/  IMAD R19, R8, R4, R19 ;  /* 0x0000000408137224 */ /* 0x000fe200078e0213 */
[----:B------:R-:W-:-:S04]  /*0c00*/  LOP3.LUT R4, R22, R5, RZ, 0x3c, !PT ;  /* 0x0000000516047212 */ /* 0x000fc800078e3cff */
[----:B------:R-:W-:Y:S02]  /*0c10*/  ISETP.GT.U32.AND P3, PT, R8, R19, PT ;  /* 0x000000130800720c */ /* 0x000fe40003f64070 */
[----:B------:R-:W-:-:S11]  /*0c20*/  ISETP.GE.AND P4, PT, R4, RZ, PT ;  /* 0x000000ff0400720c */ /* 0x000fd60003f86270 */
[----:B------:R-:W-:Y:S02]  /*0c30*/  @!P3 IMAD.IADD R19, R19, 0x1, -R8 ;  /* 0x000000011313b824 */ /* 0x000fe400078e0a08 */
[----:B------:R-:W-:-:S03]  /*0c40*/  @!P3 VIADD R3, R3, 0x1 ;  /* 0x000000010303b836 */ /* 0x000fc60000000000 */
[----:B------:R-:W-:Y:S01]  /*0c50*/  ISETP.GE.U32.AND P2, PT, R19, R8, PT ;  /* 0x000000081300720c */ /* 0x000fe20003f46070 */
[----:B------:R-:W-:-:S06]  /*0c60*/  IMAD.WIDE R18, R18, 0x8, R14 ;  /* 0x0000000812127825 */ /* 0x000fcc00078e020e */
[----:B------:R-:W3:Y:S06]  /*0c70*/  LDG.E.64 R18, desc[UR6][R18.64] ;  /* 0x0000000612127981 */ /* 0x000eec000c1e1b00 */
[----:B------:R-:W-:-:S05]  /*0c80*/  @P2 IADD3 R3, PT, PT, R3, 0x1, RZ ;  /* 0x0000000103032810 */ /* 0x000fca0007ffe0ff */
[----:B------:R-:W-:-:S05]  /*0c90*/  @!P4 IMAD.MOV R3, RZ, RZ, -R3 ;  /* 0x000000ffff03c224 */ /* 0x000fca00078e0a03 */
[----:B------:R-:W-:Y:S01]  /*0ca0*/  SEL R3, R20, R3, !P0 ;  /* 0x0000000314037207 */ /* 0x000fe20004000000 */
[----:B------:R-:W0:Y:S08]  /*0cb0*/  I2F.RP R26, R9 ;  /* 0x00000009001a7306 */ /* 0x000e300000209400 */
[----:B0-----:R-:W0:Y:S01]  /*0cc0*/  MUFU.RCP R26, R26 ;  /* 0x0000001a001a7308 */ /* 0x001e220000001000 */
[----:B--2---:R-:W-:-:S04]  /*0cd0*/  IMAD R3, R3, UR5, R16 ;  /* 0x0000000503037c24 */ /* 0x004fc8000f8e0210 */
[----:B----4-:R-:W-:-:S06]  /*0ce0*/  IMAD.WIDE R24, R3, 0x4, R12 ;  /* 0x0000000403187825 */ /* 0x010fcc00078e020c */
[----:B------:R1:W2:Y:S01]  /*0cf0*/  LDG.E.CONSTANT R25, desc[UR6][R24.64] ;  /* 0x0000000618197981 */ /* 0x0002a2000c1e9900 */
[----:B0-----:R-:W-:-:S06]  /*0d00*/  VIADD R17, R26, 0xffffffe ;  /* 0x0ffffffe1a117836 */ /* 0x001fcc0000000000 */
[----:B------:R-:W0:Y:S01]  /*0d10*/  F2I.FTZ.U32.TRUNC.NTZ R17, R17 ;  /* 0x0000001100117305 */ /* 0x000e22000021f000 */
[----:B------:R-:W-:-:S04]  /*0d20*/  IADD3 R23, PT, PT, R23, UR4, RZ ;  /* 0x0000000417177c10 */ /* 0x000fc8000fffe0ff */
[----:B------:R-:W-:Y:S01]  /*0d30*/  IABS R4, R23 ;  /* 0x0000001700047213 */ /* 0x000fe20000000000 */
[----:B0-----:R-:W-:-:S04]  /*0d40*/  IMAD.MOV R16, RZ, RZ, -R17 ;  /* 0x000000ffff107224 */ /* 0x001fc800078e0a11 */
[----:B------:R-:W-:Y:S02]  /*0d50*/  IMAD R3, R16, R9, RZ ;  /* 0x0000000910037224 */ /* 0x000fe400078e02ff */
[----:B------:R-:W-:-:S04]  /*0d60*/  IMAD.MOV.U32 R16, RZ, RZ, RZ ;  /* 0x000000ffff107224 */ /* 0x000fc800078e00ff */
[----:B------:R-:W-:-:S04]  /*0d70*/  IMAD.HI.U32 R3, R17, R3, R16 ;  /* 0x0000000311037227 */ /* 0x000fc800078e0010 */
[----:B------:R-:W-:-:S04]  /*0d80*/  IMAD.HI.U32 R16, R7, R4, RZ ;  /* 0x0000000407107227 */ /* 0x000fc800078e00ff */
[----:B------:R-:W-:Y:S01]  /*0d90*/  IMAD.HI.U32 R17, R3, R4, RZ ;  /* 0x0000000403117227 */ /* 0x000fe200078e00ff */
[----:B------:R-:W-:-:S03]  /*0da0*/  IADD3 R29, PT, PT, -R16, RZ, RZ ;  /* 0x000000ff101d7210 */ /* 0x000fc60007ffe1ff */
[--C-:B------:R-:W-:Y:S02]  /*0db0*/  IMAD R27, R17, R6, R4.reuse ;  /* 0x00000006111b7224 */ /* 0x100fe400078e0204 */
[----:B------:R-:W-:Y:S02]  /*0dc0*/  IMAD R29, R8, R29, R4 ;  /* 0x0000001d081d7224 */ /* 0x000fe400078e0204 */
[----:B------:R-:W-:-:S03]  /*0dd0*/  IMAD.MOV.U32 R4, RZ, RZ, R9 ;  /* 0x000000ffff047224 */ /* 0x000fc600078e0009 */
[----:B------:R-:W-:Y:S02]  /*0de0*/  ISETP.GT.U32.AND P3, PT, R8, R29, PT ;  /* 0x0000001d0800720c */ /* 0x000fe40003f64070 */
[----:B------:R-:W-:Y:S02]  /*0df0*/  ISETP.GT.U32.AND P2, PT, R4, R27, PT ;  /* 0x0000001b0400720c */ /* 0x000fe40003f44070 */
[----:B------:R-:W-:-:S09]  /*0e00*/  LOP3.LUT R16, R23, R0, RZ, 0x3c, !PT ;  /* 0x0000000017107212 */ /* 0x000fd200078e3cff */
[----:B------:R-:W-:Y:S02]  /*0e10*/  @!P3 IADD3 R29, PT, PT, R29, -R8, RZ ;  /* 0x800000081d1db210 */ /* 0x000fe40007ffe0ff */
[----:B------:R-:W-:Y:S02]  /*0e20*/  @!P2 IMAD.IADD R27, R27, 0x1, -R9 ;  /* 0x000000011b1ba824 */ /* 0x000fe400078e0a09 */
[----:B------:R-:W-:-:S03]  /*0e30*/  ISETP.GT.U32.AND P5, PT, R8, R29, PT ;  /* 0x0000001d0800720c */ /* 0x000fc60003fa4070 */
[----:B------:R-:W-:Y:S02]  /*0e40*/  ISETP.GE.U32.AND P3, PT, R27, R4, PT ;  /* 0x000000041b00720c */ /* 0x000fe40003f66070 */
[----:B------:R-:W-:Y:S02]  /*0e50*/  ISETP.GE.AND P4, PT, R16, RZ, PT ;  /* 0x000000ff1000720c */ /* 0x000fe40003f86270 */
[----:B------:R-:W-:Y:S01]  /*0e60*/  ISETP.GE.AND P6, PT, R23, RZ, PT ;  /* 0x000000ff1700720c */ /* 0x000fe20003fc6270 */
[----:B------:R-:W-:-:S05]  /*0e70*/  @!P2 VIADD R17, R17, 0x1 ;  /* 0x000000011111a836 */ /* 0x000fca0000000000 */
[----:B------:R-:W-:-:S03]  /*0e80*/  @!P5 IADD3 R29, PT, PT, R29, -R8, RZ ;  /* 0x800000081d1dd210 */ /* 0x000fc60007ffe0ff */
[----:B------:R-:W-:-:S04]  /*0e90*/  @P3 VIADD R17, R17, 0x1 ;  /* 0x0000000111113836 */ /* 0x000fc80000000000 */
[----:B------:R-:W-:Y:S02]  /*0ea0*/  @!P4 IMAD.MOV R17, RZ, RZ, -R17 ;  /* 0x000000ffff11c224 */ /* 0x000fe400078e0a11 */
[----:B------:R-:W-:-:S03]  /*0eb0*/  @!P6 IMAD.MOV R29, RZ, RZ, -R29 ;  /* 0x000000ffff1de224 */ /* 0x000fc600078e0a1d */
[----:B-1----:R-:W-:Y:S02]  /*0ec0*/  SEL R24, R21, R17, !P1 ;  /* 0x0000001115187207 */ /* 0x002fe40004800000 */
[----:B------:R-:W-:Y:S01]  /*0ed0*/  SEL R29, R20, R29, !P0 ;  /* 0x0000001d141d7207 */ /* 0x000fe20004000000 */
[----:B---3--:R-:W-:-:S04]  /*0ee0*/  IMAD.WIDE R18, R22, 0x4, R18 ;  /* 0x0000000416127825 */ /* 0x008fc800078e0212 */
[----:B------:R-:W-:-:S04]  /*0ef0*/  IMAD R17, R24, R5, R29 ;  /* 0x0000000518117224 */ /* 0x000fc800078e021d */
[----:B------:R-:W-:Y:S01]  /*0f00*/  IMAD.WIDE R16, R17, 0x4, R10 ;  /* 0x0000000411107825 */ /* 0x000fe200078e020a */
[----:B--2---:R0:W-:Y:S04]  /*0f10*/  STG.E desc[UR6][R18.64], R25 ;  /* 0x0000001912007986 */ /* 0x0041e8000c101906 */
[----:B------:R1:W0:Y:S01]  /*0f20*/  LDG.E R26, desc[UR6][R16.64] ;  /* 0x00000006101a7981 */ /* 0x000222000c1e1900 */
[----:B------:R-:W-:-:S05]  /*0f30*/  IADD3 R22, PT, PT, -R24, RZ, RZ ;  /* 0x000000ff18167210 */ /* 0x000fca0007ffe1ff */
[----:B------:R-:W-:-:S05]  /*0f40*/  IMAD R22, R0, R22, R23 ;  /* 0x0000001600167224 */ /* 0x000fca00078e0217 */
[----:B------:R-:W-:-:S05]  /*0f50*/  IABS R29, R22 ;  /* 0x00000016001d7213 */ /* 0x000fca0000000000 */
[----:B------:R-:W-:-:S04]  /*0f60*/  IMAD.HI.U32 R27, R7, R29, RZ ;  /* 0x0000001d071b7227 */ /* 0x000fc800078e00ff */
[----:B------:R-:W-:-:S04]  /*0f70*/  IMAD.MOV R28, RZ, RZ, -R27 ;  /* 0x000000ffff1c7224 */ /* 0x000fc800078e0a1b */
[----:B------:R-:W-:-:S05]  /*0f80*/  IMAD R29, R8, R28, R29 ;  /* 0x0000001c081d7224 */ /* 0x000fca00078e021d */
[----:B------:R-:W-:Y:S02]  /*0f90*/  ISETP.GT.U32.AND P3, PT, R8, R29, PT ;  /* 0x0000001d0800720c */ /* 0x000fe40003f64070 */
[----:B-1----:R-:W-:-:S11]  /*0fa0*/  LOP3.LUT R16, R22, R5, RZ, 0x3c, !PT ;  /* 0x0000000516107212 */ /* 0x002fd600078e3cff */
[----:B------:R-:W-:-:S05]  /*0fb0*/  @!P3 IMAD.IADD R29, R29, 0x1, -R8 ;  /* 0x000000011d1db824 */ /* 0x000fca00078e0a08 */
[----:B------:R-:W-:Y:S02]  /*0fc0*/  ISETP.GE.U32.AND P2, PT, R29, R8, PT ;  /* 0x000000081d00720c */ /* 0x000fe40003f46070 */
[----:B------:R-:W-:Y:S02]  /*0fd0*/  ISETP.GE.AND P4, PT, R16, RZ, PT ;  /* 0x000000ff1000720c */ /* 0x000fe40003f86270 */
[----:B------:R-:W-:-:S09]  /*0fe0*/  @!P3 IADD3 R27, PT, PT, R27, 0x1, RZ ;  /* 0x000000011b1bb810 */ /* 0x000fd20007ffe0ff */
[----:B------:R-:W-:-:S05]  /*0ff0*/  @P2 VIADD R27, R27, 0x1 ;  /* 0x000000011b1b2836 */ /* 0x000fca0000000000 */
[----:B------:R-:W-:Y:S01]  /*1000*/  @!P4 IADD3 R27, PT, PT, -R27, RZ, RZ ;  /* 0x000000ff1b1bc210 */ /* 0x000fe20007ffe1ff */
[----:B------:R-:W-:-:S03]  /*1010*/  IMAD.WIDE R16, R24, 0x8, R14 ;  /* 0x0000000818107825 */ /* 0x000fc600078e020e */
[----:B------:R-:W-:-:S03]  /*1020*/  SEL R27, R20, R27, !P0 ;  /* 0x0000001b141b7207 */ /* 0x000fc60004000000 */
[----:B------:R-:W2:Y:S01]  /*1030*/  LDG.E.64 R16, desc[UR6][R16.64] ;  /* 0x0000000610107981 */ /* 0x000ea2000c1e1b00 */
[----:B------:R-:W-:Y:S02]  /*1040*/  VIADD R23, R23, UR4 ;  /* 0x0000000417177c36 */ /* 0x000fe40008000000 */
[----:B0-----:R-:W-:-:S04]  /*1050*/  IMAD R19, R27, UR5, R26 ;  /* 0x000000051b137c24 */ /* 0x001fc8000f8e021a */
[----:B------:R-:W-:-:S05]  /*1060*/  IMAD.WIDE R18, R19, 0x4, R12 ;  /* 0x0000000413127825 */ /* 0x000fca00078e020c */
[----:B------:R0:W3:Y:S01]  /*1070*/  LDG.E.CONSTANT R25, desc[UR6][R18.64] ;  /* 0x0000000612197981 */ /* 0x0000e2000c1e9900 */
[----:B------:R-:W-:-:S05]  /*1080*/  IABS R26, R23 ;  /* 0x00000017001a7213 */ /* 0x000fca0000000000 */
[----:B------:R-:W-:-:S05]  /*1090*/  IMAD.HI.U32 R24, R7, R26, RZ ;  /* 0x0000001a07187227 */ /* 0x000fca00078e00ff */
[----:B------:R-:W-:Y:S01]  /*10a0*/  IADD3 R29, PT, PT, -R24, RZ, RZ ;  /* 0x000000ff181d7210 */ /* 0x000fe20007ffe1ff */
[----:B------:R-:W-:-:S04]  /*10b0*/  IMAD.HI.U32 R27, R3, R26, RZ ;  /* 0x0000001a031b7227 */ /* 0x000fc800078e00ff */
[--C-:B------:R-:W-:Y:S02]  /*10c0*/  IMAD R24, R8, R29, R26.reuse ;  /* 0x0000001d08187224 */ /* 0x100fe400078e021a */
[----:B------:R-:W-:-:S03]  /*10d0*/  IMAD R29, R27, R6, R26 ;  /* 0x000000061b1d7224 */ /* 0x000fc600078e021a */
[----:B------:R-:W-:Y:S02]  /*10e0*/  ISETP.GT.U32.AND P3, PT, R8, R24, PT ;  /* 0x000000180800720c */ /* 0x000fe40003f64070 */
[----:B------:R-:W-:Y:S02]  /*10f0*/  ISETP.GT.U32.AND P2, PT, R4, R29, PT ;  /* 0x0000001d0400720c */ /* 0x000fe40003f44070 */
[----:B0-----:R-:W-:-:S09]  /*1100*/  LOP3.LUT R18, R23, R0, RZ, 0x3c, !PT ;  /* 0x0000000017127212 */ /* 0x001fd200078e3cff */
[----:B------:R-:W-:Y:S02]  /*1110*/  @!P3 IADD3 R24, PT, PT, R24, -R8, RZ ;  /* 0x800000081818b210 */ /* 0x000fe40007ffe0ff */
[----:B------:R-:W-:Y:S02]  /*1120*/  @!P2 IMAD.IADD R29, R29, 0x1, -R9 ;  /* 0x000000011d1da824 */ /* 0x000fe400078e0a09 */
[----:B------:R-:W-:-:S03]  /*1130*/  ISETP.GT.U32.AND P5, PT, R8, R24, PT ;  /* 0x000000180800720c */ /* 0x000fc60003fa4070 */
[----:B------:R-:W-:Y:S02]  /*1140*/  ISETP.GE.U32.AND P3, PT, R29, R4, PT ;  /* 0x000000041d00720c */ /* 0x000fe40003f66070 */
[----:B------:R-:W-:Y:S02]  /*1150*/  ISETP.GE.AND P4, PT, R18, RZ, PT ;  /* 0x000000ff1200720c */ /* 0x000fe40003f86270 */
[----:B------:R-:W-:Y:S01]  /*1160*/  ISETP.GE.AND P6, PT, R23, RZ, PT ;  /* 0x000000ff1700720c */ /* 0x000fe20003fc6270 */
[----:B------:R-:W-:-:S05]  /*1170*/  @!P2 VIADD R27, R27, 0x1 ;  /* 0x000000011b1ba836 */ /* 0x000fca0000000000 */
[----:B------:R-:W-:-:S03]  /*1180*/  @!P5 IMAD.IADD R24, R24, 0x1, -R8 ;  /* 0x000000011818d824 */ /* 0x000fc600078e0a08 */
[----:B------:R-:W-:Y:S02]  /*1190*/  @P3 IADD3 R27, PT, PT, R27, 0x1, RZ ;  /* 0x000000011b1b3810 */ /* 0x000fe40007ffe0ff */
[----:B------:R-:W-:-:S03]  /*11a0*/  MOV R19, R24 ;  /* 0x0000001800137202 */ /* 0x000fc60000000f00 */
[----:B------:R-:W-:Y:S01]  /*11b0*/  @!P4 IMAD.MOV R27, RZ, RZ, -R27 ;  /* 0x000000ffff1bc224 */ /* 0x000fe200078e0a1b */
[----:B------:R-:W-:-:S04]  /*11c0*/  @!P6 IADD3 R19, PT, PT, -R19, RZ, RZ ;  /* 0x000000ff1313e210 */ /* 0x000fc80007ffe1ff */
[----:B------:R-:W-:Y:S02]  /*11d0*/  SEL R24, R21, R27, !P1 ;  /* 0x0000001b15187207 */ /* 0x000fe40004800000 */
[----:B------:R-:W-:Y:S01]  /*11e0*/  SEL R19, R20, R19, !P0 ;  /* 0x0000001314137207 */ /* 0x000fe20004000000 */
[----:B--2---:R-:W-:-:S04]  /*11f0*/  IMAD.WIDE R16, R22, 0x4, R16 ;  /* 0x0000000416107825 */ /* 0x004fc800078e0210 */
[----:B------:R-:W-:-:S04]  /*1200*/  IMAD R19, R24, R5, R19 ;  /* 0x0000000518137224 */ /* 0x000fc800078e0213 */
[----:B------:R-:W-:Y:S01]  /*1210*/  IMAD.WIDE R18, R19, 0x4, R10 ;  /* 0x0000000413127825 */ /* 0x000fe200078e020a */
[----:B---3--:R0:W-:Y:S05]  /*1220*/  STG.E desc[UR6][R16.64], R25 ;  /* 0x0000001910007986 */ /* 0x0081ea000c101906 */
[----:B------:R1:W2:Y:S01]  /*1230*/  LDG.E R18, desc[UR6][R18.64] ;  /* 0x0000000612127981 */ /* 0x0002a2000c1e1900 */
[----:B------:R-:W-:-:S04]  /*1240*/  IMAD.MOV R22, RZ, RZ, -R24 ;  /* 0x000000ffff167224 */ /* 0x000fc800078e0a18 */
[----:B------:R-:W-:-:S05]  /*1250*/  IMAD R22, R0, R22, R23 ;  /* 0x0000001600167224 */ /* 0x000fca00078e0217 */
[----:B------:R-:W-:-:S05]  /*1260*/  IABS R27, R22 ;  /* 0x00000016001b7213 */ /* 0x000fca0000000000 */
[----:B------:R-:W-:-:S05]  /*1270*/  IMAD.HI.U32 R26, R7, R27, RZ ;  /* 0x0000001b071a7227 */ /* 0x000fca00078e00ff */
[----:B------:R-:W-:-:S05]  /*1280*/  IADD3 R28, PT, PT, -R26, RZ, RZ ;  /* 0x000000ff1a1c7210 */ /* 0x000fca0007ffe1ff */
[----:B------:R-:W-:-:S05]  /*1290*/  IMAD R27, R8, R28, R27 ;  /* 0x0000001c081b7224 */ /* 0x000fca00078e021b */
[----:B------:R-:W-:Y:S02]  /*12a0*/  ISETP.GT.U32.AND P3, PT, R8, R27, PT ;  /* 0x0000001b0800720c */ /* 0x000fe40003f64070 */
[----:B0-----:R-:W-:-:S11]  /*12b0*/  LOP3.LUT R16, R22, R5, RZ, 0x3c, !PT ;  /* 0x0000000516107212 */ /* 0x001fd600078e3cff */
[----:B------:R-:W-:-:S05]  /*12c0*/  @!P3 IMAD.IADD R27, R27, 0x1, -R8 ;  /* 0x000000011b1bb824 */ /* 0x000fca00078e0a08 */
[----:B------:R-:W-:Y:S02]  /*12d0*/  ISETP.GE.U32.AND P2, PT, R27, R8, PT ;  /* 0x000000081b00720c */ /* 0x000fe40003f46070 */
[----:B------:R-:W-:Y:S02]  /*12e0*/  ISETP.GE.AND P4, PT, R16, RZ, PT ;  /* 0x000000ff1000720c */ /* 0x000fe40003f86270 */
[----:B------:R-:W-:-:S09]  /*12f0*/  @!P3 IADD3 R26, PT, PT, R26, 0x1, RZ ;  /* 0x000000011a1ab810 */ /* 0x000fd20007ffe0ff */
[----:B------:R-:W-:-:S05]  /*1300*/  @P2 VIADD R26, R26, 0x1 ;  /* 0x000000011a1a2836 */ /* 0x000fca0000000000 */
[----:B------:R-:W-:Y:S01]  /*1310*/  @!P4 IADD3 R26, PT, PT, -R26, RZ, RZ ;  /* 0x000000ff1a1ac210 */ /* 0x000fe20007ffe1ff */
[----:B------:R-:W-:-:S03]  /*1320*/  IMAD.WIDE R16, R24, 0x8, R14 ;  /* 0x0000000818107825 */ /* 0x000fc600078e020e */
[----:B-1----:R-:W-:-:S03]  /*1330*/  SEL R19, R20, R26, !P0 ;  /* 0x0000001a14137207 */ /* 0x002fc60004000000 */
[----:B------:R-:W3:Y:S02]  /*1340*/  LDG.E.64 R16, desc[UR6][R16.64] ;  /* 0x0000000610107981 */ /* 0x000ee4000c1e1b00 */
[----:B--2---:R-:W-:-:S04]  /*1350*/  IMAD R19, R19, UR5, R18 ;  /* 0x0000000513137c24 */ /* 0x004fc8000f8e0212 */
[----:B------:R-:W-:-:S05]  /*1360*/  IMAD.WIDE R18, R19, 0x4, R12 ;  /* 0x0000000413127825 */ /* 0x000fca00078e020c */
[----:B------:R0:W2:Y:S01]  /*1370*/  LDG.E.CONSTANT R25, desc[UR6][R18.64] ;  /* 0x0000000612197981 */ /* 0x0000a2000c1e9900 */
[----:B------:R-:W-:-:S05]  /*1380*/  VIADD R23, R23, UR4 ;  /* 0x0000000417177c36 */ /* 0x000fca0008000000 */
[----:B------:R-:W-:-:S05]  /*1390*/  IABS R26, R23 ;  /* 0x00000017001a7213 */ /* 0x000fca0000000000 */
[----:B------:R-:W-:-:S04]  /*13a0*/  IMAD.HI.U32 R24, R7, R26, RZ ;  /* 0x0000001a07187227 */ /* 0x000fc800078e00ff */
[----:B------:R-:W-:Y:S01]  /*13b0*/  IMAD.HI.U32 R27, R3, R26, RZ ;  /* 0x0000001a031b7227 */ /* 0x000fe200078e00ff */
[----:B------:R-:W-:-:S03]  /*13c0*/  IADD3 R24, PT, PT, -R24, RZ, RZ ;  /* 0x000000ff18187210 */ /* 0x000fc60007ffe1ff */
[--C-:B------:R-:W-:Y:S02]  /*13d0*/  IMAD R29, R27, R6, R26.reuse ;  /* 0x000000061b1d7224 */ /* 0x100fe400078e021a */
[----:B------:R-:W-:-:S03]  /*13e0*/  IMAD R6, R8, R24, R26 ;  /* 0x0000001808067224 */ /* 0x000fc600078e021a */
[----:B------:R-:W-:Y:S02]  /*13f0*/  ISETP.GT.U32.AND P2, PT, R4, R29, PT ;  /* 0x0000001d0400720c */ /* 0x000fe40003f44070 */
[----:B------:R-:W-:Y:S02]  /*1400*/  ISETP.GT.U32.AND P3, PT, R8, R6, PT ;  /* 0x000000060800720c */ /* 0x000fe40003f64070 */
[----:B------:R-:W-:-:S09]  /*1410*/  ISETP.GE.AND P6, PT, R23, RZ, PT ;  /* 0x000000ff1700720c */ /* 0x000fd20003fc6270 */
[----:B------:R-:W-:Y:S02]  /*1420*/  @!P2 IMAD.IADD R29, R29, 0x1, -R9 ;  /* 0x000000011d1da824 */ /* 0x000fe400078e0a09 */
[----:B------:R-:W-:Y:S02]  /*1430*/  @!P3 IADD3 R6, PT, PT, R6, -R8, RZ ;  /* 0x800000080606b210 */ /* 0x000fe40007ffe0ff */
[----:B------:R-:W-:Y:S02]  /*1440*/  LOP3.LUT R9, R23, R0, RZ, 0x3c, !PT ;  /* 0x0000000017097212 */ /* 0x000fe400078e3cff */
[----:B------:R-:W-:Y:S02]  /*1450*/  ISETP.GT.U32.AND P5, PT, R8, R6, PT ;  /* 0x000000060800720c */ /* 0x000fe40003fa4070 */
[----:B------:R-:W-:Y:S02]  /*1460*/  ISETP.GE.U32.AND P3, PT, R29, R4, PT ;  /* 0x000000041d00720c */ /* 0x000fe40003f66070 */
[----:B------:R-:W-:Y:S01]  /*1470*/  ISETP.GE.AND P4, PT, R9, RZ, PT ;  /* 0x000000ff0900720c */ /* 0x000fe20003f86270 */
[----:B------:R-:W-:-:S08]  /*1480*/  @!P2 VIADD R27, R27, 0x1 ;  /* 0x000000011b1ba836 */ /* 0x000fd00000000000 */
[----:B------:R-:W-:Y:S02]  /*1490*/  @!P5 IMAD.IADD R6, R6, 0x1, -R8 ;  /* 0x000000010606d824 */ /* 0x000fe400078e0a08 */
[----:B------:R-:W-:Y:S02]  /*14a0*/  @P3 IADD3 R27, PT, PT, R27, 0x1, RZ ;  /* 0x000000011b1b3810 */ /* 0x000fe40007ffe0ff */
[----:B------:R-:W-:Y:S02]  /*14b0*/  @!P6 IMAD.MOV R6, RZ, RZ, -R6 ;  /* 0x000000ffff06e224 */ /* 0x000fe400078e0a06 */
[----:B------:R-:W-:-:S03]  /*14c0*/  @!P4 IADD3 R27, PT, PT, -R27, RZ, RZ ;  /* 0x000000ff1b1bc210 */ /* 0x000fc60007ffe1ff */
[----:B------:R-:W-:Y:S02]  /*14d0*/  SEL R6, R20, R6, !P0 ;  /* 0x0000000614067207 */ /* 0x000fe40004000000 */
[----:B------:R-:W-:Y:S01]  /*14e0*/  SEL R21, R21, R27, !P1 ;  /* 0x0000001b15157207 */ /* 0x000fe20004800000 */
[----:B---3--:R-:W-:-:S04]  /*14f0*/  IMAD.WIDE R16, R22, 0x4, R16 ;  /* 0x0000000416107825 */ /* 0x008fc800078e0210 */
[----:B0-----:R-:W-:-:S04]  /*1500*/  IMAD R19, R21, R5, R6 ;  /* 0x0000000515137224 */ /* 0x001fc800078e0206 */
[----:B------:R-:W-:Y:S01]  /*1510*/  IMAD.WIDE R18, R19, 0x4, R10 ;  /* 0x0000000413127825 */ /* 0x000fe200078e020a */
[----:B--2---:R0:W-:Y:S05]  /*1520*/  STG.E desc[UR6][R16.64], R25 ;  /* 0x0000001910007986 */ /* 0x0041ea000c101906 */
[----:B------:R-:W2:Y:S01]  /*1530*/  LDG.E R18, desc[UR6][R18.64] ;  /* 0x0000000612127981 */ /* 0x000ea2000c1e1900 */
[----:B------:R-:W-:-:S05]  /*1540*/  IADD3 R6, PT, PT, -R21, RZ, RZ ;  /* 0x000000ff15067210 */ /* 0x000fca0007ffe1ff */
[----:B------:R-:W-:-:S05]  /*1550*/  IMAD R6, R0, R6, R23 ;  /* 0x0000000600067224 */ /* 0x000fca00078e0217 */
[----:B------:R-:W-:-:S05]  /*1560*/  IABS R9, R6 ;  /* 0x0000000600097213 */ /* 0x000fca0000000000 */
[----:B------:R-:W-:-:S04]  /*1570*/  IMAD.HI.U32 R7, R7, R9, RZ ;  /* 0x0000000907077227 */ /* 0x000fc800078e00ff */
[----:B------:R-:W-:-:S04]  /*1580*/  IMAD.MOV R22, RZ, RZ, -R7 ;  /* 0x000000ffff167224 */ /* 0x000fc800078e0a07 */
        /* <DEDUP_REMOVED lines=9> */
[----:B------:R-:W-:Y:S01]  /*1620*/  SEL R7, R20, R7, !P0 ;  /* 0x0000000714077207 */ /* 0x000fe20004000000 */
[----:B0-----:R-:W-:-:S06]  /*1630*/  IMAD.WIDE R16, R21, 0x8, R14 ;  /* 0x0000000815107825 */ /* 0x001fcc00078e020e */
[----:B------:R-:W3:Y:S01]  /*1640*/  LDG.E.64 R16, desc[UR6][R16.64] ;  /* 0x0000000610107981 */ /* 0x000ee2000c1e1b00 */
[----:B--2---:R-:W-:-:S04]  /*1650*/  IMAD R7, R7, UR5, R18 ;  /* 0x0000000507077c24 */ /* 0x004fc8000f8e0212 */
[----:B------:R-:W-:-:S06]  /*1660*/  IMAD.WIDE R8, R7, 0x4, R12 ;  /* 0x0000000407087825 */ /* 0x000fcc00078e020c */
[----:B------:R-:W2:Y:S01]  /*1670*/  LDG.E.CONSTANT R9, desc[UR6][R8.64] ;  /* 0x0000000608097981 */ /* 0x000ea2000c1e9900 */
[----:B------:R-:W-:-:S04]  /*1680*/  IADD3 R23, PT, PT, R23, UR4, RZ ;  /* 0x0000000417177c10 */ /* 0x000fc8000fffe0ff */
[----:B------:R-:W-:Y:S01]  /*1690*/  ISETP.GE.AND P0, PT, R23, R2, PT ;  /* 0x000000021700720c */ /* 0x000fe20003f06270 */
[----:B---3--:R-:W-:-:S05]  /*16a0*/  IMAD.WIDE R6, R6, 0x4, R16 ;  /* 0x0000000406067825 */ /* 0x008fca00078e0210 */
[----:B--2---:R1:W-:Y:S07]  /*16b0*/  STG.E desc[UR6][R6.64], R9 ;  /* 0x0000000906007986 */ /* 0x0043ee000c101906 */
[----:B------:R-:W-:Y:S05]  /*16c0*/  @!P0 BRA `(.L_x_356) ;  /* 0xfffffff000908947 */ /* 0x000fea000383ffff */
[----:B------:R-:W-:Y:S05]  /*16d0*/  EXIT ;  /* 0x000000000000794d */ /* 0x000fea0003800000 */
.L_x_357:
        /* <DEDUP_REMOVED lines=10> */
.L_x_422:


//--------------------- .text._Z24sliceColumnsAndTransposeiiPKiPKfPf --------------------------
	.section	.text._Z24sliceColumnsAndTransposeiiPKiPKfPf,"ax",@progbits
	.align	128
        .global         _Z24sliceColumnsAndTransposeiiPKiPKfPf
        .type           _Z24sliceColumnsAndTransposeiiPKiPKfPf,@function
        .size           _Z24sliceColumnsAndTransposeiiPKiPKfPf,(.L_x_423 - _Z24sliceColumnsAndTransposeiiPKiPKfPf)
        .other          _Z24sliceColumnsAndTransposeiiPKiPKfPf,@"STO_CUDA_ENTRY STV_DEFAULT"
_Z24sliceColumnsAndTransposeiiPKiPKfPf:
.text._Z24sliceColumnsAndTransposeiiPKiPKfPf:
[----:B------:R-:W-:Y:S01]  /*0000*/  LDC R1, c[0x0][0x37c] ;  /* 0x0000df00ff017b82 */ /* 0x000fe20000000800 */
[----:B------:R-:W0:Y:S01]  /*0010*/  S2R R29, SR_CTAID.X ;  /* 0x00000000001d7919 */ /* 0x000e220000002500 */
[----:B------:R-:W1:Y:S01]  /*0020*/  LDCU.64 UR6, c[0x0][0x380] ;  /* 0x00007000ff0677ac */ /* 0x000e620008000a00 */
[----:B------:R-:W0:Y:S01]  /*0030*/  S2R R2, SR_TID.X ;  /* 0x0000000000027919 */ /* 0x000e220000002100 */
[----:B------:R-:W0:Y:S01]  /*0040*/  LDCU UR4, c[0x0][0x360] ;  /* 0x00006c00ff0477ac */ /* 0x000e220008000800 */
[----:B------:R-:W2:Y:S01]  /*0050*/  LDCU UR5, c[0x0][0x370] ;  /* 0x00006e00ff0577ac */ /* 0x000ea20008000800 */
[----:B-1----:R-:W-:-:S04]  /*0060*/  IMAD.U32 R0, RZ, RZ, UR7 ;  /* 0x00000007ff007e24 */ /* 0x002fc8000f8e00ff */
[----:B------:R-:W-:Y:S02]  /*0070*/  IMAD R18, R0, UR6, RZ ;  /* 0x0000000600127c24 */ /* 0x000fe4000f8e02ff */
[----:B0-----:R-:W-:Y:S01]  /*0080*/  IMAD R29, R29, UR4, R2 ;  /* 0x000000041d1d7c24 */ /* 0x001fe2000f8e0202 */
[----:B--2---:R-:W-:-:S04]  /*0090*/  UIMAD UR4, UR4, UR5, URZ ;  /* 0x00000005040472a4 */ /* 0x004fc8000f8e02ff */
        /* <DEDUP_REMOVED lines=43> */
[----:B------:R-:W-:-:S04]  /*0350*/  LOP3.LUT R12, R9, 0x3, RZ, 0xc0, !PT ;  /* 0x00000003090c7812 */ /* 0x000fc800078ec0ff */
[----:B------:R1:W4:Y:S02]  /*0360*/  F2I.FTZ.U32.TRUNC.NTZ R11, R10 ;  /* 0x0000000a000b7305 */ /* 0x000324000021f000 */
[----:B-1----:R-:W-:Y:S02]  /*0370*/  IMAD.MOV.U32 R10, RZ, RZ, RZ ;  /* 0x000000ffff0a7224 */ /* 0x002fe400078e00ff */
[----:B----4-:R-:W-:-:S04]  /*0380*/  IMAD.MOV R13, RZ, RZ, -R11 ;  /* 0x000000ffff0d7224 */ /* 0x010fc800078e0a0b */
[----:B------:R-:W-:-:S04]  /*0390*/  IMAD R13, R13, R8, RZ ;  /* 0x000000080d0d7224 */ /* 0x000fc800078e02ff */
[----:B------:R-:W-:Y:S01]  /*03a0*/  IMAD.HI.U32 R9, R11, R13, R10 ;  /* 0x0000000d0b097227 */ /* 0x000fe200078e000a */
[----:B------:R-:W-:Y:S02]  /*03b0*/  LOP3.LUT R10, RZ, R0, RZ, 0x33, !PT ;  /* 0x00000000ff0a7212 */ /* 0x000fe400078e33ff */
[----:B0-23--:R-:W-:-:S07]  /*03c0*/  IADD3 R11, PT, PT, -R12, RZ, RZ ;  /* 0x000000ff0c0b7210 */ /* 0x00dfce0007ffe1ff */
.L_x_360:
        /* <DEDUP_REMOVED lines=17> */
[----:B------:R-:W-:-:S04]  /*04e0*/  IMAD.MOV R16, RZ, RZ, -R17 ;  /* 0x000000ffff107224 */ /* 0x000fc800078e0a11 */
[----:B------:R-:W-:-:S04]  /*04f0*/  IMAD R16, R0, R16, R29 ;  /* 0x0000001000107224 */ /* 0x000fc800078e021d */
[----:B--2---:R-:W-:-:S04]  /*0500*/  IMAD R15, R13, R0, R16 ;  /* 0x000000000d0f7224 */ /* 0x004fc800078e0210 */
[----:B------:R-:W-:-:S06]  /*0510*/  IMAD.WIDE R14, R15, 0x4, R4 ;  /* 0x000000040f0e7825 */ /* 0x000fcc00078e0204 */
[----:B------:R-:W2:Y:S01]  /*0520*/  LDG.E.CONSTANT R15, desc[UR6][R14.64] ;  /* 0x000000060e0f7981 */ /* 0x000ea2000c1e9900 */
[----:B------:R-:W-:Y:S01]  /*0530*/  IMAD R17, R16, UR5, R17 ;  /* 0x0000000510117c24 */ /* 0x000fe2000f8e0211 */
[----:B------:R-:W-:Y:S01]  /*0540*/  IADD3 R11, PT, PT, R11, 0x1, RZ ;  /* 0x000000010b0b7810 */ /* 0x000fe20007ffe0ff */
[----:B------:R-:W-:Y:S02]  /*0550*/  VIADD R29, R29, UR4 ;  /* 0x000000041d1d7c36 */ /* 0x000fe40008000000 */
[----:B------:R-:W-:Y:S01]  /*0560*/  IMAD.WIDE R16, R17, 0x4, R6 ;  /* 0x0000000411107825 */ /* 0x000fe200078e0206 */
[----:B------:R-:W-:-:S04]  /*0570*/  ISETP.NE.AND P0, PT, R11, RZ, PT ;  /* 0x000000ff0b00720c */ /* 0x000fc80003f05270 */
[----:B--2---:R0:W-:Y:S09]  /*0580*/  STG.E desc[UR6][R16.64], R15 ;  /* 0x0000000f10007986 */ /* 0x0041f2000c101906 */
[----:B------:R-:W-:Y:S05]  /*0590*/  @P0 BRA `(.L_x_360) ;  /* 0xfffffffc008c0947 */ /* 0x000fea000383ffff */
.L_x_359:
[----:B------:R-:W-:Y:S05]  /*05a0*/  BSYNC.RECONVERGENT B0 ;  /* 0x0000000000007941 */ /* 0x000fea0003800200 */
.L_x_358:
        /* <DEDUP_REMOVED lines=15> */
.L_x_361:
[----:B------:R-:W-:Y:S02]  /*06a0*/  IABS R0, R22 ;  /* 0x0000001600007213 */ /* 0x000fe40000000000 */
[----:B-1----:R-:W-:Y:S02]  /*06b0*/  IABS R13, R29 ;  /* 0x0000001d000d7213 */ /* 0x002fe40000000000 */
[----:B------:R-:W1:Y:S01]  /*06c0*/  I2F.RP R5, R0 ;  /* 0x0000000000057306 */ /* 0x000e620000209400 */
[----:B------:R-:W-:Y:S02]  /*06d0*/  IADD3 R27, PT, PT, R29, UR4, RZ ;  /* 0x000000041d1b7c10 */ /* 0x000fe4000fffe0ff */
[----:B------:R-:W-:Y:S02]  /*06e0*/  IMAD.HI.U32 R4, R19, R13, RZ ;  /* 0x0000000d13047227 */ /* 0x000fe400078e00ff */
[----:B------:R-:W-:Y:S02]  /*06f0*/  IABS R14, R27 ;  /* 0x0000001b000e7213 */ /* 0x000fe40000000000 */
[----:B------:R-:W-:-:S04]  /*0700*/  IMAD.MOV R2, RZ, RZ, -R4 ;  /* 0x000000ffff027224 */ /* 0x000fc800078e0a04 */
[----:B------:R-:W-:Y:S02]  /*0710*/  IMAD R13, R0, R2, R13 ;  /* 0x00000002000d7224 */ /* 0x000fe400078e020d */
[----:B------:R-:W-:Y:S01]  /*0720*/  HFMA2 R2, -RZ, RZ, 0, 0 ;  /* 0x00000000ff027431 */ /* 0x000fe200000001ff */
[----:B-1----:R-:W1:Y:S02]  /*0730*/  MUFU.RCP R5, R5 ;  /* 0x0000000500057308 */ /* 0x002e640000001000 */
[----:B------:R-:W-:-:S13]  /*0740*/  ISETP.GT.U32.AND P4, PT, R20, R13, PT ;  /* 0x0000000d1400720c */ /* 0x000fda0003f84070 */
[----:B------:R-:W-:Y:S01]  /*0750*/  @!P4 IADD3 R13, PT, PT, R13, -R0, RZ ;  /* 0x800000000d0dc210 */ /* 0x000fe20007ffe0ff */
[----:B------:R-:W-:Y:S02]  /*0760*/  @!P4 VIADD R4, R4, 0x1 ;  /* 0x000000010404c836 */ /* 0x000fe40000000000 */
[----:B-1----:R-:W-:Y:S01]  /*0770*/  VIADD R3, R5, 0xffffffe ;  /* 0x0ffffffe05037836 */ /* 0x002fe20000000000 */
[----:B------:R-:W-:Y:S01]  /*0780*/  ISETP.GE.U32.AND P2, PT, R13, R20, PT ;  /* 0x000000140d00720c */ /* 0x000fe20003f46070 */
[----:B------:R-:W-:Y:S01]  /*0790*/  VIADD R5, R27, UR4 ;  /* 0x000000041b057c36 */ /* 0x000fe20008000000 */
[----:B------:R-:W-:-:S03]  /*07a0*/  MOV R20, R0 ;  /* 0x0000000000147202 */ /* 0x000fc60000000f00 */
[----:B------:R-:W1:Y:S01]  /*07b0*/  F2I.FTZ.U32.TRUNC.NTZ R3, R3 ;  /* 0x0000000300037305 */ /* 0x000e62000021f000 */
[----:B------:R-:W-:Y:S01]  /*07c0*/  VIADD R21, R5, UR4 ;  /* 0x0000000405157c36 */ /* 0x000fe20008000000 */
[----:B0-----:R-:W-:-:S04]  /*07d0*/  IABS R16, R5 ;  /* 0x0000000500107213 */ /* 0x001fc80000000000 */
[----:B------:R-:W-:Y:S02]  /*07e0*/  IABS R17, R21 ;  /* 0x0000001500117213 */ /* 0x000fe40000000000 */
[----:B------:R-:W-:Y:S01]  /*07f0*/  @P2 VIADD R4, R4, 0x1 ;  /* 0x0000000104042836 */ /* 0x000fe20000000000 */
[----:B-1----:R-:W-:-:S05]  /*0800*/  IADD3 R19, PT, PT, RZ, -R3, RZ ;  /* 0x80000003ff137210 */ /* 0x002fca0007ffe0ff */
[----:B------:R-:W-:-:S04]  /*0810*/  IMAD R19, R19, R0, RZ ;  /* 0x0000000013137224 */ /* 0x000fc800078e02ff */
[----:B------:R-:W-:-:S06]  /*0820*/  IMAD.HI.U32 R19, R3, R19, R2 ;  /* 0x0000001303137227 */ /* 0x000fcc00078e0002 */
[----:B------:R-:W-:-:S04]  /*0830*/  IMAD.HI.U32 R12, R19, R14, RZ ;  /* 0x0000000e130c7227 */ /* 0x000fc800078e00ff */
[----:B------:R-:W-:Y:S02]  /*0840*/  IMAD.MOV R15, RZ, RZ, -R12 ;  /* 0x000000ffff0f7224 */ /* 0x000fe400078e0a0c */
[----:B------:R-:W-:-:S04]  /*0850*/  IMAD.HI.U32 R3, R19, R16, RZ ;  /* 0x0000001013037227 */ /* 0x000fc800078e00ff */
[----:B------:R-:W-:-:S04]  /*0860*/  IMAD.HI.U32 R2, R19, R17, RZ ;  /* 0x0000001113027227 */ /* 0x000fc800078e00ff */
[----:B------:R-:W-:Y:S01]  /*0870*/  IMAD R13, R0, R15, R14 ;  /* 0x0000000f000d7224 */ /* 0x000fe200078e020e */
[----:B------:R-:W-:Y:S01]  /*0880*/  IADD3 R14, PT, PT, -R2, RZ, RZ ;  /* 0x000000ff020e7210 */ /* 0x000fe20007ffe1ff */
[----:B------:R-:W-:-:S03]  /*0890*/  IMAD.MOV R15, RZ, RZ, -R3 ;  /* 0x000000ffff0f7224 */ /* 0x000fc600078e0a03 */
[----:B------:R-:W-:Y:S01]  /*08a0*/  ISETP.GT.U32.AND P6, PT, R20, R13, PT ;  /* 0x0000000d1400720c */ /* 0x000fe20003fc4070 */
[C---:B------:R-:W-:Y:S02]  /*08b0*/  IMAD R15, R0.reuse, R15, R16 ;  /* 0x0000000f000f7224 */ /* 0x040fe400078e0210 */
[----:B------:R-:W-:Y:S01]  /*08c0*/  IMAD R17, R0, R14, R17 ;  /* 0x0000000e00117224 */ /* 0x000fe200078e0211 */
[----:B------:R-:W-:Y:S02]  /*08d0*/  LOP3.LUT R14, R29, R22, RZ, 0x3c, !PT ;  /* 0x000000161d0e7212 */ /* 0x000fe400078e3cff */
[C---:B------:R-:W-:Y:S02]  /*08e0*/  ISETP.GT.U32.AND P1, PT, R20.reuse, R15, PT ;  /* 0x0000000f1400720c */ /* 0x040fe40003f24070 */
[----:B------:R-:W-:Y:S02]  /*08f0*/  ISETP.GT.U32.AND P0, PT, R20, R17, PT ;  /* 0x000000111400720c */ /* 0x000fe40003f04070 */
[----:B------:R-:W-:-:S02]  /*0900*/  ISETP.GE.AND P3, PT, R14, RZ, PT ;  /* 0x000000ff0e00720c */ /* 0x000fc40003f66270 */
[----:B------:R-:W-:Y:S02]  /*0910*/  LOP3.LUT R14, R27, R22, RZ, 0x3c, !PT ;  /* 0x000000161b0e7212 */ /* 0x000fe400078e3cff */
[----:B------:R-:W-:Y:S02]  /*0920*/  @!P6 IADD3 R13, PT, PT, R13, -R0, RZ ;  /* 0x800000000d0de210 */ /* 0x000fe40007ffe0ff */
[----:B------:R-:W-:Y:S02]  /*0930*/  @!P6 IADD3 R12, PT, PT, R12, 0x1, RZ ;  /* 0x000000010c0ce810 */ /* 0x000fe40007ffe0ff */
[----:B------:R-:W-:Y:S01]  /*0940*/  ISETP.GE.U32.AND P5, PT, R13, R20, PT ;  /* 0x000000140d00720c */ /* 0x000fe20003fa6070 */
[----:B------:R-:W-:Y:S01]  /*0950*/  IMAD.MOV.U32 R13, RZ, RZ, R4 ;  /* 0x000000ffff0d7224 */ /* 0x000fe200078e0004 */
[-C--:B------:R-:W-:Y:S01]  /*0960*/  @!P1 IADD3 R15, PT, PT, R15, -R0.reuse, RZ ;  /* 0x800000000f0f9210 */ /* 0x080fe20007ffe0ff */
[----:B------:R-:W-:Y:S01]  /*0970*/  @!P0 VIADD R2, R2, 0x1 ;  /* 0x0000000102028836 */ /* 0x000fe20000000000 */
[----:B------:R-:W-:Y:S01]  /*0980*/  @!P0 IADD3 R17, PT, PT, R17, -R0, RZ ;  /* 0x8000000011118210 */ /* 0x000fe20007ffe0ff */
[----:B------:R-:W-:Y:S01]  /*0990*/  @!P3 IMAD.MOV R13, RZ, RZ, -R13 ;  /* 0x000000ffff0db224 */ /* 0x000fe200078e0a0d */
[----:B------:R-:W-:-:S02]  /*09a0*/  ISETP.GE.U32.AND P4, PT, R15, R20, PT ;  /* 0x000000140f00720c */ /* 0x000fc40003f86070 */
[----:B------:R-:W-:Y:S02]  /*09b0*/  ISETP.GE.U32.AND P3, PT, R17, R20, PT ;  /* 0x000000141100720c */ /* 0x000fe40003f66070 */
[-C--:B------:R-:W-:Y:S02]  /*09c0*/  LOP3.LUT R0, R5, R22.reuse, RZ, 0x3c, !PT ;  /* 0x0000001605007212 */ /* 0x080fe400078e3cff */
[----:B------:R-:W-:Y:S01]  /*09d0*/  ISETP.GE.AND P2, PT, R14, RZ, PT ;  /* 0x000000ff0e00720c */ /* 0x000fe20003f46270 */
[----:B------:R-:W-:Y:S01]  /*09e0*/  @P5 VIADD R12, R12, 0x1 ;  /* 0x000000010c0c5836 */ /* 0x000fe20000000000 */
[----:B------:R-:W-:Y:S02]  /*09f0*/  LOP3.LUT R14, R21, R22, RZ, 0x3c, !PT ;  /* 0x00000016150e7212 */ /* 0x000fe400078e3cff */
[----:B------:R-:W-:Y:S02]  /*0a00*/  ISETP.GE.AND P5, PT, R0, RZ, PT ;  /* 0x000000ff0000720c */ /* 0x000fe40003fa6270 */
[----:B------:R-:W-:-:S02]  /*0a10*/  @!P1 IADD3 R3, PT, PT, R3, 0x1, RZ ;  /* 0x0000000103039810 */ /* 0x000fc40007ffe0ff */
[----:B------:R-:W-:Y:S01]  /*0a20*/  ISETP.GE.AND P1, PT, R14, RZ, PT ;  /* 0x000000ff0e00720c */ /* 0x000fe20003f26270 */
[----:B------:R-:W-:Y:S01]  /*0a30*/  @P3 VIADD R2, R2, 0x1 ;  /* 0x0000000102023836 */ /* 0x000fe20000000000 */
[----:B------:R-:W-:Y:S02]  /*0a40*/  ISETP.NE.AND P6, PT, R22, RZ, PT ;  /* 0x000000ff1600720c */ /* 0x000fe40003fc5270 */
[----:B------:R-:W-:Y:S02]  /*0a50*/  LOP3.LUT R4, RZ, R22, RZ, 0x33, !PT ;  /* 0x00000016ff047212 */ /* 0x000fe400078e33ff */
[----:B------:R-:W-:Y:S02]  /*0a60*/  @P4 IADD3 R3, PT, PT, R3, 0x1, RZ ;  /* 0x0000000103034810 */ /* 0x000fe40007ffe0ff */
[----:B------:R-:W-:Y:S02]  /*0a70*/  SEL R0, R4, R13, !P6 ;  /* 0x0000000d04007207 */ /* 0x000fe40007000000 */
[----:B------:R-:W-:Y:S01]  /*0a80*/  MOV R15, R2 ;  /* 0x00000002000f7202 */ /* 0x000fe20000000f00 */
[----:B------:R-:W-:Y:S01]  /*0a90*/  IMAD.MOV.U32 R13, RZ, RZ, R3 ;  /* 0x000000ffff0d7224 */ /* 0x000fe200078e0003 */
[----:B------:R-:W-:Y:S01]  /*0aa0*/  @!P2 IADD3 R12, PT, PT, -R12, RZ, RZ ;  /* 0x000000ff0c0ca210 */ /* 0x000fe20007ffe1ff */
[----:B------:R-:W-:Y:S01]  /*0ab0*/  IMAD.WIDE R24, R0, 0x4, R6 ;  /* 0x0000000400187825 */ /* 0x000fe200078e0206 */
[----:B------:R-:W-:-:S02]  /*0ac0*/  @!P1 IADD3 R15, PT, PT, -R15, RZ, RZ ;  /* 0x000000ff0f0f9210 */ /* 0x000fc40007ffe1ff */
[C---:B------:R-:W-:Y:S01]  /*0ad0*/  SEL R3, R4.reuse, R12, !P6 ;  /* 0x0000000c04037207 */ /* 0x040fe20007000000 */
[----:B------:R-:W-:Y:S01]  /*0ae0*/  @!P5 IMAD.MOV R13, RZ, RZ, -R13 ;  /* 0x000000ffff0dd224 */ /* 0x000fe200078e0a0d */
[----:B------:R0:W2:Y:S03]  /*0af0*/  LDG.E.CONSTANT R23, desc[UR6][R24.64] ;  /* 0x0000000618177981 */ /* 0x0000a6000c1e9900 */
[----:B------:R-:W-:Y:S01]  /*0b00*/  IMAD.WIDE R16, R3, 0x4, R6 ;  /* 0x0000000403107825 */ /* 0x000fe200078e0206 */
[C---:B------:R-:W-:Y:S02]  /*0b10*/  SEL R2, R4.reuse, R13, !P6 ;  /* 0x0000000d04027207 */ /* 0x040fe40007000000 */
[----:B------:R-:W-:-:S03]  /*0b20*/  SEL R4, R4, R15, !P6 ;  /* 0x0000000f04047207 */ /* 0x000fc60007000000 */
[--C-:B------:R-:W-:Y:S01]  /*0b30*/  IMAD.WIDE R14, R2, 0x4, R6.reuse ;  /* 0x00000004020e7825 */ /* 0x100fe200078e0206 */
[----:B------:R-:W3:Y:S03]  /*0b40*/  LDG.E.CONSTANT R17, desc[UR6][R16.64] ;  /* 0x0000000610117981 */ /* 0x000ee6000c1e9900 */
[----:B------:R-:W-:Y:S02]  /*0b50*/  IMAD.WIDE R12, R4, 0x4, R6 ;  /* 0x00000004040c7825 */ /* 0x000fe400078e0206 */
[----:B------:R-:W4:Y:S04]  /*0b60*/  LDG.E.CONSTANT R14, desc[UR6][R14.64] ;  /* 0x000000060e0e7981 */ /* 0x000f28000c1e9900 */
[----:B------:R4:W5:Y:S01]  /*0b70*/  LDG.E.CONSTANT R12, desc[UR6][R12.64] ;  /* 0x000000060c0c7981 */ /* 0x000962000c1e9900 */
[----:B0-----:R-:W-:Y:S01]  /*0b80*/  IMAD.MOV R25, RZ, RZ, -R0 ;  /* 0x000000ffff197224 */ /* 0x001fe200078e0a00 */
[----:B------:R-:W-:Y:S01]  /*0b90*/  IADD3 R24, PT, PT, -R3, RZ, RZ ;  /* 0x000000ff03187210 */ /* 0x000fe20007ffe1ff */
[----:B------:R-:W-:-:S02]  /*0ba0*/  IMAD.MOV R26, RZ, RZ, -R2 ;  /* 0x000000ffff1a7224 */ /* 0x000fc400078e0a02 */
[----:B------:R-:W-:Y:S01]  /*0bb0*/  IMAD R25, R22, R25, R29 ;  /* 0x0000001916197224 */ /* 0x000fe200078e021d */
[----:B------:R-:W-:Y:S01]  /*0bc0*/  IADD3 R29, PT, PT, -R4, RZ, RZ ;  /* 0x000000ff041d7210 */ /* 0x000fe20007ffe1ff */
[C---:B------:R-:W-:Y:S02]  /*0bd0*/  IMAD R24, R22.reuse, R24, R27 ;  /* 0x0000001816187224 */ /* 0x040fe400078e021b */
[C---:B------:R-:W-:Y:S02]  /*0be0*/  IMAD R5, R22.reuse, R26, R5 ;  /* 0x0000001a16057224 */ /* 0x040fe400078e0205 */
[----:B------:R-:W-:Y:S02]  /*0bf0*/  IMAD R29, R22, R29, R21 ;  /* 0x0000001d161d7224 */ /* 0x000fe400078e0215 */
[----:B--2---:R-:W-:-:S04]  /*0c00*/  IMAD R23, R23, R22, R25 ;  /* 0x0000001617177224 */ /* 0x004fc800078e0219 */
[----:B------:R-:W-:-:S05]  /*0c10*/  IMAD.WIDE R26, R23, 0x4, R8 ;  /* 0x00000004171a7825 */ /* 0x000fca00078e0208 */
[----:B------:R0:W2:Y:S01]  /*0c20*/  LDG.E.CONSTANT R23, desc[UR6][R26.64] ;  /* 0x000000061a177981 */ /* 0x0000a2000c1e9900 */
[-C--:B---3--:R-:W-:Y:S02]  /*0c30*/  IMAD R17, R17, R22.reuse, R24 ;  /* 0x0000001611117224 */ /* 0x088fe400078e0218 */
[----:B----4-:R-:W-:Y:S02]  /*0c40*/  IMAD R13, R14, R22, R5 ;  /* 0x000000160e0d7224 */ /* 0x010fe400078e0205 */
[----:B------:R-:W-:-:S04]  /*0c50*/  IMAD.WIDE R16, R17, 0x4, R8 ;  /* 0x0000000411107825 */ /* 0x000fc800078e0208 */
[----:B-----5:R-:W-:Y:S02]  /*0c60*/  IMAD R15, R12, R22, R29 ;  /* 0x000000160c0f7224 */ /* 0x020fe400078e021d */
[--C-:B------:R-:W-:Y:S01]  /*0c70*/  IMAD.WIDE R12, R13, 0x4, R8.reuse ;  /* 0x000000040d0c7825 */ /* 0x100fe200078e0208 */
[----:B------:R-:W3:Y:S03]  /*0c80*/  LDG.E.CONSTANT R16, desc[UR6][R16.64] ;  /* 0x0000000610107981 */ /* 0x000ee6000c1e9900 */
[----:B------:R-:W-:Y:S02]  /*0c90*/  IMAD.WIDE R14, R15, 0x4, R8 ;  /* 0x000000040f0e7825 */ /* 0x000fe400078e0208 */
[----:B------:R-:W4:Y:S04]  /*0ca0*/  LDG.E.CONSTANT R13, desc[UR6][R12.64] ;  /* 0x000000060c0d7981 */ /* 0x000f28000c1e9900 */
[----:B------:R-:W5:Y:S01]  /*0cb0*/  LDG.E.CONSTANT R15, desc[UR6][R14.64] ;  /* 0x000000060e0f7981 */ /* 0x000f62000c1e9900 */
[----:B------:R-:W-:-:S02]  /*0cc0*/  IMAD R25, R25, UR5, R0 ;  /* 0x0000000519197c24 */ /* 0x000fc4000f8e0200 */
[----:B0-----:R-:W-:Y:S02]  /*0cd0*/  IMAD R27, R24, UR5, R3 ;  /* 0x00000005181b7c24 */ /* 0x001fe4000f8e0203 */
[----:B------:R-:W-:Y:S02]  /*0ce0*/  IMAD R24, R5, UR5, R2 ;  /* 0x0000000505187c24 */ /* 0x000fe4000f8e0202 */
[----:B------:R-:W-:Y:S02]  /*0cf0*/  IMAD R29, R29, UR5, R4 ;  /* 0x000000051d1d7c24 */ /* 0x000fe4000f8e0204 */
[----:B------:R-:W-:-:S04]  /*0d00*/  IMAD.WIDE R2, R25, 0x4, R10 ;  /* 0x0000000419027825 */ /* 0x000fc800078e020a */
[----:B------:R-:W-:-:S04]  /*0d10*/  IMAD.WIDE R4, R27, 0x4, R10 ;  /* 0x000000041b047825 */ /* 0x000fc800078e020a */
[----:B------:R-:W-:-:S04]  /*0d20*/  IMAD.WIDE R24, R24, 0x4, R10 ;  /* 0x0000000418187825 */ /* 0x000fc800078e020a */
[----:B------:R-:W-:Y:S01]  /*0d30*/  IMAD.WIDE R26, R29, 0x4, R10 ;  /* 0x000000041d1a7825 */ /* 0x000fe200078e020a */
[----:B------:R-:W-:-:S04]  /*0d40*/  IADD3 R29, PT, PT, R21, UR4, RZ ;  /* 0x00000004151d7c10 */ /* 0x000fc8000fffe0ff */
[----:B------:R-:W-:Y:S01]  /*0d50*/  ISETP.GE.AND P0, PT, R29, R18, PT ;  /* 0x000000121d00720c */ /* 0x000fe20003f06270 */
[----:B--2---:R1:W-:Y:S04]  /*0d60*/  STG.E desc[UR6][R2.64], R23 ;  /* 0x0000001702007986 */ /* 0x0043e8000c101906 */
[----:B---3--:R1:W-:Y:S04]  /*0d70*/  STG.E desc[UR6][R4.64], R16 ;  /* 0x0000001004007986 */ /* 0x0083e8000c101906 */
[----:B----4-:R1:W-:Y:S04]  /*0d80*/  STG.E desc[UR6][R24.64], R13 ;  /* 0x0000000d18007986 */ /* 0x0103e8000c101906 */
[----:B-----5:R1:W-:Y:S01]  /*0d90*/  STG.E desc[UR6][R26.64], R15 ;  /* 0x0000000f1a007986 */ /* 0x0203e2000c101906 */
[----:B------:R-:W-:Y:S05]  /*0da0*/  @!P0 BRA `(.L_x_361) ;  /* 0xfffffff8003c8947 */ /* 0x000fea000383ffff */
[----:B------:R-:W-:Y:S05]  /*0db0*/  EXIT ;  /* 0x000000000000794d */ /* 0x000fea0003800000 */
.L_x_362:
        /* <DEDUP_REMOVED lines=12> */
.L_x_423:


//--------------------- .text._Z12sliceColumnsiiPKiPKfPf --------------------------
	.section	.text._Z12sliceColumnsiiPKiPKfPf,"ax",@progbits
	.align	128
        .global         _Z12sliceColumnsiiPKiPKfPf
        .type           _Z12sliceColumnsiiPKiPKfPf,@function
        .size           _Z12sliceColumnsiiPKiPKfPf,(.L_x_424 - _Z12sliceColumnsiiPKiPKfPf)
        .other          _Z12sliceColumnsiiPKiPKfPf,@"STO_CUDA_ENTRY STV_DEFAULT"
_Z12sliceColumnsiiPKiPKfPf:
.text._Z12sliceColumnsiiPKiPKfPf:
        /* <DEDUP_REMOVED lines=52> */
[----:B------:R-:W-:Y:S01]  /*0340*/  LOP3.LUT R12, R10, 0x3, RZ, 0xc0, !PT ;  /* 0x000000030a0c7812 */ /* 0x000fe200078ec0ff */
[----:B------:R-:W-:-:S04]  /*0350*/  HFMA2 R10, -RZ, RZ, 0, 0 ;  /* 0x00000000ff0a7431 */ /* 0x000fc800000001ff */
[----:B------:R-:W1:Y:S01]  /*0360*/  F2I.FTZ.U32.TRUNC.NTZ R11, R11 ;  /* 0x0000000b000b7305 */ /* 0x000e62000021f000 */
[----:B------:R-:W-:Y:S01]  /*0370*/  IMAD.MOV R12, RZ, RZ, -R12 ;  /* 0x000000ffff0c7224 */ /* 0x000fe200078e0a0c */
[----:B-1----:R-:W-:-:S05]  /*0380*/  IADD3 R16, PT, PT, RZ, -R11, RZ ;  /* 0x8000000bff107210 */ /* 0x002fca0007ffe0ff */
[----:B------:R-:W-:-:S04]  /*0390*/  IMAD R13, R16, R9, RZ ;  /* 0x00000009100d7224 */ /* 0x000fc800078e02ff */
[----:B------:R-:W-:Y:S01]  /*03a0*/  IMAD.HI.U32 R10, R11, R13, R10 ;  /* 0x0000000d0b0a7227 */ /* 0x000fe200078e000a */
[----:B0-23--:R-:W-:-:S07]  /*03b0*/  LOP3.LUT R11, RZ, R8, RZ, 0x33, !PT ;  /* 0x00000008ff0b7212 */ /* 0x00dfce00078e33ff */
.L_x_365:
[----:B------:R-:W-:Y:S02]  /*03c0*/  IABS R15, R19 ;  /* 0x00000013000f7213 */ /* 0x000fe40000000000 */
[----:B------:R-:W-:-:S03]  /*03d0*/  MOV R8, UR6 ;  /* 0x0000000600087c02 */ /* 0x000fc60008000f00 */
        /* <DEDUP_REMOVED lines=12> */
[----:B------:R-:W-:-:S05]  /*04a0*/  SEL R13, R11, R13, !P1 ;  /* 0x0000000d0b0d7207 */ /* 0x000fca0004800000 */
[----:B------:R-:W-:-:S06]  /*04b0*/  IMAD.WIDE R16, R13, 0x4, R2 ;  /* 0x000000040d107825 */ /* 0x000fcc00078e0202 */
[----:B------:R-:W2:Y:S01]  /*04c0*/  LDG.E.CONSTANT R16, desc[UR4][R16.64] ;  /* 0x0000000410107981 */ /* 0x000ea2000c1e9900 */
[----:B------:R-:W-:-:S05]  /*04d0*/  IADD3 R13, PT, PT, -R13, RZ, RZ ;  /* 0x000000ff0d0d7210 */ /* 0x000fca0007ffe1ff */
[----:B------:R-:W-:-:S04]  /*04e0*/  IMAD R13, R8, R13, R19 ;  /* 0x0000000d080d7224 */ /* 0x000fc800078e0213 */
[----:B--2---:R-:W-:-:S04]  /*04f0*/  IMAD R13, R16, R8, R13 ;  /* 0x00000008100d7224 */ /* 0x004fc800078e020d */
[----:B0-----:R-:W-:-:S06]  /*0500*/  IMAD.WIDE R20, R13, 0x4, R6 ;  /* 0x000000040d147825 */ /* 0x001fcc00078e0206 */
[----:B------:R-:W2:Y:S01]  /*0510*/  LDG.E.CONSTANT R21, desc[UR4][R20.64] ;  /* 0x0000000414157981 */ /* 0x000ea2000c1e9900 */
[----:B------:R-:W-:Y:S01]  /*0520*/  IMAD.WIDE R22, R19, 0x4, R4 ;  /* 0x0000000413167825 */ /* 0x000fe200078e0204 */
[----:B------:R-:W-:-:S03]  /*0530*/  IADD3 R19, PT, PT, R14, R19, RZ ;  /* 0x000000130e137210 */ /* 0x000fc60007ffe0ff */
[----:B------:R-:W-:-:S05]  /*0540*/  VIADD R12, R12, 0x1 ;  /* 0x000000010c0c7836 */ /* 0x000fca0000000000 */
[----:B------:R-:W-:Y:S01]  /*0550*/  ISETP.NE.AND P0, PT, R12, RZ, PT ;  /* 0x000000ff0c00720c */ /* 0x000fe20003f05270 */
[----:B--2---:R0:W-:-:S12]  /*0560*/  STG.E desc[UR4][R22.64], R21 ;  /* 0x0000001516007986 */ /* 0x0041d8000c101904 */
[----:B------:R-:W-:Y:S05]  /*0570*/  @P0 BRA `(.L_x_365) ;  /* 0xfffffffc00900947 */ /* 0x000fea000383ffff */
.L_x_364:
[----:B------:R-:W-:Y:S05]  /*0580*/  BSYNC.RECONVERGENT B0 ;  /* 0x0000000000007941 */ /* 0x000fea0003800200 */
.L_x_363:
        /* <DEDUP_REMOVED lines=14> */
.L_x_366:
[----:B-1----:R-:W-:Y:S01]  /*0670*/  IABS R27, R17 ;  /* 0x00000011001b7213 */ /* 0x002fe20000000000 */
[C---:B0-----:R-:W-:Y:S01]  /*0680*/  IMAD.IADD R22, R14.reuse, 0x1, R19 ;  /* 0x000000010e167824 */ /* 0x041fe200078e0213 */
[----:B------:R-:W-:Y:S02]  /*0690*/  IABS R8, R19 ;  /* 0x0000001300087213 */ /* 0x000fe40000000000 */
[----:B------:R-:W0:Y:S01]  /*06a0*/  I2F.RP R12, R27 ;  /* 0x0000001b000c7306 */ /* 0x000e220000209400 */
[----:B------:R-:W-:Y:S02]  /*06b0*/  LOP3.LUT R26, RZ, R17, RZ, 0x33, !PT ;  /* 0x00000011ff1a7212 */ /* 0x000fe400078e33ff */
[----:B------:R-:W-:Y:S01]  /*06c0*/  IMAD.HI.U32 R10, R15, R8, RZ ;  /* 0x000000080f0a7227 */ /* 0x000fe200078e00ff */
[----:B------:R-:W-:-:S03]  /*06d0*/  IADD3 R20, PT, PT, R14, R22, RZ ;  /* 0x000000160e147210 */ /* 0x000fc60007ffe0ff */
[----:B------:R-:W-:-:S04]  /*06e0*/  IMAD.MOV R11, RZ, RZ, -R10 ;  /* 0x000000ffff0b7224 */ /* 0x000fc800078e0a0a */
[----:B------:R-:W-:Y:S02]  /*06f0*/  IMAD R11, R27, R11, R8 ;  /* 0x0000000b1b0b7224 */ /* 0x000fe400078e0208 */
[----:B------:R-:W-:Y:S01]  /*0700*/  IMAD.MOV.U32 R8, RZ, RZ, RZ ;  /* 0x000000ffff087224 */ /* 0x000fe200078e00ff */
[----:B0-----:R-:W0:Y:S02]  /*0710*/  MUFU.RCP R12, R12 ;  /* 0x0000000c000c7308 */ /* 0x001e240000001000 */
[----:B------:R-:W-:-:S13]  /*0720*/  ISETP.GT.U32.AND P0, PT, R16, R11, PT ;  /* 0x0000000b1000720c */ /* 0x000fda0003f04070 */
[----:B------:R-:W-:Y:S02]  /*0730*/  @!P0 IADD3 R11, PT, PT, R11, -R27, RZ ;  /* 0x8000001b0b0b8210 */ /* 0x000fe40007ffe0ff */
[----:B------:R-:W-:Y:S02]  /*0740*/  @!P0 IADD3 R10, PT, PT, R10, 0x1, RZ ;  /* 0x000000010a0a8810 */ /* 0x000fe40007ffe0ff */
[----:B0-----:R-:W-:Y:S02]  /*0750*/  IADD3 R9, PT, PT, R12, 0xffffffe, RZ ;  /* 0x0ffffffe0c097810 */ /* 0x001fe40007ffe0ff */
[----:B------:R-:W-:Y:S02]  /*0760*/  IABS R12, R22 ;  /* 0x00000016000c7213 */ /* 0x000fe40000000000 */
[----:B------:R-:W-:Y:S01]  /*0770*/  ISETP.GE.U32.AND P4, PT, R11, R16, PT ;  /* 0x000000100b00720c */ /* 0x000fe20003f86070 */
[----:B------:R-:W-:Y:S01]  /*0780*/  IMAD.MOV.U32 R16, RZ, RZ, R27 ;  /* 0x000000ffff107224 */ /* 0x000fe200078e001b */
[----:B------:R-:W0:Y:S11]  /*0790*/  F2I.FTZ.U32.TRUNC.NTZ R9, R9 ;  /* 0x0000000900097305 */ /* 0x000e36000021f000 */
[----:B------:R-:W-:-:S02]  /*07a0*/  @P4 IADD3 R10, PT, PT, R10, 0x1, RZ ;  /* 0x000000010a0a4810 */ /* 0x000fc40007ffe0ff */
[----:B------:R-:W-:Y:S02]  /*07b0*/  ISETP.NE.AND P4, PT, R17, RZ, PT ;  /* 0x000000ff1100720c */ /* 0x000fe40003f85270 */
[----:B0-----:R-:W-:-:S05]  /*07c0*/  IADD3 R18, PT, PT, RZ, -R9, RZ ;  /* 0x80000009ff127210 */ /* 0x001fca0007ffe0ff */
[----:B------:R-:W-:Y:S01]  /*07d0*/  IMAD R15, R18, R27, RZ ;  /* 0x0000001b120f7224 */ /* 0x000fe200078e02ff */
[----:B------:R-:W-:-:S03]  /*07e0*/  IABS R18, R20 ;  /* 0x0000001400127213 */ /* 0x000fc60000000000 */
[----:B------:R-:W-:-:S06]  /*07f0*/  IMAD.HI.U32 R15, R9, R15, R8 ;  /* 0x0000000f090f7227 */ /* 0x000fcc00078e0008 */
[----:B------:R-:W-:-:S04]  /*0800*/  IMAD.HI.U32 R9, R15, R12, RZ ;  /* 0x0000000c0f097227 */ /* 0x000fc800078e00ff */
[----:B------:R-:W-:-:S04]  /*0810*/  IMAD.HI.U32 R8, R15, R18, RZ ;  /* 0x000000120f087227 */ /* 0x000fc800078e00ff */
[----:B------:R-:W-:Y:S01]  /*0820*/  IMAD.MOV R13, RZ, RZ, -R9 ;  /* 0x000000ffff0d7224 */ /* 0x000fe200078e0a09 */
[----:B------:R-:W-:-:S03]  /*0830*/  IADD3 R21, PT, PT, -R8, RZ, RZ ;  /* 0x000000ff08157210 */ /* 0x000fc60007ffe1ff */
[----:B------:R-:W-:Y:S01]  /*0840*/  IMAD R11, R27, R13, R12 ;  /* 0x0000000d1b0b7224 */ /* 0x000fe200078e020c */
[----:B------:R-:W-:Y:S01]  /*0850*/  LOP3.LUT R12, R19, R17, RZ, 0x3c, !PT ;  /* 0x00000011130c7212 */ /* 0x000fe200078e3cff */
[----:B------:R-:W-:Y:S01]  /*0860*/  IMAD R13, R27, R21, R18 ;  /* 0x000000151b0d7224 */ /* 0x000fe200078e0212 */
[----:B------:R-:W-:Y:S02]  /*0870*/  IADD3 R18, PT, PT, R14, R20, RZ ;  /* 0x000000140e127210 */ /* 0x000fe40007ffe0ff */
[C---:B------:R-:W-:Y:S02]  /*0880*/  ISETP.GT.U32.AND P5, PT, R16.reuse, R11, PT ;  /* 0x0000000b1000720c */ /* 0x040fe40003fa4070 */
[----:B------:R-:W-:Y:S02]  /*0890*/  ISETP.GT.U32.AND P3, PT, R16, R13, PT ;  /* 0x0000000d1000720c */ /* 0x000fe40003f64070 */
[----:B------:R-:W-:Y:S02]  /*08a0*/  ISETP.GE.AND P1, PT, R12, RZ, PT ;  /* 0x000000ff0c00720c */ /* 0x000fe40003f26270 */
[----:B------:R-:W-:-:S07]  /*08b0*/  IABS R28, R18 ;  /* 0x00000012001c7213 */ /* 0x000fce0000000000 */
[----:B------:R-:W-:Y:S01]  /*08c0*/  @!P5 IADD3 R11, PT, PT, R11, -R27, RZ ;  /* 0x8000001b0b0bd210 */ /* 0x000fe20007ffe0ff */
[----:B------:R-:W-:Y:S01]  /*08d0*/  @!P5 VIADD R9, R9, 0x1 ;  /* 0x000000010909d836 */ /* 0x000fe20000000000 */
[----:B------:R-:W-:Y:S01]  /*08e0*/  @!P3 IADD3 R8, PT, PT, R8, 0x1, RZ ;  /* 0x000000010808b810 */ /* 0x000fe20007ffe0ff */
[----:B------:R-:W-:Y:S01]  /*08f0*/  @!P3 IMAD.IADD R13, R13, 0x1, -R27 ;  /* 0x000000010d0db824 */ /* 0x000fe200078e0a1b */
[-C--:B------:R-:W-:Y:S02]  /*0900*/  ISETP.GE.U32.AND P6, PT, R11, R16.reuse, PT ;  /* 0x000000100b00720c */ /* 0x080fe40003fc6070 */
[----:B------:R-:W-:Y:S02]  /*0910*/  LOP3.LUT R11, R22, R17, RZ, 0x3c, !PT ;  /* 0x00000011160b7212 */ /* 0x000fe400078e3cff */
[----:B------:R-:W-:Y:S02]  /*0920*/  ISETP.GE.U32.AND P2, PT, R13, R16, PT ;  /* 0x000000100d00720c */ /* 0x000fe40003f46070 */
[----:B------:R-:W-:-:S02]  /*0930*/  ISETP.GE.AND P0, PT, R11, RZ, PT ;  /* 0x000000ff0b00720c */ /* 0x000fc40003f06270 */
[----:B------:R-:W-:Y:S01]  /*0940*/  @!P1 IADD3 R10, PT, PT, -R10, RZ, RZ ;  /* 0x000000ff0a0a9210 */ /* 0x000fe20007ffe1ff */
[----:B------:R-:W-:Y:S01]  /*0950*/  IMAD.HI.U32 R29, R15, R28, RZ ;  /* 0x0000001c0f1d7227 */ /* 0x000fe200078e00ff */
[----:B------:R-:W-:Y:S02]  /*0960*/  LOP3.LUT R11, R20, R17, RZ, 0x3c, !PT ;  /* 0x00000011140b7212 */ /* 0x000fe400078e3cff */
[----:B------:R-:W-:Y:S01]  /*0970*/  SEL R21, R26, R10, !P4 ;  /* 0x0000000a1a157207 */ /* 0x000fe20006000000 */
[----:B------:R-:W-:Y:S01]  /*0980*/  @P6 VIADD R9, R9, 0x1 ;  /* 0x0000000109096836 */ /* 0x000fe20000000000 */
[----:B------:R-:W-:-:S03]  /*0990*/  ISETP.GE.AND P5, PT, R11, RZ, PT ;  /* 0x000000ff0b00720c */ /* 0x000fc60003fa6270 */
[----:B------:R-:W-:Y:S02]  /*09a0*/  @P2 VIADD R8, R8, 0x1 ;  /* 0x0000000108082836 */ /* 0x000fe40000000000 */
[----:B------:R-:W-:Y:S02]  /*09b0*/  @!P0 IMAD.MOV R9, RZ, RZ, -R9 ;  /* 0x000000ffff098224 */ /* 0x000fe400078e0a09 */
[----:B------:R-:W-:-:S03]  /*09c0*/  IMAD.MOV.U32 R25, RZ, RZ, R8 ;  /* 0x000000ffff197224 */ /* 0x000fc600078e0008 */
[C---:B------:R-:W-:Y:S01]  /*09d0*/  SEL R23, R26.reuse, R9, !P4 ;  /* 0x000000091a177207 */ /* 0x040fe20006000000 */
[--C-:B------:R-:W-:Y:S02]  /*09e0*/  IMAD.WIDE R8, R21, 0x4, R2.reuse ;  /* 0x0000000415087825 */ /* 0x100fe400078e0202 */
[----:B------:R-:W-:Y:S02]  /*09f0*/  @!P5 IADD3 R25, PT, PT, -R25, RZ, RZ ;  /* 0x000000ff1919d210 */ /* 0x000fe40007ffe1ff */
[----:B------:R-:W-:Y:S01]  /*0a00*/  IMAD.WIDE R10, R23, 0x4, R2 ;  /* 0x00000004170a7825 */ /* 0x000fe200078e0202 */
[----:B------:R0:W2:Y:S01]  /*0a10*/  LDG.E.CONSTANT R24, desc[UR4][R8.64] ;  /* 0x0000000408187981 */ /* 0x0000a2000c1e9900 */
[----:B------:R-:W-:-:S04]  /*0a20*/  SEL R25, R26, R25, !P4 ;  /* 0x000000191a197207 */ /* 0x000fc80006000000 */
[----:B------:R1:W3:Y:S01]  /*0a30*/  LDG.E.CONSTANT R10, desc[UR4][R10.64] ;  /* 0x000000040a0a7981 */ /* 0x0002e2000c1e9900 */
[----:B0-----:R-:W-:-:S04]  /*0a40*/  IMAD.MOV R8, RZ, RZ, -R29 ;  /* 0x000000ffff087224 */ /* 0x001fc800078e0a1d */
[----:B------:R-:W-:-:S05]  /*0a50*/  IMAD R28, R27, R8, R28 ;  /* 0x000000081b1c7224 */ /* 0x000fca00078e021c */
[----:B------:R-:W-:-:S13]  /*0a60*/  ISETP.GT.U32.AND P1, PT, R16, R28, PT ;  /* 0x0000001c1000720c */ /* 0x000fda0003f24070 */
[----:B------:R-:W-:Y:S02]  /*0a70*/  @!P1 IADD3 R28, PT, PT, R28, -R27, RZ ;  /* 0x8000001b1c1c9210 */ /* 0x000fe40007ffe0ff */
[----:B------:R-:W-:Y:S02]  /*0a80*/  LOP3.LUT R27, R18, R17, RZ, 0x3c, !PT ;  /* 0x00000011121b7212 */ /* 0x000fe400078e3cff */
[----:B------:R-:W-:Y:S02]  /*0a90*/  ISETP.GE.U32.AND P0, PT, R28, R16, PT ;  /* 0x000000101c00720c */ /* 0x000fe40003f06070 */
[----:B------:R-:W-:Y:S01]  /*0aa0*/  ISETP.GE.AND P2, PT, R27, RZ, PT ;  /* 0x000000ff1b00720c */ /* 0x000fe20003f46270 */
[----:B------:R-:W-:-:S10]  /*0ab0*/  @!P1 VIADD R29, R29, 0x1 ;  /* 0x000000011d1d9836 */ /* 0x000fd40000000000 */
[----:B------:R-:W-:-:S05]  /*0ac0*/  @P0 IADD3 R29, PT, PT, R29, 0x1, RZ ;  /* 0x000000011d1d0810 */ /* 0x000fca0007ffe0ff */
[----:B------:R-:W-:-:S05]  /*0ad0*/  @!P2 IMAD.MOV R29, RZ, RZ, -R29 ;  /* 0x000000ffff1da224 */ /* 0x000fca00078e0a1d */
[----:B-1----:R-:W-:Y:S01]  /*0ae0*/  SEL R11, R26, R29, !P4 ;  /* 0x0000001d1a0b7207 */ /* 0x002fe20006000000 */
[----:B------:R-:W-:-:S04]  /*0af0*/  IMAD.WIDE R12, R25, 0x4, R2 ;  /* 0x00000004190c7825 */ /* 0x000fc800078e0202 */
[----:B------:R-:W-:Y:S02]  /*0b00*/  IMAD.WIDE R8, R11, 0x4, R2 ;  /* 0x000000040b087825 */ /* 0x000fe400078e0202 */
[----:B------:R0:W5:Y:S04]  /*0b10*/  LDG.E.CONSTANT R12, desc[UR4][R12.64] ;  /* 0x000000040c0c7981 */ /* 0x000168000c1e9900 */
[----:B------:R-:W5:Y:S01]  /*0b20*/  LDG.E.CONSTANT R8, desc[UR4][R8.64] ;  /* 0x0000000408087981 */ /* 0x000f62000c1e9900 */
[----:B------:R-:W-:Y:S01]  /*0b30*/  IADD3 R26, PT, PT, -R21, RZ, RZ ;  /* 0x000000ff151a7210 */ /* 0x000fe20007ffe1ff */
[----:B------:R-:W-:Y:S01]  /*0b40*/  IMAD.MOV R23, RZ, RZ, -R23 ;  /* 0x000000ffff177224 */ /* 0x000fe200078e0a17 */
[----:B------:R-:W-:-:S03]  /*0b50*/  IADD3 R25, PT, PT, -R25, RZ, RZ ;  /* 0x000000ff19197210 */ /* 0x000fc60007ffe1ff */
[C---:B0-----:R-:W-:Y:S02]  /*0b60*/  IMAD R13, R17.reuse, R26, R19 ;  /* 0x0000001a110d7224 */ /* 0x041fe400078e0213 */
[C---:B------:R-:W-:Y:S02]  /*0b70*/  IMAD R22, R17.reuse, R23, R22 ;  /* 0x0000001711167224 */ /* 0x040fe400078e0216 */
[----:B--2---:R-:W-:Y:S02]  /*0b80*/  IMAD R13, R24, R17, R13 ;  /* 0x00000011180d7224 */ /* 0x004fe400078e020d */
[----:B------:R-:W-:Y:S02]  /*0b90*/  IMAD.MOV R24, RZ, RZ, -R11 ;  /* 0x000000ffff187224 */ /* 0x000fe400078e0a0b */
[----:B------:R-:W-:Y:S02]  /*0ba0*/  IMAD R11, R17, R25, R20 ;  /* 0x00000019110b7224 */ /* 0x000fe400078e0214 */
[----:B----4-:R-:W-:-:S04]  /*0bb0*/  IMAD.WIDE R20, R13, 0x4, R4 ;  /* 0x000000040d147825 */ /* 0x010fc800078e0204 */
[----:B------:R-:W-:Y:S02]  /*0bc0*/  IMAD R13, R17, R24, R18 ;  /* 0x00000018110d7224 */ /* 0x000fe400078e0212 */
[----:B---3--:R-:W-:Y:S01]  /*0bd0*/  IMAD R25, R10, R17, R22 ;  /* 0x000000110a197224 */ /* 0x008fe200078e0216 */
[----:B------:R-:W2:Y:S03]  /*0be0*/  LDG.E.CONSTANT R20, desc[UR4][R20.64] ;  /* 0x0000000414147981 */ /* 0x000ea6000c1e9900 */
[----:B------:R-:W-:-:S06]  /*0bf0*/  IMAD.WIDE R24, R25, 0x4, R4 ;  /* 0x0000000419187825 */ /* 0x000fcc00078e0204 */
[----:B------:R-:W3:Y:S01]  /*0c00*/  LDG.E.CONSTANT R25, desc[UR4][R24.64] ;  /* 0x0000000418197981 */ /* 0x000ee2000c1e9900 */
[-C--:B-----5:R-:W-:Y:S02]  /*0c10*/  IMAD R11, R12, R17.reuse, R11 ;  /* 0x000000110c0b7224 */ /* 0x0a0fe400078e020b */
[----:B------:R-:W-:Y:S02]  /*0c20*/  IMAD R9, R8, R17, R13 ;  /* 0x0000001108097224 */ /* 0x000fe400078e020d */
[----:B------:R-:W-:-:S04]  /*0c30*/  IMAD.WIDE R10, R11, 0x4, R4 ;  /* 0x000000040b0a7825 */ /* 0x000fc800078e0204 */
        /* <DEDUP_REMOVED lines=15> */
.L_x_367:
        /* <DEDUP_REMOVED lines=13> */
.L_x_424:


//--------------------- .nv.shared.reserved.0     --------------------------
	.section	.nv.shared.reserved.0,"aw",@nobits
	.weak		__nv_reservedSMEM_offset_0_alias
	.size		__nv_reservedSMEM_offset_0_alias, 0, 64
	.other		__nv_reservedSMEM_offset_0_alias,@"STO_CUDA_RESERVED_SHARED STV_DEFAULT"
__nv_reservedSMEM_offset_0_alias:
	.zero		0
	.zero		64


//--------------------- .nv.shared._Z12columnArgmaxiiPKfPi --------------------------
	.section	.nv.shared._Z12columnArgmaxiiPKfPi,"aw",@nobits
	.sectionflags	@""
	.align	4
.nv.shared._Z12columnArgmaxiiPKfPi:
	.zero		1280


//--------------------- .nv.constant0._Z9sliceRowsIiEviPKiPKT_iiPS2_ --------------------------
	.section	.nv.constant0._Z9sliceRowsIiEviPKiPKT_iiPS2_,"a",@progbits
	.sectionflags	@""
	.align	4
.nv.constant0._Z9sliceRowsIiEviPKiPKT_iiPS2_:
	.zero		936


//--------------------- .nv.constant0._Z9sliceRowsIfEviPKiPKT_iiPS2_ --------------------------
	.section	.nv.constant0._Z9sliceRowsIfEviPKiPKT_iiPS2_,"a",@progbits
	.sectionflags	@""
	.align	4
.nv.constant0._Z9sliceRowsIfEviPKiPKT_iiPS2_:
	.zero		936


//--------------------- .nv.constant0._Z9transposeIiEviiPKT_PS0_ --------------------------
	.section	.nv.constant0._Z9transposeIiEviiPKT_PS0_,"a",@progbits
	.sectionflags	@""
	.align	4
.nv.constant0._Z9transposeIiEviiPKT_PS0_:
	.zero		920


//--------------------- .nv.constant0._Z9transposeIfEviiPKT_PS0_ --------------------------
	.section	.nv.constant0._Z9transposeIfEviiPKT_PS0_,"a",@progbits
	.sectionflags	@""
	.align	4
.nv.constant0._Z9transposeIfEviiPKT_PS0_:
	.zero		920


//--------------------- .nv.constant0._Z4clipiffPKfPf --------------------------
	.section	.nv.constant0._Z4clipiffPKfPf,"a",@progbits
	.sectionflags	@""
	.align	4
.nv.constant0._Z4clipiffPKfPf:
	.zero		928


//--------------------- .nv.constant0._Z16addScaledDivSqrtifPKfS0_fPf --------------------------
	.section	.nv.constant0._Z16addScaledDivSqrtifPKfS0_fPf,"a",@progbits
	.sectionflags	@""
	.align	4
.nv.constant0._Z16addScaledDivSqrtifPKfS0_fPf:
	.zero		936


//--------------------- .nv.constant0._Z27addRepeatAlongColDerivativeiPKfiiPf --------------------------
	.section	.nv.constant0._Z27addRepeatAlongColDerivativeiPKfiiPf,"a",@progbits
	.sectionflags	@""
	.align	4
.nv.constant0._Z27addRepeatAlongColDerivativeiPKfiiPf:
	.zero		928


//--------------------- .nv.constant0._Z14repeatAlongColiiiPKfPf --------------------------
	.section	.nv.constant0._Z14repeatAlongColiiiPKfPf,"a",@progbits
	.sectionflags	@""
	.align	4
.nv.constant0._Z14repeatAlongColiiiPKfPf:
	.zero		928


//--------------------- .nv.constant0._Z27addRepeatAlongRowDerivativeiPKfiiPf --------------------------
	.section	.nv.constant0._Z27addRepeatAlongRowDerivativeiPKfiiPf,"a",@progbits
	.sectionflags	@""
	.align	4
.nv.constant0._Z27addRepeatAlongRowDerivativeiPKfiiPf:
	.zero		928


//--------------------- .nv.constant0._Z14repeatAlongRowiiiPKfPf --------------------------
	.section	.nv.constant0._Z14repeatAlongRowiiiPKfPf,"a",@progbits
	.sectionflags	@""
	.align	4
.nv.constant0._Z14repeatAlongRowiiiPKfPf:
	.zero		928


//--------------------- .nv.constant0._Z20batchHorizontalSplitiiiiPPKfPPfS3_ --------------------------
	.section	.nv.constant0._Z20batchHorizontalSplitiiiiPPKfPPfS3_,"a",@progbits
	.sectionflags	@""
	.align	4
.nv.constant0._Z20batchHorizontalSplitiiiiPPKfPPfS3_:
	.zero		936


//--------------------- .nv.constant0._Z20batchHorizontalStackiiiiPPKfS1_PPf --------------------------
	.section	.nv.constant0._Z20batchHorizontalStackiiiiPPKfS1_PPf,"a",@progbits
	.sectionflags	@""
	.align	4
.nv.constant0._Z20batchHorizontalStackiiiiPPKfS1_PPf:
	.zero		936


//--------------------- .nv.constant0._Z24maskColumnNumbersRowWiseiiPKiPf --------------------------
	.section	.nv.constant0._Z24maskColumnNumbersRowWiseiiPKiPf,"a",@progbits
	.sectionflags	@""
	.align	4
.nv.constant0._Z24maskColumnNumbersRowWiseiiPKiPf:
	.zero		920


//--------------------- .nv.constant0._Z23matrixVectorColumnHprodiiPKfS0_Pf --------------------------
	.section	.nv.constant0._Z23matrixVectorColumnHprodiiPKfS0_Pf,"a",@progbits
	.sectionflags	@""
	.align	4
.nv.constant0._Z23matrixVectorColumnHprodiiPKfS0_Pf:
	.zero		928


//--------------------- .nv.constant0._Z37addHprodOneMinusMaskColumnBroadcastediiPKfS0_Pf --------------------------
	.section	.nv.constant0._Z37addHprodOneMinusMaskColumnBroadcastediiPKfS0_Pf,"a",@progbits
	.sectionflags	@""
	.align	4
.nv.constant0._Z37addHprodOneMinusMaskColumnBroadcastediiPKfS0_Pf:
	.zero		928


//--------------------- .nv.constant0._Z20addHprodOneMinusMaskiPKfS0_Pf --------------------------
	.section	.nv.constant0._Z20addHprodOneMinusMaskiPKfS0_Pf,"a",@progbits
	.sectionflags	@""
	.align	4
.nv.constant0._Z20addHprodOneMinusMaskiPKfS0_Pf:
	.zero		928


//--------------------- .nv.constant0._Z37assignMaskedAdditionColumnBroadcastediiPKfS0_S0_Pf --------------------------
	.section	.nv.constant0._Z37assignMaskedAdditionColumnBroadcastediiPKfS0_S0_Pf,"a",@progbits
	.sectionflags	@""
	.align	4
.nv.constant0._Z37assignMaskedAdditionColumnBroadcastediiPKfS0_S0_Pf:
	.zero		936


//--------------------- .nv.constant0._Z20assignMaskedAdditioniPKfS0_S0_Pf --------------------------
	.section	.nv.constant0._Z20assignMaskedAdditioniPKfS0_S0_Pf,"a",@progbits
	.sectionflags	@""
	.align	4
.nv.constant0._Z20assignMaskedAdditioniPKfS0_S0_Pf:
	.zero		936


//--------------------- .nv.constant0._Z12addMaskZerosiPKfS0_Pf --------------------------
	.section	.nv.constant0._Z12addMaskZerosiPKfS0_Pf,"a",@progbits
	.sectionflags	@""
	.align	4
.nv.constant0._Z12addMaskZerosiPKfS0_Pf:
	.zero		928


//--------------------- .nv.constant0._Z9maskZerosiPKfS0_Pf --------------------------
	.section	.nv.constant0._Z9maskZerosiPKfS0_Pf,"a",@progbits
	.sectionflags	@""
	.align	4
.nv.constant0._Z9maskZerosiPKfS0_Pf:
	.zero		928


//--------------------- .nv.constant0._Z7dropoutifPKfS0_Pf --------------------------
	.section	.nv.constant0._Z7dropoutifPKfS0_Pf,"a",@progbits
	.sectionflags	@""
	.align	4
.nv.constant0._Z7dropoutifPKfS0_Pf:
	.zero		928


//--------------------- .nv.constant0._Z16sequentiallyTileiPKfPPfi --------------------------
	.section	.nv.constant0._Z16sequentiallyTileiPKfPPfi,"a",@progbits
	.sectionflags	@""
	.align	4
.nv.constant0._Z16sequentiallyTileiPKfPPfi:
	.zero		924


//--------------------- .nv.constant0._Z27assignSequentialWeightedSumiiPPKfS0_iPf --------------------------
	.section	.nv.constant0._Z27assignSequentialWeightedSumiiPPKfS0_iPf,"a",@progbits
	.sectionflags	@""
	.align	4
.nv.constant0._Z27assignSequentialWeightedSumiiPPKfS0_iPf:
	.zero		936


//--------------------- .nv.constant0._Z26assignSequentialSumPoolingiiPPKfiPf --------------------------
	.section	.nv.constant0._Z26assignSequentialSumPoolingiiPPKfiPf,"a",@progbits
	.sectionflags	@""
	.align	4
.nv.constant0._Z26assignSequentialSumPoolingiiPPKfiPf:
	.zero		928


//--------------------- .nv.constant0._Z27assignSequentialMeanPoolingiiPPKfiPf --------------------------
	.section	.nv.constant0._Z27assignSequentialMeanPoolingiiPPKfiPf,"a",@progbits
	.sectionflags	@""
	.align	4
.nv.constant0._Z27assignSequentialMeanPoolingiiPPKfiPf:
	.zero		928


//--------------------- .nv.constant0._Z22addSoftmaxCeDerivativeiiPKfPKiPf --------------------------
	.section	.nv.constant0._Z22addSoftmaxCeDerivativeiiPKfPKiPf,"a",@progbits
	.sectionflags	@""
	.align	4
.nv.constant0._Z22addSoftmaxCeDerivativeiiPKfPKiPf:
	.zero		928


//--------------------- .nv.constant0._Z19softmaxCeDerivativeiiPKfPKiPf --------------------------
	.section	.nv.constant0._Z19softmaxCeDerivativeiiPKfPKiPf,"a",@progbits
	.sectionflags	@""
	.align	4
.nv.constant0._Z19softmaxCeDerivativeiiPKfPKiPf:
	.zero		928


//--------------------- .nv.constant0._Z20addScaledSubtractionifPKfS0_Pf --------------------------
	.section	.nv.constant0._Z20addScaledSubtractionifPKfS0_Pf,"a",@progbits
	.sectionflags	@""
	.align	4
.nv.constant0._Z20addScaledSubtractionifPKfS0_Pf:
	.zero		928


//--------------------- .nv.constant0._Z23assignScaledSubtractionifPKfS0_Pf --------------------------
	.section	.nv.constant0._Z23assignScaledSubtractionifPKfS0_Pf,"a",@progbits
	.sectionflags	@""
	.align	4
.nv.constant0._Z23assignScaledSubtractionifPKfS0_Pf:
	.zero		928


//--------------------- .nv.constant0._Z20assignScaledAdditionifPKfS0_Pf --------------------------
	.section	.nv.constant0._Z20assignScaledAdditionifPKfS0_Pf,"a",@progbits
	.sectionflags	@""
	.align	4
.nv.constant0._Z20assignScaledAdditionifPKfS0_Pf:
	.zero		928


//--------------------- .nv.constant0._Z23matrixVectorRowAdditioniiPKffS0_Pf --------------------------
	.section	.nv.constant0._Z23matrixVectorRowAdditioniiPKffS0_Pf,"a",@progbits
	.sectionflags	@""
	.align	4
.nv.constant0._Z23matrixVectorRowAdditioniiPKffS0_Pf:
	.zero		936


//--------------------- .nv.constant0._Z10maskedFillifPKffPf --------------------------
	.section	.nv.constant0._Z10maskedFillifPKffPf,"a",@progbits
	.sectionflags	@""
	.align	4
.nv.constant0._Z10maskedFillifPKffPf:
	.zero		928


//--------------------- .nv.constant0._Z4fillifPf --------------------------
	.section	.nv.constant0._Z4fillifPf,"a",@progbits
	.sectionflags	@""
	.align	4
.nv.constant0._Z4fillifPf:
	.zero		912


//--------------------- .nv.constant0._Z5scaleiPKffPf --------------------------
	.section	.nv.constant0._Z5scaleiPKffPf,"a",@progbits
	.sectionflags	@""
	.align	4
.nv.constant0._Z5scaleiPKffPf:
	.zero		928


//--------------------- .nv.constant0._Z6addSumiPPKfiPf --------------------------
	.section	.nv.constant0._Z6addSumiPPKfiPf,"a",@progbits
	.sectionflags	@""
	.align	4
.nv.constant0._Z6addSumiPPKfiPf:
	.zero		928


//--------------------- .nv.constant0._Z9assignSumiPPKfiPf --------------------------
	.section	.nv.constant0._Z9assignSumiPPKfiPf,"a",@progbits
	.sectionflags	@""
	.align	4
.nv.constant0._Z9assignSumiPPKfiPf:
	.zero		928


//--------------------- .nv.constant0._Z18addScaledRowsSliceiifPKfPKiiPf --------------------------
	.section	.nv.constant0._Z18addScaledRowsSliceiifPKfPKiiPf,"a",@progbits
	.sectionflags	@""
	.align	4
.nv.constant0._Z18addScaledRowsSliceiifPKfPKiiPf:
	.zero		944


//--------------------- .nv.constant0._Z21addScaledColumnsSliceiifPKfPKiPf --------------------------
	.section	.nv.constant0._Z21addScaledColumnsSliceiifPKfPKiPf,"a",@progbits
	.sectionflags	@""
	.align	4
.nv.constant0._Z21addScaledColumnsSliceiifPKfPKiPf:
	.zero		936


//--------------------- .nv.constant0._Z24addScaledHadamardProductiPKfS0_ffPf --------------------------
	.section	.nv.constant0._Z24addScaledHadamardProductiPKfS0_ffPf,"a",@progbits
	.sectionflags	@""
	.align	4
.nv.constant0._Z24addScaledHadamardProductiPKfS0_ffPf:
	.zero		936


//--------------------- .nv.constant0._Z18addHadamardProductiPKfS0_S0_fPf --------------------------
	.section	.nv.constant0._Z18addHadamardProductiPKfS0_S0_fPf,"a",@progbits
	.sectionflags	@""
	.align	4
.nv.constant0._Z18addHadamardProductiPKfS0_S0_fPf:
	.zero		944


//--------------------- .nv.constant0._Z18addHadamardProductiPKfS0_fPf --------------------------
	.section	.nv.constant0._Z18addHadamardProductiPKfS0_fPf,"a",@progbits
	.sectionflags	@""
	.align	4
.nv.constant0._Z18addHadamardProductiPKfS0_fPf:
	.zero		936


//--------------------- .nv.constant0._Z15hadamardProductiPKfS0_S0_Pf --------------------------
	.section	.nv.constant0._Z15hadamardProductiPKfS0_S0_Pf,"a",@progbits
	.sectionflags	@""
	.align	4
.nv.constant0._Z15hadamardProductiPKfS0_S0_Pf:
	.zero		936


//--------------------- .nv.constant0._Z15hadamardProductiPKfS0_Pf --------------------------
	.section	.nv.constant0._Z15hadamardProductiPKfS0_Pf,"a",@progbits
	.sectionflags	@""
	.align	4
.nv.constant0._Z15hadamardProductiPKfS0_Pf:
	.zero		928


//--------------------- .nv.constant0._Z8sumHprodiPKfS0_S0_S0_S0_S0_S0_S0_S0_S0_S0_Pf --------------------------
	.section	.nv.constant0._Z8sumHprodiPKfS0_S0_S0_S0_S0_S0_S0_S0_S0_S0_Pf,"a",@progbits
	.sectionflags	@""
	.align	4
.nv.constant0._Z8sumHprodiPKfS0_S0_S0_S0_S0_S0_S0_S0_S0_S0_Pf:
	.zero		1000


//--------------------- .nv.constant0._Z8sumHprodiPKfS0_S0_S0_S0_Pf --------------------------
	.section	.nv.constant0._Z8sumHprodiPKfS0_S0_S0_S0_Pf,"a",@progbits
	.sectionflags	@""
	.align	4
.nv.constant0._Z8sumHprodiPKfS0_S0_S0_S0_Pf:
	.zero		952


//--------------------- .nv.constant0._Z8sumHprodiPKfS0_S0_S0_Pf --------------------------
	.section	.nv.constant0._Z8sumHprodiPKfS0_S0_S0_Pf,"a",@progbits
	.sectionflags	@""
	.align	4
.nv.constant0._Z8sumHprodiPKfS0_S0_S0_Pf:
	.zero		944


//--------------------- .nv.constant0._Z8hprodSumiiPKfS0_Pf --------------------------
	.section	.nv.constant0._Z8hprodSumiiPKfS0_Pf,"a",@progbits
	.sectionflags	@""
	.align	4
.nv.constant0._Z8hprodSumiiPKfS0_Pf:
	.zero		928


//--------------------- .nv.constant0._Z12columnArgmaxiiPKfPi --------------------------
	.section	.nv.constant0._Z12columnArgmaxiiPKfPi,"a",@progbits
	.sectionflags	@""
	.align	4
.nv.constant0._Z12columnArgmaxiiPKfPi:
	.zero		920


//--------------------- .nv.constant0._Z24slicedRowsBatchScaledAddPKiiifPrPKfiiPf --------------------------
	.section	.nv.constant0._Z24slicedRowsBatchScaledAddPKiiifPrPKfiiPf,"a",@progbits
	.sectionflags	@""
	.align	4
.nv.constant0._Z24slicedRowsBatchScaledAddPKiiifPrPKfiiPf:
	.zero		944


//--------------------- .nv.constant0._Z14sliceRowsBatchPKiiiPKfiiPrPf --------------------------
	.section	.nv.constant0._Z14sliceRowsBatchPKiiiPKfiiPrPf,"a",@progbits
	.sectionflags	@""
	.align	4
.nv.constant0._Z14sliceRowsBatchPKiiiPKfiiPrPf:
	.zero		936


//--------------------- .nv.constant0._Z24sliceColumnsAndTransposeiiPKiPKfPf --------------------------
	.section	.nv.constant0._Z24sliceColumnsAndTransposeiiPKiPKfPf,"a",@progbits
	.sectionflags	@""
	.align	4
.nv.constant0._Z24sliceColumnsAndTransposeiiPKiPKfPf:
	.zero		928


//--------------------- .nv.constant0._Z12sliceColumnsiiPKiPKfPf --------------------------
	.section	.nv.constant0._Z12sliceColumnsiiPKiPKfPf,"a",@progbits
	.sectionflags	@""
	.align	4
.nv.constant0._Z12sliceColumnsiiPKiPKfPf:
	.zero		928


//--------------------- SYMBOLS --------------------------

	.type		.nv.reservedSmem.offset0,@object
	.size		.nv.reservedSmem.offset0,0x4
	.type		.nv.reservedSmem.cap,@object
	.size		.nv.reservedSmem.cap,0x4
